	.target	sm_90a

	.elftype	@"ET_EXEC"


//--------------------- .note.nv.tkinfo           --------------------------
	.section	.note.nv.tkinfo,"",@"SHT_NOTE"
	.sectionflags	@"SHF_NOTE_NV_TKINFO"
	.tkinfo
        /*0018*/ 	.word	0x00000002
        /*0030*/ 	.string	""
        /*0030*/ 	.string	"ptxas"
        /*0030*/ 	.string	"Cuda compilation tools, release 13.0, V13.0.88"
        /*0030*/ 	.string	"Build cuda_13.0.r13.0/compiler.36424714_0"
        /*0030*/ 	.string	"-v  -suppress-debug-info  -lineinfo  -arch sm_90a "



//--------------------- .note.nv.cuinfo           --------------------------
	.section	.note.nv.cuinfo,"",@"SHT_NOTE"
	.sectionflags	@"SHF_NOTE_NV_CUINFO"
        /*0018*/ 	.short	0x0002
        /*001a*/ 	.short	0x005a
        /*001c*/ 	.short	0x0082
	.zero		2


//--------------------- .nv.info                  --------------------------
	.section	.nv.info,"",@"SHT_CUDA_INFO"
	.align	4


	//----- nvinfo : EIATTR_REGCOUNT
	.align		4
        /*0000*/ 	.byte	0x04, 0x2f
        /*0002*/ 	.short	(.L_1 - .L_0)
	.align		4
.L_0:
        /*0004*/ 	.word	index@(matmul_kernel)
        /*0008*/ 	.word	0x000000ff


	//----- nvinfo : EIATTR_FRAME_SIZE
	.align		4
.L_1:
        /*000c*/ 	.byte	0x04, 0x11
        /*000e*/ 	.short	(.L_3 - .L_2)
	.align		4
.L_2:
        /*0010*/ 	.word	index@(matmul_kernel)
        /*0014*/ 	.word	0x00001c00


	//----- nvinfo : EIATTR_MIN_STACK_SIZE
	.align		4
.L_3:
        /*0018*/ 	.byte	0x04, 0x12
        /*001a*/ 	.short	(.L_5 - .L_4)
	.align		4
.L_4:
        /*001c*/ 	.word	index@(matmul_kernel)
        /*0020*/ 	.word	0x00001c00
.L_5:


//--------------------- .nv.compat                --------------------------
	.section	.nv.compat,"",@"SHT_CUDA_COMPAT_INFO"
	.align	4
        /*0000*/ 	.byte	0x02, 0x09, 0x01, 0x00, 0x02, 0x02, 0x04, 0x00, 0x02, 0x05, 0x05, 0x00, 0x03, 0x07, 0x01, 0x01
        /*0010*/ 	.byte	0x02, 0x03, 0x00, 0x00, 0x02, 0x06, 0x01, 0x00, 0x04, 0x0b, 0x08, 0x00, 0x00, 0x00, 0x00, 0x00
        /*0020*/ 	.byte	0x00, 0x00, 0x00, 0x00


//--------------------- .nv.info.matmul_kernel    --------------------------
	.section	.nv.info.matmul_kernel,"",@"SHT_CUDA_INFO"
	.sectionflags	@""
	.align	4


	//----- nvinfo : EIATTR_CUDA_API_VERSION
	.align		4
        /*0000*/ 	.byte	0x04, 0x37
        /*0002*/ 	.short	(.L_7 - .L_6)
.L_6:
        /*0004*/ 	.word	0x00000082


	//----- nvinfo : EIATTR_KPARAM_INFO
	.align		4
.L_7:
        /*0008*/ 	.byte	0x04, 0x17
        /*000a*/ 	.short	(.L_9 - .L_8)
.L_8:
        /*000c*/ 	.word	0x00000000
        /*0010*/ 	.short	0x000d
        /*0012*/ 	.short	0x0048
        /*0014*/ 	.byte	0x00, 0xf4, 0x21, 0x00


	//----- nvinfo : EIATTR_KPARAM_INFO
	.align		4
.L_9:
        /*0018*/ 	.byte	0x04, 0x17
        /*001a*/ 	.short	(.L_11 - .L_10)
.L_10:
        /*001c*/ 	.word	0x00000000
        /*0020*/ 	.short	0x000c
        /*0022*/ 	.short	0x0040
        /*0024*/ 	.byte	0x00, 0xf4, 0x21, 0x00


	//----- nvinfo : EIATTR_KPARAM_INFO
	.align		4
.L_11:
        /*0028*/ 	.byte	0x04, 0x17
        /*002a*/ 	.short	(.L_13 - .L_12)
.L_12:
        /*002c*/ 	.word	0x00000000
        /*0030*/ 	.short	0x000b
        /*0032*/ 	.short	0x0038
        /*0034*/ 	.byte	0x00, 0xf0, 0x11, 0x00


	//----- nvinfo : EIATTR_KPARAM_INFO
	.align		4
.L_13:
        /*0038*/ 	.byte	0x04, 0x17
        /*003a*/ 	.short	(.L_15 - .L_14)
.L_14:
        /*003c*/ 	.word	0x00000000
        /*0040*/ 	.short	0x000a
        /*0042*/ 	.short	0x0034
        /*0044*/ 	.byte	0x00, 0xf0, 0x11, 0x00


	//----- nvinfo : EIATTR_KPARAM_INFO
	.align		4
.L_15:
        /*0048*/ 	.byte	0x04, 0x17
        /*004a*/ 	.short	(.L_17 - .L_16)
.L_16:
        /*004c*/ 	.word	0x00000000
        /*0050*/ 	.short	0x0009
        /*0052*/ 	.short	0x0030
        /*0054*/ 	.byte	0x00, 0xf0, 0x11, 0x00


	//----- nvinfo : EIATTR_KPARAM_INFO
	.align		4
.L_17:
        /*0058*/ 	.byte	0x04, 0x17
        /*005a*/ 	.short	(.L_19 - .L_18)
.L_18:
        /*005c*/ 	.word	0x00000000
        /*0060*/ 	.short	0x0008
        /*0062*/ 	.short	0x002c
        /*0064*/ 	.byte	0x00, 0xf0, 0x11, 0x00


	//----- nvinfo : EIATTR_KPARAM_INFO
	.align		4
.L_19:
        /*0068*/ 	.byte	0x04, 0x17
        /*006a*/ 	.short	(.L_21 - .L_20)
.L_20:
        /*006c*/ 	.word	0x00000000
        /*0070*/ 	.short	0x0007
        /*0072*/ 	.short	0x0028
        /*0074*/ 	.byte	0x00, 0xf0, 0x11, 0x00


	//----- nvinfo : EIATTR_KPARAM_INFO
	.align		4
.L_21:
        /*0078*/ 	.byte	0x04, 0x17
        /*007a*/ 	.short	(.L_23 - .L_22)
.L_22:
        /*007c*/ 	.word	0x00000000
        /*0080*/ 	.short	0x0006
        /*0082*/ 	.short	0x0024
        /*0084*/ 	.byte	0x00, 0xf0, 0x11, 0x00


	//----- nvinfo : EIATTR_KPARAM_INFO
	.align		4
.L_23:
        /*0088*/ 	.byte	0x04, 0x17
        /*008a*/ 	.short	(.L_25 - .L_24)
.L_24:
        /*008c*/ 	.word	0x00000000
        /*0090*/ 	.short	0x0005
        /*0092*/ 	.short	0x0020
        /*0094*/ 	.byte	0x00, 0xf0, 0x11, 0x00


	//----- nvinfo : EIATTR_KPARAM_INFO
	.align		4
.L_25:
        /*0098*/ 	.byte	0x04, 0x17
        /*009a*/ 	.short	(.L_27 - .L_26)
.L_26:
        /*009c*/ 	.word	0x00000000
        /*00a0*/ 	.short	0x0004
        /*00a2*/ 	.short	0x001c
        /*00a4*/ 	.byte	0x00, 0xf0, 0x11, 0x00


	//----- nvinfo : EIATTR_KPARAM_INFO
	.align		4
.L_27:
        /*00a8*/ 	.byte	0x04, 0x17
        /*00aa*/ 	.short	(.L_29 - .L_28)
.L_28:
        /*00ac*/ 	.word	0x00000000
        /*00b0*/ 	.short	0x0003
        /*00b2*/ 	.short	0x0018
        /*00b4*/ 	.byte	0x00, 0xf0, 0x11, 0x00


	//----- nvinfo : EIATTR_KPARAM_INFO
	.align		4
.L_29:
        /*00b8*/ 	.byte	0x04, 0x17
        /*00ba*/ 	.short	(.L_31 - .L_30)
.L_30:
        /*00bc*/ 	.word	0x00000000
        /*00c0*/ 	.short	0x0002
        /*00c2*/ 	.short	0x0010
        /*00c4*/ 	.byte	0x00, 0xf4, 0x21, 0x00


	//----- nvinfo : EIATTR_KPARAM_INFO
	.align		4
.L_31:
        /*00c8*/ 	.byte	0x04, 0x17
        /*00ca*/ 	.short	(.L_33 - .L_32)
.L_32:
        /*00cc*/ 	.word	0x00000000
        /*00d0*/ 	.short	0x0001
        /*00d2*/ 	.short	0x0008
        /*00d4*/ 	.byte	0x00, 0xf4, 0x21, 0x00


	//----- nvinfo : EIATTR_KPARAM_INFO
	.align		4
.L_33:
        /*00d8*/ 	.byte	0x04, 0x17
        /*00da*/ 	.short	(.L_35 - .L_34)
.L_34:
        /*00dc*/ 	.word	0x00000000
        /*00e0*/ 	.short	0x0000
        /*00e2*/ 	.short	0x0000
        /*00e4*/ 	.byte	0x00, 0xf4, 0x21, 0x00


	//----- nvinfo : EIATTR_SPARSE_MMA_MASK
	.align		4
.L_35:
        /*00e8*/ 	.byte	0x03, 0x50
        /*00ea*/ 	.short	0x0000


	//----- nvinfo : EIATTR_MAXREG_COUNT
	.align		4
        /*00ec*/ 	.byte	0x03, 0x1b
        /*00ee*/ 	.short	0x00ff


	//----- nvinfo : EIATTR_NUM_BARRIERS
	.align		4
        /*00f0*/ 	.byte	0x02, 0x4c
        /*00f2*/ 	.byte	0x01
	.zero		1


	//----- nvinfo : EIATTR_ANNOTATIONS
	.align		4
        /*00f4*/ 	.byte	0x04, 0x55
        /*00f6*/ 	.short	(.L_37 - .L_36)


	//   ....[0]....
.L_36:
        /*00f8*/ 	.word	0x00000001
        /*00fc*/ 	.byte	0x70, 0x00, 0x00, 0x00, 0x01, 0x00, 0x00, 0x00, 0xb0, 0x00, 0x00, 0x00, 0x01, 0x00, 0x00, 0x00
        /* <DEDUP_REMOVED lines=3732> */
        /*ea4c*/ 	.byte	0xb0, 0x39, 0x05, 0x00, 0x01, 0x00, 0x00, 0x00, 0xe0, 0x39, 0x05, 0x00


	//----- nvinfo : EIATTR_MERCURY_ISA_VERSION
	.align		4
.L_37:
        /*ea58*/ 	.byte	0x03, 0x5f
        /*ea5a*/ 	.short	0x0101


	//----- nvinfo : EIATTR_EXIT_INSTR_OFFSETS
	.align		4
        /*ea5c*/ 	.byte	0x04, 0x1c
        /*ea5e*/ 	.short	(.L_39 - .L_38)


	//   ....[0]....
.L_38:
        /*ea60*/ 	.word	0x00053e10


	//   ....[1]....
        /*ea64*/ 	.word	0x00053e40


	//----- nvinfo : EIATTR_REQNTID
	.align		4
.L_39:
        /*ea68*/ 	.byte	0x04, 0x10
        /*ea6a*/ 	.short	(.L_41 - .L_40)
.L_40:
        /*ea6c*/ 	.word	0x00000080
        /*ea70*/ 	.word	0x00000001
        /*ea74*/ 	.word	0x00000001


	//----- nvinfo : EIATTR_CBANK_PARAM_SIZE
	.align		4
.L_41:
        /*ea78*/ 	.byte	0x03, 0x19
        /*ea7a*/ 	.short	0x0050


	//----- nvinfo : EIATTR_PARAM_CBANK
	.align		4
        /*ea7c*/ 	.byte	0x04, 0x0a
        /*ea7e*/ 	.short	(.L_43 - .L_42)
	.align		4
.L_42:
        /*ea80*/ 	.word	index@(.nv.constant0.matmul_kernel)
        /*ea84*/ 	.short	0x0210
        /*ea86*/ 	.short	0x0050


	//----- nvinfo : EIATTR_SW_WAR
	.align		4
.L_43:
        /*ea88*/ 	.byte	0x04, 0x36
        /*ea8a*/ 	.short	(.L_45 - .L_44)
.L_44:
        /*ea8c*/ 	.word	0x00000008
.L_45:


//--------------------- .nv.callgraph             --------------------------
	.section	.nv.callgraph,"",@"SHT_CUDA_CALLGRAPH"
	.align	4
	.sectionentsize	8
	.align		4
        /*0000*/ 	.word	0x00000000
	.align		4
        /*0004*/ 	.word	0xffffffff
	.align		4
        /*0008*/ 	.word	0x00000000
	.align		4
        /*000c*/ 	.word	0xfffffffe
	.align		4
        /*0010*/ 	.word	0x00000000
	.align		4
        /*0014*/ 	.word	0xfffffffd
	.align		4
        /*0018*/ 	.word	0x00000000
	.align		4
        /*001c*/ 	.word	0xfffffffc


//--------------------- .text.matmul_kernel       --------------------------
	.section	.text.matmul_kernel,"ax",@progbits
	.align	128
        .global         matmul_kernel
        .type           matmul_kernel,@function
        .size           matmul_kernel,(.L_x_3 - matmul_kernel)
        .other          matmul_kernel,@"STO_CUDA_ENTRY STV_DEFAULT"
matmul_kernel:
.text.matmul_kernel:
[----:B------:R-:W0:Y:S08]  /*0000*/  LDC R1, c[0x0][0x28] ;  /* 0x00000a00ff017b82 */ /* 0x000e300000000800 */
[----:B------:R-:W1:Y:S01]  /*0010*/  LDC.64 R6, c[0x0][0x228] ;  /* 0x00008a00ff067b82 */ /* 0x000e620000000a00 */
[----:B0-----:R-:W-:Y:S01]  /*0020*/  VIADD R1, R1, 0xffffe400 ;  /* 0xffffe40001017836 */ /* 0x001fe20000000000 */
[----:B------:R-:W0:Y:S01]  /*0030*/  S2R R5, SR_CTAID.X ;  /* 0x0000000000057919 */ /* 0x000e220000002500 */
[----:B------:R-:W-:Y:S01]  /*0040*/  UMOV UR4, 0x400 ;  /* 0x0000040000047882 */ /* 0x000fe20000000000 */
[----:B------:R-:W-:Y:S01]  /*0050*/  ULDC.64 UR58, c[0x0][0x208] ;  /* 0x00008200003a7ab9 */ /* 0x000fe20000000a00 */
[----:B------:R-:W-:Y:S01]  /*0060*/  CS2R R156, SRZ ;  /* 0x00000000009c7805 */ /* 0x000fe2000001ff00 */
[----:B------:R2:W-:Y:S01]  /*0070*/  STL [R1+0x330], RZ ;  /* 0x000330ff01007387 */ /* 0x0005e20000100800 */
[----:B------:R-:W-:Y:S01]  /*0080*/  CS2R R158, SRZ ;  /* 0x00000000009e7805 */ /* 0x000fe2000001ff00 */
[----:B------:R-:W3:Y:S01]  /*0090*/  S2UR UR5, SR_CgaCtaId ;  /* 0x00000000000579c3 */ /* 0x000ee20000008800 */
[----:B------:R-:W-:Y:S01]  /*00a0*/  CS2R R148, SRZ ;  /* 0x0000000000947805 */ /* 0x000fe2000001ff00 */
[----:B------:R2:W-:Y:S01]  /*00b0*/  STL [R1+0x334], RZ ;  /* 0x000334ff01007387 */ /* 0x0005e20000100800 */
[----:B------:R-:W-:-:S02]  /*00c0*/  CS2R R150, SRZ ;  /* 0x0000000000967805 */ /* 0x000fc4000001ff00 */
[----:B------:R-:W-:Y:S02]  /*00d0*/  CS2R R140, SRZ ;  /* 0x00000000008c7805 */ /* 0x000fe4000001ff00 */
[----:B------:R-:W-:Y:S01]  /*00e0*/  CS2R R142, SRZ ;  /* 0x00000000008e7805 */ /* 0x000fe2000001ff00 */
[----:B------:R2:W-:Y:S01]  /*00f0*/  STL [R1+0x338], RZ ;  /* 0x000338ff01007387 */ /* 0x0005e20000100800 */
[----:B------:R-:W-:Y:S02]  /*0100*/  CS2R R132, SRZ ;  /* 0x0000000000847805 */ /* 0x000fe4000001ff00 */
[----:B------:R-:W-:Y:S02]  /*0110*/  CS2R R134, SRZ ;  /* 0x0000000000867805 */ /* 0x000fe4000001ff00 */
[----:B------:R-:W-:Y:S01]  /*0120*/  CS2R R124, SRZ ;  /* 0x00000000007c7805 */ /* 0x000fe2000001ff00 */
[----:B------:R2:W-:Y:S01]  /*0130*/  STL [R1+0x33c], RZ ;  /* 0x00033cff01007387 */ /* 0x0005e20000100800 */
[----:B------:R-:W-:-:S02]  /*0140*/  CS2R R126, SRZ ;  /* 0x00000000007e7805 */ /* 0x000fc4000001ff00 */
[----:B------:R-:W-:Y:S02]  /*0150*/  CS2R R116, SRZ ;  /* 0x0000000000747805 */ /* 0x000fe4000001ff00 */
[----:B------:R-:W-:Y:S01]  /*0160*/  CS2R R118, SRZ ;  /* 0x0000000000767805 */ /* 0x000fe2000001ff00 */
[----:B------:R2:W-:Y:S01]  /*0170*/  STL [R1+0x360], RZ ;  /* 0x000360ff01007387 */ /* 0x0005e20000100800 */
[----:B------:R-:W-:Y:S01]  /*0180*/  CS2R R108, SRZ ;  /* 0x00000000006c7805 */ /* 0x000fe2000001ff00 */
[----:B-1----:R-:W-:Y:S01]  /*0190*/  VIADD R0, R7, 0x1ff ;  /* 0x000001ff07007836 */ /* 0x002fe20000000000 */
[----:B------:R-:W-:Y:S01]  /*01a0*/  CS2R R110, SRZ ;  /* 0x00000000006e7805 */ /* 0x000fe2000001ff00 */
[----:B------:R2:W-:Y:S01]  /*01b0*/  STL [R1+0x364], RZ ;  /* 0x000364ff01007387 */ /* 0x0005e20000100800 */
[----:B------:R-:W-:Y:S02]  /*01c0*/  CS2R R100, SRZ ;  /* 0x0000000000647805 */ /* 0x000fe4000001ff00 */
[----:B------:R-:W-:-:S02]  /*01d0*/  CS2R R102, SRZ ;  /* 0x0000000000667805 */ /* 0x000fc4000001ff00 */
[----:B------:R-:W-:Y:S01]  /*01e0*/  SHF.R.S32.HI R3, RZ, 0x1f, R0 ;  /* 0x0000001fff037819 */ /* 0x000fe20000011400 */
[----:B------:R2:W-:Y:S01]  /*01f0*/  STL [R1+0x368], RZ ;  /* 0x000368ff01007387 */ /* 0x0005e20000100800 */
[----:B------:R-:W-:Y:S01]  /*0200*/  CS2R R92, SRZ ;  /* 0x00000000005c7805 */ /* 0x000fe2000001ff00 */
[----:B---3--:R-:W-:Y:S01]  /*0210*/  ULEA UR4, UR5, UR4, 0x18 ;  /* 0x0000000405047291 */ /* 0x008fe2000f8ec03f */
[----:B------:R-:W-:Y:S01]  /*0220*/  LEA.HI R3, R3, R0, RZ, 0x9 ;  /* 0x0000000003037211 */ /* 0x000fe200078f48ff */
[----:B------:R2:W-:Y:S01]  /*0230*/  STL [R1+0x36c], RZ ;  /* 0x00036cff01007387 */ /* 0x0005e20000100800 */
[----:B0-----:R-:W-:Y:S02]  /*0240*/  IABS R10, R5 ;  /* 0x00000005000a7213 */ /* 0x001fe40000000000 */
[----:B------:R-:W-:Y:S02]  /*0250*/  CS2R R94, SRZ ;  /* 0x00000000005e7805 */ /* 0x000fe4000001ff00 */
[----:B------:R-:W-:Y:S01]  /*0260*/  SHF.R.S32.HI R4, RZ, 0x9, R3 ;  /* 0x00000009ff047819 */ /* 0x000fe20000011403 */
[----:B------:R2:W-:Y:S01]  /*0270*/  STL [R1+0x390], RZ ;  /* 0x000390ff01007387 */ /* 0x0005e20000100800 */
[----:B------:R-:W-:-:S02]  /*0280*/  CS2R R84, SRZ ;  /* 0x0000000000547805 */ /* 0x000fc4000001ff00 */
[----:B------:R-:W-:Y:S02]  /*0290*/  CS2R R86, SRZ ;  /* 0x0000000000567805 */ /* 0x000fe4000001ff00 */
[-C--:B------:R-:W-:Y:S01]  /*02a0*/  IABS R9, R4.reuse ;  /* 0x0000000400097213 */ /* 0x080fe20000000000 */
[----:B------:R2:W-:Y:S01]  /*02b0*/  STL [R1+0x394], RZ ;  /* 0x000394ff01007387 */ /* 0x0005e20000100800 */
[----:B------:R-:W-:Y:S02]  /*02c0*/  IABS R12, R4 ;  /* 0x00000004000c7213 */ /* 0x000fe40000000000 */
[----:B------:R-:W-:Y:S01]  /*02d0*/  CS2R R80, SRZ ;  /* 0x0000000000507805 */ /* 0x000fe2000001ff00 */
[----:B------:R-:W0:Y:S01]  /*02e0*/  I2F.RP R0, R9 ;  /* 0x0000000900007306 */ /* 0x000e220000209400 */
[----:B------:R2:W-:Y:S01]  /*02f0*/  STL [R1+0x398], RZ ;  /* 0x000398ff01007387 */ /* 0x0005e20000100800 */
[----:B------:R-:W-:Y:S02]  /*0300*/  CS2R R82, SRZ ;  /* 0x0000000000527805 */ /* 0x000fe4000001ff00 */
[----:B------:R-:W-:-:S02]  /*0310*/  CS2R R76, SRZ ;  /* 0x00000000004c7805 */ /* 0x000fc4000001ff00 */
[----:B------:R-:W-:Y:S01]  /*0320*/  CS2R R78, SRZ ;  /* 0x00000000004e7805 */ /* 0x000fe2000001ff00 */
[----:B------:R2:W-:Y:S01]  /*0330*/  STL [R1+0x39c], RZ ;  /* 0x00039cff01007387 */ /* 0x0005e20000100800 */
[----:B------:R-:W-:Y:S02]  /*0340*/  CS2R R72, SRZ ;  /* 0x0000000000487805 */ /* 0x000fe4000001ff00 */
[----:B------:R-:W-:Y:S02]  /*0350*/  CS2R R74, SRZ ;  /* 0x00000000004a7805 */ /* 0x000fe4000001ff00 */
[----:B------:R-:W-:Y:S01]  /*0360*/  CS2R R68, SRZ ;  /* 0x0000000000447805 */ /* 0x000fe2000001ff00 */
[----:B------:R2:W-:Y:S01]  /*0370*/  STL [R1+0x3c0], RZ ;  /* 0x0003c0ff01007387 */ /* 0x0005e20000100800 */
[----:B------:R-:W-:Y:S02]  /*0380*/  CS2R R70, SRZ ;  /* 0x0000000000467805 */ /* 0x000fe4000001ff00 */
[----:B------:R-:W-:-:S02]  /*0390*/  CS2R R60, SRZ ;  /* 0x00000000003c7805 */ /* 0x000fc4000001ff00 */
[----:B------:R-:W-:Y:S01]  /*03a0*/  CS2R R62, SRZ ;  /* 0x00000000003e7805 */ /* 0x000fe2000001ff00 */
[----:B------:R2:W-:Y:S01]  /*03b0*/  STL [R1+0x3c4], RZ ;  /* 0x0003c4ff01007387 */ /* 0x0005e20000100800 */
[----:B------:R-:W-:Y:S01]  /*03c0*/  CS2R R44, SRZ ;  /* 0x00000000002c7805 */ /* 0x000fe2000001ff00 */
[----:B0-----:R-:W0:Y:S01]  /*03d0*/  MUFU.RCP R0, R0 ;  /* 0x0000000000007308 */ /* 0x001e220000001000 */
        /* <DEDUP_REMOVED lines=15> */
[----:B------:R-:W-:Y:S01]  /*04d0*/  CS2R R20, SRZ ;  /* 0x0000000000147805 */ /* 0x000fe2000001ff00 */
[----:B0-----:R-:W-:Y:S01]  /*04e0*/  VIADD R2, R0, 0xffffffe ;  /* 0x0ffffffe00027836 */ /* 0x001fe20000000000 */
[----:B------:R2:W-:Y:S01]  /*04f0*/  STL [R1+0x3e8], RZ ;  /* 0x0003e8ff01007387 */ /* 0x0005e20000100800 */
[----:B------:R-:W-:Y:S01]  /*0500*/  IMAD.MOV R0, RZ, RZ, -R12 ;  /* 0x000000ffff007224 */ /* 0x000fe200078e0a0c */
[----:B------:R-:W-:Y:S01]  /*0510*/  CS2R R22, SRZ ;  /* 0x0000000000167805 */ /* 0x000fe2000001ff00 */
[----:B------:R0:W1:Y:S01]  /*0520*/  F2I.FTZ.U32.TRUNC.NTZ R3, R2 ;  /* 0x0000000200037305 */ /* 0x000062000021f000 */
        /* <DEDUP_REMOVED lines=9> */
[----:B0-----:R-:W-:Y:S01]  /*05c0*/  IMAD.MOV.U32 R2, RZ, RZ, RZ ;  /* 0x000000ffff027224 */ /* 0x001fe200078e00ff */
[----:B------:R-:W-:Y:S02]  /*05d0*/  CS2R R98, SRZ ;  /* 0x0000000000627805 */ /* 0x000fe4000001ff00 */
[----:B------:R-:W-:Y:S01]  /*05e0*/  CS2R R104, SRZ ;  /* 0x0000000000687805 */ /* 0x000fe2000001ff00 */
[----:B------:R2:W-:Y:S01]  /*05f0*/  STL [R1+0x5f8], RZ ;  /* 0x0005f8ff01007387 */ /* 0x0005e20000100800 */
[----:B------:R-:W-:Y:S01]  /*0600*/  CS2R R106, SRZ ;  /* 0x00000000006a7805 */ /* 0x000fe2000001ff00 */
[--C-:B-1----:R-:W-:Y:S01]  /*0610*/  IMAD.MOV R8, RZ, RZ, -R3.reuse ;  /* 0x000000ffff087224 */ /* 0x102fe200078e0a03 */
[----:B------:R-:W-:Y:S01]  /*0620*/  CS2R R112, SRZ ;  /* 0x0000000000707805 */ /* 0x000fe2000001ff00 */
[----:B------:R2:W-:Y:S01]  /*0630*/  STL [R1+0x5fc], RZ ;  /* 0x0005fcff01007387 */ /* 0x0005e20000100800 */
[----:B------:R-:W-:Y:S01]  /*0640*/  CS2R R114, SRZ ;  /* 0x0000000000727805 */ /* 0x000fe2000001ff00 */
[----:B------:R-:W-:Y:S01]  /*0650*/  IMAD R11, R8, R9, RZ ;  /* 0x00000009080b7224 */ /* 0x000fe200078e02ff */
[----:B------:R-:W-:Y:S01]  /*0660*/  CS2R R120, SRZ ;  /* 0x0000000000787805 */ /* 0x000fe2000001ff00 */
[----:B------:R2:W-:Y:S01]  /*0670*/  STL [R1+0x600], RZ ;  /* 0x000600ff01007387 */ /* 0x0005e20000100800 */
[----:B------:R-:W-:Y:S01]  /*0680*/  IMAD.MOV.U32 R8, RZ, RZ, R10 ;  /* 0x000000ffff087224 */ /* 0x000fe200078e000a */
[----:B------:R-:W-:Y:S01]  /*0690*/  CS2R R122, SRZ ;  /* 0x00000000007a7805 */ /* 0x000fe2000001ff00 */
[----:B------:R-:W-:Y:S01]  /*06a0*/  IMAD.HI.U32 R3, R3, R11, R2 ;  /* 0x0000000b03037227 */ /* 0x000fe200078e0002 */
[----:B------:R2:W-:Y:S01]  /*06b0*/  STL [R1+0x604], RZ ;  /* 0x000604ff01007387 */ /* 0x0005e20000100800 */
[----:B------:R-:W-:-:S02]  /*06c0*/  CS2R R128, SRZ ;  /* 0x0000000000807805 */ /* 0x000fc4000001ff00 */
[----:B------:R-:W-:Y:S02]  /*06d0*/  CS2R R130, SRZ ;  /* 0x0000000000827805 */ /* 0x000fe4000001ff00 */
[----:B------:R-:W-:Y:S01]  /*06e0*/  CS2R R136, SRZ ;  /* 0x0000000000887805 */ /* 0x000fe2000001ff00 */
[----:B------:R2:W-:Y:S01]  /*06f0*/  STL [R1+0x608], RZ ;  /* 0x000608ff01007387 */ /* 0x0005e20000100800 */
[----:B------:R-:W-:Y:S01]  /*0700*/  IMAD.HI.U32 R3, R3, R8, RZ ;  /* 0x0000000803037227 */ /* 0x000fe200078e00ff */
[----:B------:R-:W-:Y:S02]  /*0710*/  CS2R R138, SRZ ;  /* 0x00000000008a7805 */ /* 0x000fe4000001ff00 */
[----:B------:R-:W-:Y:S01]  /*0720*/  CS2R R144, SRZ ;  /* 0x0000000000907805 */ /* 0x000fe2000001ff00 */
[----:B------:R2:W-:Y:S01]  /*0730*/  STL [R1+0x60c], RZ ;  /* 0x00060cff01007387 */ /* 0x0005e20000100800 */
[----:B------:R-:W-:Y:S01]  /*0740*/  IMAD R0, R3, R0, R8 ;  /* 0x0000000003007224 */ /* 0x000fe200078e0208 */
[----:B------:R-:W-:-:S02]  /*0750*/  CS2R R146, SRZ ;  /* 0x0000000000927805 */ /* 0x000fc4000001ff00 */
[----:B------:R-:W-:Y:S01]  /*0760*/  CS2R R152, SRZ ;  /* 0x0000000000987805 */ /* 0x000fe2000001ff00 */
[----:B------:R2:W-:Y:S01]  /*0770*/  STL [R1+0x610], RZ ;  /* 0x000610ff01007387 */ /* 0x0005e20000100800 */
[----:B------:R-:W-:Y:S02]  /*0780*/  CS2R R154, SRZ ;  /* 0x00000000009a7805 */ /* 0x000fe4000001ff00 */
[----:B------:R-:W-:Y:S02]  /*0790*/  ISETP.GT.U32.AND P1, PT, R9, R0, PT ;  /* 0x000000000900720c */ /* 0x000fe40003f24070 */
[----:B------:R-:W-:Y:S01]  /*07a0*/  CS2R R160, SRZ ;  /* 0x0000000000a07805 */ /* 0x000fe2000001ff00 */
        /* <DEDUP_REMOVED lines=10> */
[----:B------:R-:W-:Y:S01]  /*0850*/  CS2R R176, SRZ ;  /* 0x0000000000b07805 */ /* 0x000fe2000001ff00 */
[----:B------:R-:W-:Y:S01]  /*0860*/  @!P1 IMAD.IADD R0, R0, 0x1, -R9 ;  /* 0x0000000100009824 */ /* 0x000fe200078e0a09 */
[----:B------:R2:W-:Y:S01]  /*0870*/  STL [R1+0x620], RZ ;  /* 0x000620ff01007387 */ /* 0x0005e20000100800 */
[----:B------:R-:W-:Y:S01]  /*0880*/  @!P1 VIADD R3, R3, 0x1 ;  /* 0x0000000103039836 */ /* 0x000fe20000000000 */
[----:B------:R-:W-:-:S02]  /*0890*/  ISETP.NE.AND P1, PT, R4, RZ, PT ;  /* 0x000000ff0400720c */ /* 0x000fc40003f25270 */
[----:B------:R-:W-:Y:S01]  /*08a0*/  CS2R R178, SRZ ;  /* 0x0000000000b27805 */ /* 0x000fe2000001ff00 */
[----:B------:R2:W-:Y:S01]  /*08b0*/  STL [R1+0x624], RZ ;  /* 0x000624ff01007387 */ /* 0x0005e20000100800 */
[----:B------:R-:W-:Y:S02]  /*08c0*/  ISETP.GE.U32.AND P0, PT, R0, R9, PT ;  /* 0x000000090000720c */ /* 0x000fe40003f06070 */
[----:B------:R-:W-:Y:S02]  /*08d0*/  CS2R R180, SRZ ;  /* 0x0000000000b47805 */ /* 0x000fe4000001ff00 */
[----:B------:R-:W-:Y:S01]  /*08e0*/  LOP3.LUT R0, R5, R4, RZ, 0x3c, !PT ;  /* 0x0000000405007212 */ /* 0x000fe200078e3cff */
[----:B------:R2:W-:Y:S01]  /*08f0*/  STL [R1+0x628], RZ ;  /* 0x000628ff01007387 */ /* 0x0005e20000100800 */
[----:B------:R-:W-:Y:S02]  /*0900*/  CS2R R182, SRZ ;  /* 0x0000000000b67805 */ /* 0x000fe4000001ff00 */
[----:B------:R-:W-:-:S02]  /*0910*/  CS2R R184, SRZ ;  /* 0x0000000000b87805 */ /* 0x000fc4000001ff00 */
[----:B------:R-:W-:Y:S01]  /*0920*/  ISETP.GE.AND P2, PT, R0, RZ, PT ;  /* 0x000000ff0000720c */ /* 0x000fe20003f46270 */
[----:B------:R2:W-:Y:S01]  /*0930*/  STL [R1+0x62c], RZ ;  /* 0x00062cff01007387 */ /* 0x0005e20000100800 */
[----:B------:R-:W-:Y:S01]  /*0940*/  VIADD R0, R6, 0xff ;  /* 0x000000ff06007836 */ /* 0x000fe20000000000 */
[----:B------:R-:W-:Y:S02]  /*0950*/  CS2R R186, SRZ ;  /* 0x0000000000ba7805 */ /* 0x000fe4000001ff00 */
[----:B------:R-:W-:Y:S01]  /*0960*/  CS2R R196, SRZ ;  /* 0x0000000000c47805 */ /* 0x000fe2000001ff00 */
[----:B------:R2:W-:Y:S01]  /*0970*/  STL [R1+0x630], RZ ;  /* 0x000630ff01007387 */ /* 0x0005e20000100800 */
[----:B------:R-:W-:Y:S01]  /*0980*/  CS2R R198, SRZ ;  /* 0x0000000000c67805 */ /* 0x000fe2000001ff00 */
[----:B------:R-:W-:Y:S01]  /*0990*/  @P0 VIADD R3, R3, 0x1 ;  /* 0x0000000103030836 */ /* 0x000fe20000000000 */
[----:B------:R-:W-:Y:S01]  /*09a0*/  CS2R R200, SRZ ;  /* 0x0000000000c87805 */ /* 0x000fe2000001ff00 */
[----:B------:R2:W-:Y:S01]  /*09b0*/  STL [R1+0x634], RZ ;  /* 0x000634ff01007387 */ /* 0x0005e20000100800 */
[----:B------:R-:W-:Y:S01]  /*09c0*/  CS2R R202, SRZ ;  /* 0x0000000000ca7805 */ /* 0x000fe2000001ff00 */
[----:B------:R-:W-:Y:S01]  /*09d0*/  IMAD.MOV.U32 R10, RZ, RZ, R3 ;  /* 0x000000ffff0a7224 */ /* 0x000fe200078e0003 */
[----:B------:R-:W-:Y:S01]  /*09e0*/  SHF.R.S32.HI R3, RZ, 0x1f, R0 ;  /* 0x0000001fff037819 */ /* 0x000fe20000011400 */
[----:B------:R2:W-:Y:S01]  /*09f0*/  STL [R1+0x638], RZ ;  /* 0x000638ff01007387 */ /* 0x0005e20000100800 */
[----:B------:R-:W-:Y:S01]  /*0a00*/  CS2R R204, SRZ ;  /* 0x0000000000cc7805 */ /* 0x000fe2000001ff00 */
[----:B------:R-:W-:Y:S01]  /*0a10*/  @!P2 IMAD.MOV R10, RZ, RZ, -R10 ;  /* 0x000000ffff0aa224 */ /* 0x000fe200078e0a0a */
[----:B------:R-:W-:Y:S01]  /*0a20*/  LEA.HI R3, R3, R0, RZ, 0x8 ;  /* 0x0000000003037211 */ /* 0x000fe200078f40ff */
[----:B------:R2:W-:Y:S01]  /*0a30*/  STL [R1+0x63c], RZ ;  /* 0x00063cff01007387 */ /* 0x0005e20000100800 */
[----:B------:R-:W-:-:S02]  /*0a40*/  @!P1 LOP3.LUT R10, RZ, R4, RZ, 0x33, !PT ;  /* 0x00000004ff0a9212 */ /* 0x000fc400078e33ff */
[----:B------:R-:W-:Y:S02]  /*0a50*/  CS2R R206, SRZ ;  /* 0x0000000000ce7805 */ /* 0x000fe4000001ff00 */
[----:B------:R-:W-:Y:S01]  /*0a60*/  CS2R R208, SRZ ;  /* 0x0000000000d07805 */ /* 0x000fe2000001ff00 */
[----:B------:R2:W-:Y:S01]  /*0a70*/  STL [R1+0x640], RZ ;  /* 0x000640ff01007387 */ /* 0x0005e20000100800 */
[----:B------:R-:W-:Y:S01]  /*0a80*/  LEA.HI.SX32 R3, R3, -R10, 0x18 ;  /* 0x8000000a03037211 */ /* 0x000fe200078fc2ff */
[----:B------:R-:W-:Y:S01]  /*0a90*/  IMAD.MOV R8, RZ, RZ, -R10 ;  /* 0x000000ffff087224 */ /* 0x000fe200078e0a0a */
[----:B------:R-:W-:Y:S01]  /*0aa0*/  CS2R R210, SRZ ;  /* 0x0000000000d27805 */ /* 0x000fe2000001ff00 */
[----:B------:R2:W-:Y:S01]  /*0ab0*/  STL [R1+0x644], RZ ;  /* 0x000644ff01007387 */ /* 0x0005e20000100800 */
[----:B------:R-:W-:Y:S01]  /*0ac0*/  VIMNMX R11, R3, 0x1, PT ;  /* 0x00000001030b7848 */ /* 0x000fe20003fe0100 */
[----:B------:R-:W-:Y:S01]  /*0ad0*/  IMAD R8, R4, R8, R5 ;  /* 0x0000000804087224 */ /* 0x000fe200078e0205 */
[----:B------:R-:W-:Y:S01]  /*0ae0*/  CS2R R212, SRZ ;  /* 0x0000000000d47805 */ /* 0x000fe2000001ff00 */
[----:B------:R2:W-:Y:S01]  /*0af0*/  STL [R1+0x648], RZ ;  /* 0x000648ff01007387 */ /* 0x0005e20000100800 */
[----:B------:R-:W-:-:S02]  /*0b00*/  IABS R9, R11 ;  /* 0x0000000b00097213 */ /* 0x000fc40000000000 */
[----:B------:R-:W-:Y:S02]  /*0b10*/  CS2R R214, SRZ ;  /* 0x0000000000d67805 */ /* 0x000fe4000001ff00 */
[----:B------:R-:W-:Y:S01]  /*0b20*/  IABS R13, R11 ;  /* 0x0000000b000d7213 */ /* 0x000fe20000000000 */
[----:B------:R2:W-:Y:S01]  /*0b30*/  STL [R1+0x64c], RZ ;  /* 0x00064cff01007387 */ /* 0x0005e20000100800 */
[----:B------:R-:W0:Y:S01]  /*0b40*/  I2F.RP R0, R9 ;  /* 0x0000000900007306 */ /* 0x000e220000209400 */
[----:B------:R-:W-:Y:S02]  /*0b50*/  CS2R R216, SRZ ;  /* 0x0000000000d87805 */ /* 0x000fe4000001ff00 */
        /* <DEDUP_REMOVED lines=14> */
[----:B0-----:R-:W0:Y:S01]  /*0c40*/  MUFU.RCP R0, R0 ;  /* 0x0000000000007308 */ /* 0x001e220000001000 */
        /* <DEDUP_REMOVED lines=9> */
[----:B------:R2:W-:Y:S04]  /*0ce0*/  STL [R1+0x668], RZ ;  /* 0x000668ff01007387 */ /* 0x0005e80000100800 */
[----:B------:R2:W-:Y:S01]  /*0cf0*/  STL [R1+0x66c], RZ ;  /* 0x00066cff01007387 */ /* 0x0005e20000100800 */
[----:B0-----:R-:W-:-:S03]  /*0d00*/  VIADD R2, R0, 0xffffffe ;  /* 0x0ffffffe00027836 */ /* 0x001fc60000000000 */
[----:B------:R2:W-:Y:S01]  /*0d10*/  STL [R1+0x670], RZ ;  /* 0x000670ff01007387 */ /* 0x0005e20000100800 */
[----:B------:R-:W-:Y:S01]  /*0d20*/  IMAD.MOV R0, RZ, RZ, -R13 ;  /* 0x000000ffff007224 */ /* 0x000fe200078e0a0d */
[----:B------:R0:W1:Y:S02]  /*0d30*/  F2I.FTZ.U32.TRUNC.NTZ R3, R2 ;  /* 0x0000000200037305 */ /* 0x000064000021f000 */
[----:B------:R2:W-:Y:S04]  /*0d40*/  STL [R1+0x674], RZ ;  /* 0x000674ff01007387 */ /* 0x0005e80000100800 */
[----:B------:R2:W-:Y:S01]  /*0d50*/  STL [R1+0x678], RZ ;  /* 0x000678ff01007387 */ /* 0x0005e20000100800 */
[----:B0-----:R-:W-:-:S03]  /*0d60*/  IMAD.MOV.U32 R2, RZ, RZ, RZ ;  /* 0x000000ffff027224 */ /* 0x001fc600078e00ff */
[----:B------:R2:W-:Y:S04]  /*0d70*/  STL [R1+0x67c], RZ ;  /* 0x00067cff01007387 */ /* 0x0005e80000100800 */
[----:B------:R2:W-:Y:S01]  /*0d80*/  STL [R1+0x680], RZ ;  /* 0x000680ff01007387 */ /* 0x0005e20000100800 */
[----:B-1----:R-:W-:-:S03]  /*0d90*/  IMAD.MOV R12, RZ, RZ, -R3 ;  /* 0x000000ffff0c7224 */ /* 0x002fc600078e0a03 */
[----:B------:R2:W-:Y:S01]  /*0da0*/  STL [R1+0x684], RZ ;  /* 0x000684ff01007387 */ /* 0x0005e20000100800 */
[----:B------:R-:W-:Y:S01]  /*0db0*/  IMAD.MOV.U32 R4, RZ, RZ, R12 ;  /* 0x000000ffff047224 */ /* 0x000fe200078e000c */
[----:B------:R-:W-:Y:S02]  /*0dc0*/  IABS R12, R8 ;  /* 0x00000008000c7213 */ /* 0x000fe40000000000 */
[----:B------:R2:W-:Y:S01]  /*0dd0*/  STL [R1+0x688], RZ ;  /* 0x000688ff01007387 */ /* 0x0005e20000100800 */
[----:B------:R-:W-:Y:S02]  /*0de0*/  IMAD R5, R4, R9, RZ ;  /* 0x0000000904057224 */ /* 0x000fe400078e02ff */
[----:B------:R-:W-:Y:S01]  /*0df0*/  IMAD.MOV.U32 R4, RZ, RZ, R12 ;  /* 0x000000ffff047224 */ /* 0x000fe200078e000c */
[----:B------:R2:W-:Y:S01]  /*0e00*/  STL [R1+0x68c], RZ ;  /* 0x00068cff01007387 */ /* 0x0005e20000100800 */
[----:B------:R-:W-:Y:S01]  /*0e10*/  IMAD.HI.U32 R3, R3, R5, R2 ;  /* 0x0000000503037227 */ /* 0x000fe200078e0002 */
[----:B------:R-:W-:-:S02]  /*0e20*/  CS2R R12, SRZ ;  /* 0x00000000000c7805 */ /* 0x000fc4000001ff00 */
[----:B------:R2:W-:Y:S03]  /*0e30*/  STL [R1+0x690], RZ ;  /* 0x000690ff01007387 */ /* 0x0005e60000100800 */
[----:B------:R-:W-:Y:S01]  /*0e40*/  IMAD.HI.U32 R3, R3, R4, RZ ;  /* 0x0000000403037227 */ /* 0x000fe200078e00ff */
[----:B------:R2:W-:Y:S03]  /*0e50*/  STL [R1+0x694], RZ ;  /* 0x000694ff01007387 */ /* 0x0005e60000100800 */
[----:B------:R-:W-:Y:S01]  /*0e60*/  IMAD R0, R3, R0, R4 ;  /* 0x0000000003007224 */ /* 0x000fe200078e0204 */
[----:B------:R2:W-:Y:S04]  /*0e70*/  STL [R1+0x698], RZ ;  /* 0x000698ff01007387 */ /* 0x0005e80000100800 */
[----:B------:R2:W-:Y:S01]  /*0e80*/  STL [R1+0x69c], RZ ;  /* 0x00069cff01007387 */ /* 0x0005e20000100800 */
[----:B------:R-:W-:-:S03]  /*0e90*/  ISETP.GT.U32.AND P1, PT, R9, R0, PT ;  /* 0x000000000900720c */ /* 0x000fc60003f24070 */
[----:B------:R2:W-:Y:S04]  /*0ea0*/  STL [R1+0x6a0], RZ ;  /* 0x0006a0ff01007387 */ /* 0x0005e80000100800 */
[----:B------:R2:W-:Y:S04]  /*0eb0*/  STL [R1+0x6a4], RZ ;  /* 0x0006a4ff01007387 */ /* 0x0005e80000100800 */
[----:B------:R2:W-:Y:S02]  /*0ec0*/  STL [R1+0x6a8], RZ ;  /* 0x0006a8ff01007387 */ /* 0x0005e40000100800 */
[----:B------:R-:W-:-:S02]  /*0ed0*/  @!P1 IMAD.IADD R0, R0, 0x1, -R9 ;  /* 0x0000000100009824 */ /* 0x000fc400078e0a09 */
[----:B------:R2:W-:Y:S01]  /*0ee0*/  STL [R1+0x6ac], RZ ;  /* 0x0006acff01007387 */ /* 0x0005e20000100800 */
[----:B------:R-:W-:Y:S01]  /*0ef0*/  @!P1 VIADD R3, R3, 0x1 ;  /* 0x0000000103039836 */ /* 0x000fe20000000000 */
[----:B------:R-:W-:Y:S02]  /*0f00*/  ISETP.NE.AND P1, PT, R11, RZ, PT ;  /* 0x000000ff0b00720c */ /* 0x000fe40003f25270 */
[----:B------:R2:W-:Y:S01]  /*0f10*/  STL [R1+0x6b0], RZ ;  /* 0x0006b0ff01007387 */ /* 0x0005e20000100800 */
[----:B------:R-:W-:Y:S02]  /*0f20*/  ISETP.GE.U32.AND P0, PT, R0, R9, PT ;  /* 0x000000090000720c */ /* 0x000fe40003f06070 */
[----:B------:R-:W-:Y:S01]  /*0f30*/  LOP3.LUT R0, R8, R11, RZ, 0x3c, !PT ;  /* 0x0000000b08007212 */ /* 0x000fe200078e3cff */
[----:B------:R2:W-:Y:S03]  /*0f40*/  STL [R1+0x6b4], RZ ;  /* 0x0006b4ff01007387 */ /* 0x0005e60000100800 */
[----:B------:R-:W-:Y:S01]  /*0f50*/  ISETP.GE.AND P2, PT, R0, RZ, PT ;  /* 0x000000ff0000720c */ /* 0x000fe20003f46270 */
[----:B------:R2:W-:Y:S04]  /*0f60*/  STL [R1+0x6b8], RZ ;  /* 0x0006b8ff01007387 */ /* 0x0005e80000100800 */
[----:B------:R2:W-:Y:S02]  /*0f70*/  STL [R1+0x6bc], RZ ;  /* 0x0006bcff01007387 */ /* 0x0005e40000100800 */
[----:B------:R-:W-:-:S02]  /*0f80*/  @P0 VIADD R3, R3, 0x1 ;  /* 0x0000000103030836 */ /* 0x000fc40000000000 */
[----:B------:R2:W-:Y:S04]  /*0f90*/  STL [R1+0x6c0], RZ ;  /* 0x0006c0ff01007387 */ /* 0x0005e80000100800 */
[----:B------:R2:W-:Y:S01]  /*0fa0*/  STL [R1+0x6c4], RZ ;  /* 0x0006c4ff01007387 */ /* 0x0005e20000100800 */
[----:B------:R-:W-:Y:S01]  /*0fb0*/  @!P2 IMAD.MOV R3, RZ, RZ, -R3 ;  /* 0x000000ffff03a224 */ /* 0x000fe200078e0a03 */
[----:B------:R-:W-:Y:S02]  /*0fc0*/  @!P1 LOP3.LUT R3, RZ, R11, RZ, 0x33, !PT ;  /* 0x0000000bff039212 */ /* 0x000fe400078e33ff */
[----:B------:R2:W-:Y:S03]  /*0fd0*/  STL [R1+0x6c8], RZ ;  /* 0x0006c8ff01007387 */ /* 0x0005e60000100800 */
[----:B------:R-:W-:Y:S01]  /*0fe0*/  IMAD.MOV R0, RZ, RZ, -R3 ;  /* 0x000000ffff007224 */ /* 0x000fe200078e0a03 */
[----:B------:R2:W-:Y:S01]  /*0ff0*/  STL [R1+0x6cc], RZ ;  /* 0x0006ccff01007387 */ /* 0x0005e20000100800 */
[----:B------:R-:W-:-:S02]  /*1000*/  IMAD.SHL.U32 R3, R3, 0x200, RZ ;  /* 0x0000020003037824 */ /* 0x000fc400078e00ff */
[----:B------:R-:W-:Y:S01]  /*1010*/  IMAD R0, R11, R0, R8 ;  /* 0x000000000b007224 */ /* 0x000fe200078e0208 */
[----:B------:R2:W-:Y:S01]  /*1020*/  STL [R1+0x6d0], RZ ;  /* 0x0006d0ff01007387 */ /* 0x0005e20000100800 */
[----:B------:R-:W-:Y:S02]  /*1030*/  CS2R R8, SRZ ;  /* 0x0000000000087805 */ /* 0x000fe4000001ff00 */
[----:B------:R-:W-:Y:S01]  /*1040*/  IMAD.IADD R0, R10, 0x1, R0 ;  /* 0x000000010a007824 */ /* 0x000fe200078e0200 */
[----:B------:R2:W-:Y:S01]  /*1050*/  STL [R1+0x6d4], RZ ;  /* 0x0006d4ff01007387 */ /* 0x0005e20000100800 */
[----:B------:R-:W-:-:S03]  /*1060*/  CS2R R10, SRZ ;  /* 0x00000000000a7805 */ /* 0x000fc6000001ff00 */
[----:B------:R2:W-:Y:S04]  /*1070*/  STL [R1+0x6d8], RZ ;  /* 0x0006d8ff01007387 */ /* 0x0005e80000100800 */
        /* <DEDUP_REMOVED lines=149> */
[----:B------:R2:W-:Y:S01]  /*19d0*/  STL [R1+0xe20], RZ ;  /* 0x000e20ff01007387 */ /* 0x0005e20000100800 */
[----:B------:R-:W0:Y:S03]  /*19e0*/  S2R R2, SR_TID.X ;  /* 0x0000000000027919 */ /* 0x000e260000002100 */
        /* <DEDUP_REMOVED lines=8> */
[----:B0-----:R-:W-:-:S02]  /*1a70*/  LOP3.LUT R5, R2, 0x7f, RZ, 0xc0, !PT ;  /* 0x0000007f02057812 */ /* 0x001fc400078ec0ff */
[----:B------:R-:W-:Y:S01]  /*1a80*/  LOP3.LUT R48, R2, 0x60, RZ, 0xc0, !PT ;  /* 0x0000006002307812 */ /* 0x000fe200078ec0ff */
[----:B------:R2:W-:Y:S02]  /*1a90*/  STL [R1+0xe44], RZ ;  /* 0x000e44ff01007387 */ /* 0x0005e40000100800 */
[----:B------:R-:W-:Y:S02]  /*1aa0*/  IMAD R4, R0, 0x100, R5 ;  /* 0x0000010000047824 */ /* 0x000fe400078e0205 */
[----:B------:R2:W-:Y:S01]  /*1ab0*/  STL [R1+0xe48], RZ ;  /* 0x000e48ff01007387 */ /* 0x0005e20000100800 */
[----:B------:R-:W0:Y:S01]  /*1ac0*/  LDC R0, c[0x0][0x230] ;  /* 0x00008c00ff007b82 */ /* 0x000e220000000800 */
[----:B------:R-:W-:Y:S02]  /*1ad0*/  VIADD R5, R4, 0x80 ;  /* 0x0000008004057836 */ /* 0x000fe40000000000 */
[----:B------:R2:W-:Y:S04]  /*1ae0*/  STL [R1+0xe4c], RZ ;  /* 0x000e4cff01007387 */ /* 0x0005e80000100800 */
[----:B------:R2:W-:Y:S04]  /*1af0*/  STL [R1+0xe50], RZ ;  /* 0x000e50ff01007387 */ /* 0x0005e80000100800 */
[----:B------:R2:W-:Y:S04]  /*1b00*/  STL [R1+0xe54], RZ ;  /* 0x000e54ff01007387 */ /* 0x0005e80000100800 */
[----:B------:R2:W-:Y:S04]  /*1b10*/  STL [R1+0xe58], RZ ;  /* 0x000e58ff01007387 */ /* 0x0005e80000100800 */
[----:B------:R2:W-:Y:S04]  /*1b20*/  STL [R1+0xe5c], RZ ;  /* 0x000e5cff01007387 */ /* 0x0005e80000100800 */
[----:B------:R2:W-:Y:S01]  /*1b30*/  STL [R1+0xe60], RZ ;  /* 0x000e60ff01007387 */ /* 0x0005e20000100800 */
[----:B0-----:R-:W-:-:S03]  /*1b40*/  VIADD R0, R0, 0x1f ;  /* 0x0000001f00007836 */ /* 0x001fc60000000000 */
[----:B------:R2:W-:Y:S02]  /*1b50*/  STL [R1+0xe64], RZ ;  /* 0x000e64ff01007387 */ /* 0x0005e40000100800 */
[----:B------:R-:W-:Y:S02]  /*1b60*/  ISETP.GE.AND P0, PT, R0, 0x20, PT ;  /* 0x000000200000780c */ /* 0x000fe40003f06270 */
        /* <DEDUP_REMOVED lines=46> */
[----:B------:R-:W-:Y:S05]  /*1e50*/  @!P0 BRA `(.L_x_0) ;  /* 0x0000025c00188947 */ /* 0x000fea0003800000 */
[----:B------:R-:W-:Y:S01]  /*1e60*/  IABS R16, R6 ;  /* 0x0000000600107213 */ /* 0x000fe20000000000 */
[----:B------:R-:W-:Y:S01]  /*1e70*/  ULDC UR8, c[0x0][0x23c] ;  /* 0x00008f0000087ab9 */ /* 0x000fe20000000800 */
[----:B------:R-:W-:Y:S01]  /*1e80*/  IABS R11, R7 ;  /* 0x00000007000b7213 */ /* 0x000fe20000000000 */
[----:B------:R-:W-:Y:S01]  /*1e90*/  ULDC UR5, c[0x0][0x234] ;  /* 0x00008d0000057ab9 */ /* 0x000fe20000000800 */
[----:B------:R-:W0:Y:S01]  /*1ea0*/  I2F.RP R10, R16 ;  /* 0x00000010000a7306 */ /* 0x000e220000209400 */
[----:B------:R-:W-:Y:S01]  /*1eb0*/  IABS R14, R5 ;  /* 0x00000005000e7213 */ /* 0x000fe20000000000 */
[----:B------:R-:W-:Y:S01]  /*1ec0*/  ULDC.64 UR6, c[0x0][0x218] ;  /* 0x0000860000067ab9 */ /* 0x000fe20000000a00 */
[----:B------:R-:W-:Y:S01]  /*1ed0*/  IABS R17, R4 ;  /* 0x0000000400117213 */ /* 0x000fe20000000000 */
[----:B------:R-:W-:Y:S01]  /*1ee0*/  ULDC.64 UR10, c[0x0][0x210] ;  /* 0x00008400000a7ab9 */ /* 0x000fe20000000a00 */
[----:B------:R-:W-:Y:S01]  /*1ef0*/  SHF.R.S32.HI R77, RZ, 0x1f, R0 ;  /* 0x0000001fff4d7819 */ /* 0x000fe20000011400 */
[----:B------:R-:W1:Y:S01]  /*1f00*/  LDC R76, c[0x0][0x238] ;  /* 0x00008e00ff4c7b82 */ /* 0x000e620000000800 */
[----:B------:R-:W-:Y:S01]  /*1f10*/  ISETP.GE.AND P6, PT, R4, RZ, PT ;  /* 0x000000ff0400720c */ /* 0x000fe20003fc6270 */
[----:B------:R-:W3:Y:S01]  /*1f20*/  I2F.RP R8, R11 ;  /* 0x0000000b00087306 */ /* 0x000ee20000209400 */
[----:B------:R-:W-:Y:S01]  /*1f30*/  LEA.HI R77, R77, R0, RZ, 0x5 ;  /* 0x000000004d4d7211 */ /* 0x000fe200078f28ff */
[----:B------:R-:W-:Y:S01]  /*1f40*/  USHF.R.U32.HI UR34, URZ, 0x4, UR4 ;  /* 0x000000043f227899 */ /* 0x000fe20008011604 */
[----:B------:R-:W-:Y:S01]  /*1f50*/  ISETP.GE.AND P3, PT, R5, RZ, PT ;  /* 0x000000ff0500720c */ /* 0x000fe20003f66270 */
[----:B------:R-:W-:Y:S01]  /*1f60*/  UMOV UR35, 0x80000020 ;  /* 0x8000002000237882 */ /* 0x000fe20000000000 */
[----:B------:R-:W-:Y:S01]  /*1f70*/  ISETP.NE.AND P5, PT, R6, RZ, PT ;  /* 0x000000ff0600720c */ /* 0x000fe20003fa5270 */
[----:B------:R-:W-:Y:S01]  /*1f80*/  USGXT.U32 UR34, UR34, 0xe ;  /* 0x0000000e2222789a */ /* 0x000fe20008000000 */
[----:B------:R-:W-:Y:S01]  /*1f90*/  LOP3.LUT R53, R2, 0x1f, RZ, 0xc0, !PT ;  /* 0x0000001f02357812 */ /* 0x000fe200078ec0ff */
[----:B0-----:R-:W0:Y:S01]  /*1fa0*/  MUFU.RCP R10, R10 ;  /* 0x0000000a000a7308 */ /* 0x001e220000001000 */
[----:B------:R-:W-:-:S07]  /*1fb0*/  UMOV UR33, 0x40000040 ;  /* 0x4000004000217882 */ /* 0x000fce0000000000 */
[----:B---3--:R-:W3:Y:S01]  /*1fc0*/  MUFU.RCP R8, R8 ;  /* 0x0000000800087308 */ /* 0x008ee20000001000 */
[----:B0-----:R-:W-:-:S07]  /*1fd0*/  VIADD R9, R10, 0xffffffe ;  /* 0x0ffffffe0a097836 */ /* 0x001fce0000000000 */
[----:B------:R-:W0:Y:S01]  /*1fe0*/  F2I.FTZ.U32.TRUNC.NTZ R9, R9 ;  /* 0x0000000900097305 */ /* 0x000e22000021f000 */
[----:B---3--:R-:W-:Y:S02]  /*1ff0*/  VIADD R12, R8, 0xffffffe ;  /* 0x0ffffffe080c7836 */ /* 0x008fe40000000000 */
[----:B------:R-:W-:-:S05]  /*2000*/  IMAD.MOV.U32 R8, RZ, RZ, RZ ;  /* 0x000000ffff087224 */ /* 0x000fca00078e00ff */
[----:B------:R-:W3:Y:S01]  /*2010*/  F2I.FTZ.U32.TRUNC.NTZ R13, R12 ;  /* 0x0000000c000d7305 */ /* 0x000ee2000021f000 */
[----:B0-----:R-:W-:-:S04]  /*2020*/  IMAD.MOV R15, RZ, RZ, -R9 ;  /* 0x000000ffff0f7224 */ /* 0x001fc800078e0a09 */
[----:B------:R-:W-:-:S04]  /*2030*/  IMAD R15, R15, R16, RZ ;  /* 0x000000100f0f7224 */ /* 0x000fc800078e02ff */
[----:B------:R-:W-:-:S04]  /*2040*/  IMAD.HI.U32 R10, R9, R15, R8 ;  /* 0x0000000f090a7227 */ /* 0x000fc800078e0008 */
[----:B------:R-:W-:Y:S02]  /*2050*/  IMAD.MOV.U32 R9, RZ, RZ, R14 ;  /* 0x000000ffff097224 */ /* 0x000fe400078e000e */
[----:B------:R-:W-:Y:S02]  /*2060*/  IMAD.MOV.U32 R15, RZ, RZ, R17 ;  /* 0x000000ffff0f7224 */ /* 0x000fe400078e0011 */
[----:B------:R-:W-:-:S04]  /*2070*/  IMAD.HI.U32 R8, R10, R9, RZ ;  /* 0x000000090a087227 */ /* 0x000fc800078e00ff */
[----:B------:R-:W-:-:S04]  /*2080*/  IMAD.HI.U32 R10, R10, R15, RZ ;  /* 0x0000000f0a0a7227 */ /* 0x000fc800078e00ff */
[----:B------:R-:W-:Y:S02]  /*2090*/  IMAD.MOV R10, RZ, RZ, -R10 ;  /* 0x000000ffff0a7224 */ /* 0x000fe400078e0a0a */
[----:B------:R-:W-:Y:S02]  /*20a0*/  IMAD.MOV R8, RZ, RZ, -R8 ;  /* 0x000000ffff087224 */ /* 0x000fe400078e0a08 */
[----:B------:R-:W-:Y:S01]  /*20b0*/  IMAD R15, R16, R10, R15 ;  /* 0x0000000a100f7224 */ /* 0x000fe200078e020f */
[----:B------:R-:W-:Y:S01]  /*20c0*/  LEA.HI R10, R48, R3, RZ, 0x1b ;  /* 0x00000003300a7211 */ /* 0x000fe200078fd8ff */
[C---:B------:R-:W-:Y:S02]  /*20d0*/  IMAD R14, R16.reuse, R8, R9 ;  /* 0x00000008100e7224 */ /* 0x040fe400078e0209 */
[----:B---3--:R-:W-:Y:S01]  /*20e0*/  IMAD.MOV R12, RZ, RZ, -R13 ;  /* 0x000000ffff0c7224 */ /* 0x008fe200078e0a0d */
[----:B------:R-:W-:Y:S01]  /*20f0*/  ISETP.GT.U32.AND P1, PT, R16, R15, PT ;  /* 0x0000000f1000720c */ /* 0x000fe20003f24070 */
[----:B------:R-:W-:Y:S01]  /*2100*/  VIADD R17, R10, 0x1fc ;  /* 0x000001fc0a117836 */ /* 0x000fe20000000000 */
[----:B------:R-:W-:Y:S01]  /*2110*/  ISETP.GT.U32.AND P0, PT, R16, R14, PT ;  /* 0x0000000e1000720c */ /* 0x000fe20003f04070 */
[----:B------:R-:W-:Y:S01]  /*2120*/  IMAD R9, R12, R11, RZ ;  /* 0x0000000b0c097224 */ /* 0x000fe200078e02ff */
[----:B------:R-:W-:Y:S01]  /*2130*/  IABS R138, R10 ;  /* 0x0000000a008a7213 */ /* 0x000fe20000000000 */
[----:B------:R-:W-:Y:S01]  /*2140*/  IMAD.MOV.U32 R12, RZ, RZ, RZ ;  /* 0x000000ffff0c7224 */ /* 0x000fe200078e00ff */
[----:B------:R-:W-:Y:S01]  /*2150*/  IABS R248, R17 ;  /* 0x0000001100f87213 */ /* 0x000fe20000000000 */
[----:B------:R-:W-:-:S02]  /*2160*/  VIADD R18, R10, 0x1f8 ;  /* 0x000001f80a127836 */ /* 0x000fc40000000000 */
[----:B------:R-:W-:-:S03]  /*2170*/  IMAD.HI.U32 R12, R13, R9, R12 ;  /* 0x000000090d0c7227 */ /* 0x000fc600078e000c */
[----:B------:R-:W-:Y:S01]  /*2180*/  IABS R250, R18 ;  /* 0x0000001200fa7213 */ /* 0x000fe20000000000 */
[----:B------:R-:W-:Y:S01]  /*2190*/  @!P1 IMAD.IADD R15, R15, 0x1, -R16 ;  /* 0x000000010f0f9824 */ /* 0x000fe200078e0a10 */
[----:B------:R-:W-:Y:S01]  /*21a0*/  ISETP.GE.AND P4, PT, R18, RZ, PT ;  /* 0x000000ff1200720c */ /* 0x000fe20003f86270 */
[----:B------:R-:W-:-:S03]  /*21b0*/  IMAD.HI.U32 R13, R12, R138, RZ ;  /* 0x0000008a0c0d7227 */ /* 0x000fc600078e00ff */
[----:B------:R-:W-:Y:S01]  /*21c0*/  ISETP.GT.U32.AND P2, PT, R16, R15, PT ;  /* 0x0000000f1000720c */ /* 0x000fe20003f44070 */
[----:B------:R-:W-:Y:S01]  /*21d0*/  @!P0 IMAD.IADD R14, R14, 0x1, -R16 ;  /* 0x000000010e0e8824 */ /* 0x000fe200078e0a10 */
[----:B------:R-:W-:Y:S01]  /*21e0*/  ISETP.GE.AND P0, PT, R17, RZ, PT ;  /* 0x000000ff1100720c */ /* 0x000fe20003f06270 */
[----:B------:R-:W-:Y:S02]  /*21f0*/  IMAD.MOV R13, RZ, RZ, -R13 ;  /* 0x000000ffff0d7224 */ /* 0x000fe400078e0a0d */
[----:B------:R-:W-:Y:S01]  /*2200*/  VIADD R17, R10, 0x1f4 ;  /* 0x000001f40a117836 */ /* 0x000fe20000000000 */
[----:B------:R-:W-:Y:S01]  /*2210*/  ISETP.GT.U32.AND P1, PT, R16, R14, PT ;  /* 0x0000000e1000720c */ /* 0x000fe20003f24070 */
[----:B------:R-:W-:Y:S01]  /*2220*/  IMAD R138, R11, R13, R138 ;  /* 0x0000000d0b8a7224 */ /* 0x000fe200078e028a */
[----:B------:R-:W-:Y:S01]  /*2230*/  LOP3.LUT R13, RZ, R6, RZ, 0x33, !PT ;  /* 0x00000006ff0d7212 */ /* 0x000fe200078e33ff */
[----:B------:R-:W-:Y:S01]  /*2240*/  IMAD.HI.U32 R8, R12, R248, RZ ;  /* 0x000000f80c087227 */ /* 0x000fe200078e00ff */
[----:B------:R-:W-:-:S03]  /*2250*/  IABS R252, R17 ;  /* 0x0000001100fc7213 */ /* 0x000fc60000000000 */
[----:B------:R-:W-:Y:S01]  /*2260*/  @!P2 IMAD.IADD R15, R15, 0x1, -R16 ;  /* 0x000000010f0fa824 */ /* 0x000fe200078e0a10 */
[----:B------:R-:W-:Y:S01]  /*2270*/  ISETP.GT.U32.AND P2, PT, R11, R138, PT ;  /* 0x0000008a0b00720c */ /* 0x000fe20003f44070 */
[----:B------:R-:W-:-:S04]  /*2280*/  IMAD.HI.U32 R9, R12, R250, RZ ;  /* 0x000000fa0c097227 */ /* 0x000fc800078e00ff */
[----:B------:R-:W-:Y:S02]  /*2290*/  IMAD.MOV R8, RZ, RZ, -R8 ;  /* 0x000000ffff087224 */ /* 0x000fe400078e0a08 */
[----:B------:R-:W-:-:S04]  /*22a0*/  IMAD.HI.U32 R0, R12, R252, RZ ;  /* 0x000000fc0c007227 */ /* 0x000fc800078e00ff */
[----:B------:R-:W-:Y:S02]  /*22b0*/  IMAD.MOV R9, RZ, RZ, -R9 ;  /* 0x000000ffff097224 */ /* 0x000fe400078e0a09 */
[C---:B------:R-:W-:Y:S02]  /*22c0*/  IMAD R248, R11.reuse, R8, R248 ;  /* 0x000000080bf87224 */ /* 0x040fe400078e02f8 */
[----:B------:R-:W-:Y:S02]  /*22d0*/  IMAD.MOV R0, RZ, RZ, -R0 ;  /* 0x000000ffff007224 */ /* 0x000fe400078e0a00 */
[C---:B------:R-:W-:Y:S02]  /*22e0*/  IMAD R250, R11.reuse, R9, R250 ;  /* 0x000000090bfa7224 */ /* 0x040fe400078e02fa */
[----:B------:R-:W-:Y:S01]  /*22f0*/  @!P1 IMAD.IADD R14, R14, 0x1, -R16 ;  /* 0x000000010e0e9824 */ /* 0x000fe200078e0a10 */
[C---:B------:R-:W-:Y:S01]  /*2300*/  ISETP.GT.U32.AND P1, PT, R11.reuse, R248, PT ;  /* 0x000000f80b00720c */ /* 0x040fe20003f24070 */
[----:B------:R-:W-:-:S02]  /*2310*/  IMAD R252, R11, R0, R252 ;  /* 0x000000000bfc7224 */ /* 0x000fc400078e02fc */
[----:B------:R-:W-:Y:S01]  /*2320*/  @!P2 IMAD.IADD R138, R138, 0x1, -R11 ;  /* 0x000000018a8aa824 */ /* 0x000fe200078e0a0b */
[C---:B------:R-:W-:Y:S01]  /*2330*/  ISETP.GT.U32.AND P2, PT, R11.reuse, R250, PT ;  /* 0x000000fa0b00720c */ /* 0x040fe20003f44070 */
[----:B------:R-:W-:Y:S01]  /*2340*/  @!P6 IMAD.MOV R15, RZ, RZ, -R15 ;  /* 0x000000ffff0fe224 */ /* 0x000fe200078e0a0f */
[----:B------:R-:W-:Y:S01]  /*2350*/  ISETP.GT.U32.AND P6, PT, R11, R252, PT ;  /* 0x000000fc0b00720c */ /* 0x000fe20003fc4070 */
[C---:B------:R-:W-:Y:S02]  /*2360*/  VIADD R16, R10.reuse, 0x1f0 ;  /* 0x000001f00a107836 */ /* 0x040fe40000000000 */
[----:B------:R-:W-:Y:S01]  /*2370*/  VIADD R18, R10, 0x1ec ;  /* 0x000001ec0a127836 */ /* 0x000fe20000000000 */
[----:B------:R-:W-:Y:S01]  /*2380*/  SEL R8, R13, R15, !P5 ;  /* 0x0000000f0d087207 */ /* 0x000fe20006800000 */
[----:B------:R-:W-:Y:S01]  /*2390*/  @!P3 IMAD.MOV R14, RZ, RZ, -R14 ;  /* 0x000000ffff0eb224 */ /* 0x000fe200078e0a0e */
[----:B------:R-:W-:Y:S01]  /*23a0*/  IABS R32, R16 ;  /* 0x0000001000207213 */ /* 0x000fe20000000000 */
[--C-:B------:R-:W-:Y:S01]  /*23b0*/  @!P1 IMAD.IADD R248, R248, 0x1, -R11.reuse ;  /* 0x00000001f8f89824 */ /* 0x100fe200078e0a0b */
[----:B------:R-:W-:Y:S01]  /*23c0*/  IABS R136, R18 ;  /* 0x0000001200887213 */ /* 0x000fe20000000000 */
[----:B------:R-:W-:Y:S01]  /*23d0*/  VIADD R15, R10, 0x1e4 ;  /* 0x000001e40a0f7836 */ /* 0x000fe20000000000 */
[C---:B------:R-:W-:Y:S01]  /*23e0*/  ISETP.GT.U32.AND P3, PT, R11.reuse, R138, PT ;  /* 0x0000008a0b00720c */ /* 0x040fe20003f64070 */
[--C-:B------:R-:W-:Y:S01]  /*23f0*/  @!P2 IMAD.IADD R250, R250, 0x1, -R11.reuse ;  /* 0x00000001fafaa824 */ /* 0x100fe200078e0a0b */
[----:B------:R-:W-:Y:S01]  /*2400*/  ISETP.GT.U32.AND P2, PT, R11, R248, PT ;  /* 0x000000f80b00720c */ /* 0x000fe20003f44070 */
[----:B------:R-:W-:Y:S01]  /*2410*/  @!P6 IMAD.IADD R252, R252, 0x1, -R11 ;  /* 0x00000001fcfce824 */ /* 0x000fe200078e0a0b */
[----:B------:R-:W-:Y:S01]  /*2420*/  ISETP.GE.AND P1, PT, R16, RZ, PT ;  /* 0x000000ff1000720c */ /* 0x000fe20003f26270 */
[----:B------:R-:W-:Y:S01]  /*2430*/  IMAD.HI.U32 R0, R12, R32, RZ ;  /* 0x000000200c007227 */ /* 0x000fe200078e00ff */
[----:B------:R-:W-:-:S02]  /*2440*/  SEL R9, R13, R14, !P5 ;  /* 0x0000000e0d097207 */ /* 0x000fc40006800000 */
[----:B------:R-:W-:Y:S01]  /*2450*/  ISETP.GT.U32.AND P6, PT, R11, R252, PT ;  /* 0x000000fc0b00720c */ /* 0x000fe20003fc4070 */
[----:B------:R-:W-:Y:S01]  /*2460*/  IMAD.HI.U32 R6, R12, R136, RZ ;  /* 0x000000880c067227 */ /* 0x000fe200078e00ff */
[----:B------:R-:W-:Y:S02]  /*2470*/  IABS R134, R15 ;  /* 0x0000000f00867213 */ /* 0x000fe40000000000 */
[----:B------:R-:W-:Y:S01]  /*2480*/  ISETP.GE.AND P5, PT, R17, RZ, PT ;  /* 0x000000ff1100720c */ /* 0x000fe20003fa6270 */
[----:B------:R-:W-:Y:S02]  /*2490*/  IMAD.MOV R0, RZ, RZ, -R0 ;  /* 0x000000ffff007224 */ /* 0x000fe400078e0a00 */
[----:B------:R-:W-:Y:S02]  /*24a0*/  IMAD.MOV R6, RZ, RZ, -R6 ;  /* 0x000000ffff067224 */ /* 0x000fe400078e0a06 */
[C---:B------:R-:W-:Y:S02]  /*24b0*/  IMAD R32, R11.reuse, R0, R32 ;  /* 0x000000000b207224 */ /* 0x040fe400078e0220 */
[----:B------:R-:W-:-:S02]  /*24c0*/  IMAD R136, R11, R6, R136 ;  /* 0x000000060b887224 */ /* 0x000fc400078e0288 */
[--C-:B------:R-:W-:Y:S01]  /*24d0*/  @!P2 IMAD.IADD R248, R248, 0x1, -R11.reuse ;  /* 0x00000001f8f8a824 */ /* 0x100fe200078e0a0b */
[C---:B------:R-:W-:Y:S01]  /*24e0*/  ISETP.GT.U32.AND P2, PT, R11.reuse, R32, PT ;  /* 0x000000200b00720c */ /* 0x040fe20003f44070 */
[--C-:B------:R-:W-:Y:S01]  /*24f0*/  @!P6 IMAD.IADD R252, R252, 0x1, -R11.reuse ;  /* 0x00000001fcfce824 */ /* 0x100fe200078e0a0b */
[C---:B------:R-:W-:Y:S01]  /*2500*/  ISETP.GT.U32.AND P6, PT, R11.reuse, R136, PT ;  /* 0x000000880b00720c */ /* 0x040fe20003fc4070 */
[----:B------:R-:W-:Y:S01]  /*2510*/  @!P3 IMAD.IADD R138, R138, 0x1, -R11 ;  /* 0x000000018a8ab824 */ /* 0x000fe200078e0a0b */
[----:B------:R-:W-:Y:S01]  /*2520*/  ISETP.GT.U32.AND P3, PT, R11, R250, PT ;  /* 0x000000fa0b00720c */ /* 0x000fe20003f64070 */
[C---:B------:R-:W-:Y:S02]  /*2530*/  VIADD R16, R10.reuse, 0x1e0 ;  /* 0x000001e00a107836 */ /* 0x040fe40000000000 */
[----:B------:R-:W-:Y:S02]  /*2540*/  VIADD R14, R10, 0x1e8 ;  /* 0x000001e80a0e7836 */ /* 0x000fe40000000000 */
[----:B------:R-:W-:Y:S01]  /*2550*/  IMAD.HI.U32 R6, R12, R134, RZ ;  /* 0x000000860c067227 */ /* 0x000fe200078e00ff */
[----:B------:R-:W-:-:S02]  /*2560*/  IABS R40, R16 ;  /* 0x0000001000287213 */ /* 0x000fc40000000000 */
[----:B------:R-:W-:Y:S01]  /*2570*/  IABS R38, R14 ;  /* 0x0000000e00267213 */ /* 0x000fe20000000000 */
[--C-:B------:R-:W-:Y:S01]  /*2580*/  @!P2 IMAD.IADD R32, R32, 0x1, -R11.reuse ;  /* 0x000000012020a824 */ /* 0x100fe200078e0a0b */
[----:B------:R-:W-:Y:S01]  /*2590*/  ISETP.GE.AND P2, PT, R18, RZ, PT ;  /* 0x000000ff1200720c */ /* 0x000fe20003f46270 */
[--C-:B------:R-:W-:Y:S02]  /*25a0*/  @!P6 IMAD.IADD R136, R136, 0x1, -R11.reuse ;  /* 0x000000018888e824 */ /* 0x100fe400078e0a0b */
[----:B------:R-:W-:Y:S01]  /*25b0*/  @!P3 IMAD.IADD R250, R250, 0x1, -R11 ;  /* 0x00000001fafab824 */ /* 0x000fe200078e0a0b */
[----:B------:R-:W-:Y:S01]  /*25c0*/  ISETP.GT.U32.AND P6, PT, R11, R32, PT ;  /* 0x000000200b00720c */ /* 0x000fe20003fc4070 */
[----:B------:R-:W-:Y:S01]  /*25d0*/  IMAD.HI.U32 R13, R12, R40, RZ ;  /* 0x000000280c0d7227 */ /* 0x000fe200078e00ff */
[----:B------:R-:W-:-:S03]  /*25e0*/  ISETP.GE.AND P3, PT, R10, RZ, PT ;  /* 0x000000ff0a00720c */ /* 0x000fc60003f66270 */
[----:B------:R-:W-:-:S04]  /*25f0*/  IMAD.HI.U32 R0, R12, R38, RZ ;  /* 0x000000260c007227 */ /* 0x000fc800078e00ff */
[----:B------:R-:W-:Y:S02]  /*2600*/  IMAD.MOV R13, RZ, RZ, -R13 ;  /* 0x000000ffff0d7224 */ /* 0x000fe400078e0a0d */
[----:B------:R-:W-:Y:S02]  /*2610*/  IMAD.MOV R0, RZ, RZ, -R0 ;  /* 0x000000ffff007224 */ /* 0x000fe400078e0a00 */
[C---:B------:R-:W-:Y:S02]  /*2620*/  IMAD R40, R11.reuse, R13, R40 ;  /* 0x0000000d0b287224 */ /* 0x040fe400078e0228 */
[----:B------:R-:W-:Y:S02]  /*2630*/  IMAD.MOV R6, RZ, RZ, -R6 ;  /* 0x000000ffff067224 */ /* 0x000fe400078e0a06 */
[----:B------:R-:W-:Y:S02]  /*2640*/  IMAD R38, R11, R0, R38 ;  /* 0x000000000b267224 */ /* 0x000fe400078e0226 */
[----:B------:R-:W-:-:S02]  /*2650*/  VIADD R17, R10, 0x1dc ;  /* 0x000001dc0a117836 */ /* 0x000fc40000000000 */
[----:B------:R-:W-:Y:S01]  /*2660*/  @!P6 IMAD.IADD R32, R32, 0x1, -R11 ;  /* 0x000000012020e824 */ /* 0x000fe200078e0a0b */
[C---:B------:R-:W-:Y:S01]  /*2670*/  ISETP.GT.U32.AND P6, PT, R11.reuse, R40, PT ;  /* 0x000000280b00720c */ /* 0x040fe20003fc4070 */
[C---:B------:R-:W-:Y:S01]  /*2680*/  IMAD R134, R11.reuse, R6, R134 ;  /* 0x000000060b867224 */ /* 0x040fe200078e0286 */
[----:B------:R-:W-:Y:S01]  /*2690*/  IABS R132, R17 ;  /* 0x0000001100847213 */ /* 0x000fe20000000000 */
[----:B------:R-:W-:Y:S01]  /*26a0*/  @!P3 IMAD.MOV R138, RZ, RZ, -R138 ;  /* 0x000000ffff8ab224 */ /* 0x000fe200078e0a8a */
[C---:B------:R-:W-:Y:S01]  /*26b0*/  ISETP.GT.U32.AND P3, PT, R11.reuse, R38, PT ;  /* 0x000000260b00720c */ /* 0x040fe20003f64070 */
[----:B------:R-:W-:Y:S01]  /*26c0*/  @!P0 IMAD.MOV R248, RZ, RZ, -R248 ;  /* 0x000000fffff88224 */ /* 0x000fe200078e0af8 */
[C---:B------:R-:W-:Y:S01]  /*26d0*/  ISETP.GT.U32.AND P0, PT, R11.reuse, R136, PT ;  /* 0x000000880b00720c */ /* 0x040fe20003f04070 */
[----:B------:R-:W-:Y:S01]  /*26e0*/  @!P4 IMAD.MOV R250, RZ, RZ, -R250 ;  /* 0x000000fffffac224 */ /* 0x000fe200078e0afa */
[----:B------:R-:W-:Y:S01]  /*26f0*/  ISETP.GT.U32.AND P4, PT, R11, R134, PT ;  /* 0x000000860b00720c */ /* 0x000fe20003f84070 */
[----:B------:R-:W-:-:S04]  /*2700*/  IMAD.HI.U32 R0, R12, R132, RZ ;  /* 0x000000840c007227 */ /* 0x000fc800078e00ff */
[----:B------:R-:W-:Y:S02]  /*2710*/  IMAD.MOV R6, RZ, RZ, -R0 ;  /* 0x000000ffff067224 */ /* 0x000fe400078e0a00 */
[--C-:B------:R-:W-:Y:S02]  /*2720*/  @!P6 IMAD.IADD R40, R40, 0x1, -R11.reuse ;  /* 0x000000012828e824 */ /* 0x100fe400078e0a0b */
[----:B------:R-:W-:Y:S02]  /*2730*/  VIADD R13, R10, 0x1d8 ;  /* 0x000001d80a0d7836 */ /* 0x000fe40000000000 */
[--C-:B------:R-:W-:Y:S01]  /*2740*/  @!P0 IMAD.IADD R136, R136, 0x1, -R11.reuse ;  /* 0x0000000188888824 */ /* 0x100fe200078e0a0b */
[----:B------:R-:W-:Y:S01]  /*2750*/  ISETP.GE.AND P0, PT, R15, RZ, PT ;  /* 0x000000ff0f00720c */ /* 0x000fe20003f06270 */
[--C-:B------:R-:W-:Y:S01]  /*2760*/  @!P3 IMAD.IADD R38, R38, 0x1, -R11.reuse ;  /* 0x000000012626b824 */ /* 0x100fe200078e0a0b */
[----:B------:R-:W-:Y:S01]  /*2770*/  IABS R42, R13 ;  /* 0x0000000d002a7213 */ /* 0x000fe20000000000 */
[C---:B------:R-:W-:Y:S01]  /*2780*/  IMAD R132, R11.reuse, R6, R132 ;  /* 0x000000060b847224 */ /* 0x040fe200078e0284 */
[----:B------:R-:W-:Y:S01]  /*2790*/  ISETP.GE.AND P3, PT, R16, RZ, PT ;  /* 0x000000ff1000720c */ /* 0x000fe20003f66270 */
[----:B------:R-:W-:Y:S01]  /*27a0*/  @!P1 IMAD.MOV R32, RZ, RZ, -R32 ;  /* 0x000000ffff209224 */ /* 0x000fe200078e0a20 */
[C---:B------:R-:W-:Y:S01]  /*27b0*/  ISETP.GT.U32.AND P1, PT, R11.reuse, R40, PT ;  /* 0x000000280b00720c */ /* 0x040fe20003f24070 */
[----:B------:R-:W-:Y:S01]  /*27c0*/  @!P4 IMAD.IADD R134, R134, 0x1, -R11 ;  /* 0x000000018686c824 */ /* 0x000fe200078e0a0b */
[C---:B------:R-:W-:Y:S01]  /*27d0*/  ISETP.GT.U32.AND P4, PT, R11.reuse, R38, PT ;  /* 0x000000260b00720c */ /* 0x040fe20003f84070 */
[----:B------:R-:W-:Y:S01]  /*27e0*/  @!P2 IMAD.MOV R136, RZ, RZ, -R136 ;  /* 0x000000ffff88a224 */ /* 0x000fe200078e0a88 */
[C---:B------:R-:W-:Y:S01]  /*27f0*/  ISETP.GT.U32.AND P2, PT, R11.reuse, R132, PT ;  /* 0x000000840b00720c */ /* 0x040fe20003f44070 */
[----:B------:R-:W-:Y:S01]  /*2800*/  @!P5 IMAD.MOV R252, RZ, RZ, -R252 ;  /* 0x000000fffffcd224 */ /* 0x000fe200078e0afc */
[----:B------:R-:W-:Y:S01]  /*2810*/  ISETP.GE.AND P5, PT, R14, RZ, PT ;  /* 0x000000ff0e00720c */ /* 0x000fe20003fa6270 */
[----:B------:R-:W-:Y:S01]  /*2820*/  VIADD R14, R10, 0x1d4 ;  /* 0x000001d40a0e7836 */ /* 0x000fe20000000000 */
[----:B------:R-:W-:Y:S01]  /*2830*/  ISETP.GT.U32.AND P6, PT, R11, R134, PT ;  /* 0x000000860b00720c */ /* 0x000fe20003fc4070 */
[----:B------:R-:W-:-:S03]  /*2840*/  IMAD.HI.U32 R0, R12, R42, RZ ;  /* 0x0000002a0c007227 */ /* 0x000fc600078e00ff */
[----:B------:R-:W-:Y:S01]  /*2850*/  IABS R130, R14 ;  /* 0x0000000e00827213 */ /* 0x000fe20000000000 */
[----:B------:R-:W-:Y:S02]  /*2860*/  IMAD.MOV R0, RZ, RZ, -R0 ;  /* 0x000000ffff007224 */ /* 0x000fe400078e0a00 */
[--C-:B------:R-:W-:Y:S01]  /*2870*/  @!P1 IMAD.IADD R40, R40, 0x1, -R11.reuse ;  /* 0x0000000128289824 */ /* 0x100fe200078e0a0b */
[----:B------:R-:W-:Y:S01]  /*2880*/  ISETP.GE.AND P1, PT, R13, RZ, PT ;  /* 0x000000ff0d00720c */ /* 0x000fe20003f26270 */
[----:B------:R-:W-:Y:S02]  /*2890*/  IMAD R42, R11, R0, R42 ;  /* 0x000000000b2a7224 */ /* 0x000fe400078e022a */
[--C-:B------:R-:W-:Y:S01]  /*28a0*/  @!P4 IMAD.IADD R38, R38, 0x1, -R11.reuse ;  /* 0x000000012626c824 */ /* 0x100fe200078e0a0b */
[----:B------:R-:W-:Y:S01]  /*28b0*/  ISETP.GE.AND P4, PT, R17, RZ, PT ;  /* 0x000000ff1100720c */ /* 0x000fe20003f86270 */
[----:B------:R-:W-:Y:S02]  /*28c0*/  VIADD R13, R10, 0x1cc ;  /* 0x000001cc0a0d7836 */ /* 0x000fe40000000000 */
[----:B------:R-:W-:Y:S01]  /*28d0*/  @!P2 IMAD.IADD R132, R132, 0x1, -R11 ;  /* 0x000000018484a824 */ /* 0x000fe200078e0a0b */
[----:B------:R-:W-:Y:S01]  /*28e0*/  ISETP.GE.AND P2, PT, R14, RZ, PT ;  /* 0x000000ff0e00720c */ /* 0x000fe20003f46270 */
[----:B------:R-:W-:Y:S01]  /*28f0*/  IMAD.HI.U32 R0, R12, R130, RZ ;  /* 0x000000820c007227 */ /* 0x000fe200078e00ff */
[----:B------:R-:W-:-:S03]  /*2900*/  IABS R128, R13 ;  /* 0x0000000d00807213 */ /* 0x000fc60000000000 */
[----:B------:R-:W-:Y:S01]  /*2910*/  @!P6 IMAD.IADD R134, R134, 0x1, -R11 ;  /* 0x000000018686e824 */ /* 0x000fe200078e0a0b */
[C---:B------:R-:W-:Y:S01]  /*2920*/  ISETP.GT.U32.AND P6, PT, R11.reuse, R42, PT ;  /* 0x0000002a0b00720c */ /* 0x040fe20003fc4070 */
[----:B------:R-:W-:Y:S01]  /*2930*/  @!P5 IMAD.MOV R38, RZ, RZ, -R38 ;  /* 0x000000ffff26d224 */ /* 0x000fe200078e0a26 */
[C---:B------:R-:W-:Y:S01]  /*2940*/  ISETP.GT.U32.AND P5, PT, R11.reuse, R132, PT ;  /* 0x000000840b00720c */ /* 0x040fe20003fa4070 */
[----:B------:R-:W-:Y:S02]  /*2950*/  IMAD.MOV R0, RZ, RZ, -R0 ;  /* 0x000000ffff007224 */ /* 0x000fe400078e0a00 */
[----:B------:R-:W-:Y:S02]  /*2960*/  VIADD R15, R10, 0x1d0 ;  /* 0x000001d00a0f7836 */ /* 0x000fe40000000000 */
[----:B------:R-:W-:Y:S02]  /*2970*/  IMAD R130, R11, R0, R130 ;  /* 0x000000000b827224 */ /* 0x000fe400078e0282 */
[----:B------:R-:W-:Y:S01]  /*2980*/  IMAD.HI.U32 R0, R12, R128, RZ ;  /* 0x000000800c007227 */ /* 0x000fe200078e00ff */
[----:B------:R-:W-:-:S03]  /*2990*/  IABS R44, R15 ;  /* 0x0000000f002c7213 */ /* 0x000fc60000000000 */
[----:B------:R-:W-:Y:S02]  /*29a0*/  IMAD.MOV R0, RZ, RZ, -R0 ;  /* 0x000000ffff007224 */ /* 0x000fe400078e0a00 */
[--C-:B------:R-:W-:Y:S02]  /*29b0*/  @!P6 IMAD.IADD R42, R42, 0x1, -R11.reuse ;  /* 0x000000012a2ae824 */ /* 0x100fe400078e0a0b */
[----:B------:R-:W-:Y:S02]  /*29c0*/  @!P5 IMAD.IADD R132, R132, 0x1, -R11 ;  /* 0x000000018484d824 */ /* 0x000fe400078e0a0b */
[C---:B------:R-:W-:Y:S01]  /*29d0*/  IMAD R128, R11.reuse, R0, R128 ;  /* 0x000000000b807224 */ /* 0x040fe200078e0280 */
[----:B------:R-:W-:Y:S01]  /*29e0*/  ISETP.GT.U32.AND P6, PT, R11, R42, PT ;  /* 0x0000002a0b00720c */ /* 0x000fe20003fc4070 */
[----:B------:R-:W-:-:S04]  /*29f0*/  IMAD.HI.U32 R6, R12, R44, RZ ;  /* 0x0000002c0c067227 */ /* 0x000fc800078e00ff */
[----:B------:R-:W-:Y:S01]  /*2a00*/  @!P4 IMAD.MOV R132, RZ, RZ, -R132 ;  /* 0x000000ffff84c224 */ /* 0x000fe200078e0a84 */
[C---:B------:R-:W-:Y:S01]  /*2a10*/  ISETP.GT.U32.AND P4, PT, R11.reuse, R128, PT ;  /* 0x000000800b00720c */ /* 0x040fe20003f84070 */
[----:B------:R-:W-:Y:S02]  /*2a20*/  IMAD.MOV R6, RZ, RZ, -R6 ;  /* 0x000000ffff067224 */ /* 0x000fe400078e0a06 */
[----:B------:R-:W-:Y:S01]  /*2a30*/  @!P0 IMAD.MOV R134, RZ, RZ, -R134 ;  /* 0x000000ffff868224 */ /* 0x000fe200078e0a86 */
[C---:B------:R-:W-:Y:S01]  /*2a40*/  ISETP.GT.U32.AND P0, PT, R11.reuse, R130, PT ;  /* 0x000000820b00720c */ /* 0x040fe20003f04070 */
[C---:B------:R-:W-:Y:S02]  /*2a50*/  IMAD R44, R11.reuse, R6, R44 ;  /* 0x000000060b2c7224 */ /* 0x040fe400078e022c */
[----:B------:R-:W-:Y:S02]  /*2a60*/  VIADD R14, R10, 0x1c4 ;  /* 0x000001c40a0e7836 */ /* 0x000fe40000000000 */
[--C-:B------:R-:W-:Y:S01]  /*2a70*/  @!P6 IMAD.IADD R42, R42, 0x1, -R11.reuse ;  /* 0x000000012a2ae824 */ /* 0x100fe200078e0a0b */
[----:B------:R-:W-:Y:S01]  /*2a80*/  ISETP.GT.U32.AND P5, PT, R11, R44, PT ;  /* 0x0000002c0b00720c */ /* 0x000fe20003fa4070 */
[----:B------:R-:W-:Y:S01]  /*2a90*/  VIADD R6, R10, 0x1c8 ;  /* 0x000001c80a067836 */ /* 0x000fe20000000000 */
[----:B------:R-:W-:Y:S01]  /*2aa0*/  IABS R126, R14 ;  /* 0x0000000e007e7213 */ /* 0x000fe20000000000 */
[--C-:B------:R-:W-:Y:S01]  /*2ab0*/  @!P4 IMAD.IADD R128, R128, 0x1, -R11.reuse ;  /* 0x000000018080c824 */ /* 0x100fe200078e0a0b */
[----:B------:R-:W-:Y:S01]  /*2ac0*/  ISETP.GE.AND P6, PT, R13, RZ, PT ;  /* 0x000000ff0d00720c */ /* 0x000fe20003fc6270 */
[----:B------:R-:W-:Y:S01]  /*2ad0*/  @!P1 IMAD.MOV R42, RZ, RZ, -R42 ;  /* 0x000000ffff2a9224 */ /* 0x000fe200078e0a2a */
[----:B------:R-:W-:Y:S01]  /*2ae0*/  IABS R46, R6 ;  /* 0x00000006002e7213 */ /* 0x000fe20000000000 */
[----:B------:R-:W-:Y:S01]  /*2af0*/  @!P0 IMAD.IADD R130, R130, 0x1, -R11 ;  /* 0x0000000182828824 */ /* 0x000fe200078e0a0b */
[----:B------:R-:W-:Y:S01]  /*2b00*/  ISETP.GE.AND P1, PT, R6, RZ, PT ;  /* 0x000000ff0600720c */ /* 0x000fe20003f26270 */
[----:B------:R-:W-:Y:S01]  /*2b10*/  IMAD.HI.U32 R6, R12, R126, RZ ;  /* 0x0000007e0c067227 */ /* 0x000fe200078e00ff */
[----:B------:R-:W-:-:S02]  /*2b20*/  ISETP.GT.U32.AND P4, PT, R11, R128, PT ;  /* 0x000000800b00720c */ /* 0x000fc40003f84070 */
[C---:B------:R-:W-:Y:S01]  /*2b30*/  ISETP.GT.U32.AND P0, PT, R11.reuse, R130, PT ;  /* 0x000000820b00720c */ /* 0x040fe20003f04070 */
[----:B------:R-:W-:Y:S02]  /*2b40*/  IMAD.MOV R6, RZ, RZ, -R6 ;  /* 0x000000ffff067224 */ /* 0x000fe400078e0a06 */
[----:B------:R-:W-:Y:S02]  /*2b50*/  @!P5 IMAD.IADD R44, R44, 0x1, -R11 ;  /* 0x000000012c2cd824 */ /* 0x000fe400078e0a0b */
[----:B------:R-:W-:Y:S02]  /*2b60*/  IMAD R126, R11, R6, R126 ;  /* 0x000000060b7e7224 */ /* 0x000fe400078e027e */
[----:B------:R-:W-:Y:S01]  /*2b70*/  @!P3 IMAD.MOV R40, RZ, RZ, -R40 ;  /* 0x000000ffff28b224 */ /* 0x000fe200078e0a28 */
[----:B------:R-:W-:Y:S01]  /*2b80*/  ISETP.GE.AND P3, PT, R15, RZ, PT ;  /* 0x000000ff0f00720c */ /* 0x000fe20003f66270 */
[----:B------:R-:W-:Y:S01]  /*2b90*/  VIADD R15, R10, 0x1c0 ;  /* 0x000001c00a0f7836 */ /* 0x000fe20000000000 */
[----:B------:R-:W-:Y:S01]  /*2ba0*/  ISETP.GT.U32.AND P5, PT, R11, R44, PT ;  /* 0x0000002c0b00720c */ /* 0x000fe20003fa4070 */
[----:B------:R-:W-:-:S03]  /*2bb0*/  IMAD.HI.U32 R0, R12, R46, RZ ;  /* 0x0000002e0c007227 */ /* 0x000fc600078e00ff */
[----:B------:R-:W-:Y:S01]  /*2bc0*/  IABS R48, R15 ;  /* 0x0000000f00307213 */ /* 0x000fe20000000000 */
[--C-:B------:R-:W-:Y:S01]  /*2bd0*/  @!P4 IMAD.IADD R128, R128, 0x1, -R11.reuse ;  /* 0x000000018080c824 */ /* 0x100fe200078e0a0b */
[C---:B------:R-:W-:Y:S01]  /*2be0*/  ISETP.GT.U32.AND P4, PT, R11.reuse, R126, PT ;  /* 0x0000007e0b00720c */ /* 0x040fe20003f84070 */
[----:B------:R-:W-:Y:S02]  /*2bf0*/  IMAD.MOV R0, RZ, RZ, -R0 ;  /* 0x000000ffff007224 */ /* 0x000fe400078e0a00 */
[----:B------:R-:W-:Y:S01]  /*2c00*/  @!P0 IMAD.IADD R130, R130, 0x1, -R11 ;  /* 0x0000000182828824 */ /* 0x000fe200078e0a0b */
[----:B------:R-:W-:Y:S01]  /*2c10*/  ISETP.GE.AND P0, PT, R14, RZ, PT ;  /* 0x000000ff0e00720c */ /* 0x000fe20003f06270 */
[----:B------:R-:W-:Y:S02]  /*2c20*/  IMAD R46, R11, R0, R46 ;  /* 0x000000000b2e7224 */ /* 0x000fe400078e022e */
[----:B------:R-:W-:-:S04]  /*2c30*/  IMAD.HI.U32 R13, R12, R48, RZ ;  /* 0x000000300c0d7227 */ /* 0x000fc800078e00ff */
[----:B------:R-:W-:Y:S02]  /*2c40*/  VIADD R0, R10, 0x1bc ;  /* 0x000001bc0a007836 */ /* 0x000fe40000000000 */
[----:B------:R-:W-:Y:S01]  /*2c50*/  @!P5 IMAD.IADD R44, R44, 0x1, -R11 ;  /* 0x000000012c2cd824 */ /* 0x000fe200078e0a0b */
[----:B------:R-:W-:Y:S01]  /*2c60*/  ISETP.GE.AND P5, PT, R15, RZ, PT ;  /* 0x000000ff0f00720c */ /* 0x000fe20003fa6270 */
[----:B------:R-:W-:Y:S01]  /*2c70*/  @!P2 IMAD.MOV R130, RZ, RZ, -R130 ;  /* 0x000000ffff82a224 */ /* 0x000fe200078e0a82 */
[----:B------:R-:W-:Y:S01]  /*2c80*/  ISETP.GT.U32.AND P2, PT, R11, R46, PT ;  /* 0x0000002e0b00720c */ /* 0x000fe20003f44070 */
[----:B------:R-:W-:Y:S01]  /*2c90*/  IMAD.MOV R13, RZ, RZ, -R13 ;  /* 0x000000ffff0d7224 */ /* 0x000fe200078e0a0d */
[----:B------:R-:W-:Y:S01]  /*2ca0*/  IABS R124, R0 ;  /* 0x00000000007c7213 */ /* 0x000fe20000000000 */
[----:B------:R-:W-:Y:S02]  /*2cb0*/  VIADD R15, R10, 0x1b8 ;  /* 0x000001b80a0f7836 */ /* 0x000fe40000000000 */
[----:B------:R-:W-:-:S02]  /*2cc0*/  @!P4 IMAD.IADD R126, R126, 0x1, -R11 ;  /* 0x000000017e7ec824 */ /* 0x000fc400078e0a0b */
[C---:B------:R-:W-:Y:S01]  /*2cd0*/  IMAD R48, R11.reuse, R13, R48 ;  /* 0x0000000d0b307224 */ /* 0x040fe200078e0230 */
[----:B------:R-:W-:Y:S01]  /*2ce0*/  IABS R50, R15 ;  /* 0x0000000f00327213 */ /* 0x000fe20000000000 */
[----:B------:R-:W-:Y:S01]  /*2cf0*/  @!P3 IMAD.MOV R44, RZ, RZ, -R44 ;  /* 0x000000ffff2cb224 */ /* 0x000fe200078e0a2c */
[----:B------:R-:W-:Y:S01]  /*2d00*/  ISETP.GE.AND P3, PT, R0, RZ, PT ;  /* 0x000000ff0000720c */ /* 0x000fe20003f66270 */
[----:B------:R-:W-:Y:S01]  /*2d10*/  IMAD.HI.U32 R0, R12, R124, RZ ;  /* 0x0000007c0c007227 */ /* 0x000fe200078e00ff */
[----:B------:R-:W-:-:S03]  /*2d20*/  ISETP.GT.U32.AND P4, PT, R11, R126, PT ;  /* 0x0000007e0b00720c */ /* 0x000fc60003f84070 */
[----:B------:R-:W-:Y:S01]  /*2d30*/  @!P6 IMAD.MOV R128, RZ, RZ, -R128 ;  /* 0x000000ffff80e224 */ /* 0x000fe200078e0a80 */
[----:B------:R-:W-:Y:S01]  /*2d40*/  ISETP.GT.U32.AND P6, PT, R11, R48, PT ;  /* 0x000000300b00720c */ /* 0x000fe20003fc4070 */
[----:B------:R-:W-:Y:S02]  /*2d50*/  VIADD R17, R10, 0x1b0 ;  /* 0x000001b00a117836 */ /* 0x000fe40000000000 */
[----:B------:R-:W-:-:S03]  /*2d60*/  IMAD.HI.U32 R6, R12, R50, RZ ;  /* 0x000000320c067227 */ /* 0x000fc600078e00ff */
[----:B------:R-:W-:Y:S01]  /*2d70*/  IABS R52, R17 ;  /* 0x0000001100347213 */ /* 0x000fe20000000000 */
[----:B------:R-:W-:Y:S02]  /*2d80*/  IMAD.MOV R0, RZ, RZ, -R0 ;  /* 0x000000ffff007224 */ /* 0x000fe400078e0a00 */
[--C-:B------:R-:W-:Y:S02]  /*2d90*/  @!P2 IMAD.IADD R46, R46, 0x1, -R11.reuse ;  /* 0x000000012e2ea824 */ /* 0x100fe400078e0a0b */
[----:B------:R-:W-:Y:S02]  /*2da0*/  IMAD.MOV R6, RZ, RZ, -R6 ;  /* 0x000000ffff067224 */ /* 0x000fe400078e0a06 */
[C---:B------:R-:W-:Y:S01]  /*2db0*/  IMAD R124, R11.reuse, R0, R124 ;  /* 0x000000000b7c7224 */ /* 0x040fe200078e027c */
[C---:B------:R-:W-:Y:S01]  /*2dc0*/  ISETP.GT.U32.AND P2, PT, R11.reuse, R46, PT ;  /* 0x0000002e0b00720c */ /* 0x040fe20003f44070 */
[C---:B------:R-:W-:Y:S02]  /*2dd0*/  IMAD R50, R11.reuse, R6, R50 ;  /* 0x000000060b327224 */ /* 0x040fe400078e0232 */
[----:B------:R-:W-:Y:S01]  /*2de0*/  @!P4 IMAD.IADD R126, R126, 0x1, -R11 ;  /* 0x000000017e7ec824 */ /* 0x000fe200078e0a0b */
[----:B------:R-:W-:Y:S01]  /*2df0*/  ISETP.GT.U32.AND P4, PT, R11, R124, PT ;  /* 0x0000007c0b00720c */ /* 0x000fe20003f84070 */
[----:B------:R-:W-:-:S04]  /*2e00*/  IMAD.HI.U32 R14, R12, R52, RZ ;  /* 0x000000340c0e7227 */ /* 0x000fc800078e00ff */
[--C-:B------:R-:W-:Y:S01]  /*2e10*/  @!P6 IMAD.IADD R48, R48, 0x1, -R11.reuse ;  /* 0x000000013030e824 */ /* 0x100fe200078e0a0b */
[C---:B------:R-:W-:Y:S01]  /*2e20*/  ISETP.GT.U32.AND P6, PT, R11.reuse, R50, PT ;  /* 0x000000320b00720c */ /* 0x040fe20003fc4070 */
[----:B------:R-:W-:Y:S02]  /*2e30*/  IMAD.MOV R14, RZ, RZ, -R14 ;  /* 0x000000ffff0e7224 */ /* 0x000fe400078e0a0e */
[C---:B------:R-:W-:Y:S02]  /*2e40*/  VIADD R16, R10.reuse, 0x1b4 ;  /* 0x000001b40a107836 */ /* 0x040fe40000000000 */
[----:B------:R-:W-:Y:S02]  /*2e50*/  IMAD R52, R11, R14, R52 ;  /* 0x0000000e0b347224 */ /* 0x000fe400078e0234 */
[----:B------:R-:W-:Y:S01]  /*2e60*/  VIADD R14, R10, 0x1ac ;  /* 0x000001ac0a0e7836 */ /* 0x000fe20000000000 */
[----:B------:R-:W-:Y:S01]  /*2e70*/  IABS R122, R16 ;  /* 0x00000010007a7213 */ /* 0x000fe20000000000 */
[--C-:B------:R-:W-:Y:S01]  /*2e80*/  @!P2 IMAD.IADD R46, R46, 0x1, -R11.reuse ;  /* 0x000000012e2ea824 */ /* 0x100fe200078e0a0b */
[----:B------:R-:W-:Y:S01]  /*2e90*/  ISETP.GE.AND P2, PT, R15, RZ, PT ;  /* 0x000000ff0f00720c */ /* 0x000fe20003f46270 */
[----:B------:R-:W-:Y:S01]  /*2ea0*/  VIADD R15, R10, 0x1a8 ;  /* 0x000001a80a0f7836 */ /* 0x000fe20000000000 */
[----:B------:R-:W-:Y:S01]  /*2eb0*/  IABS R120, R14 ;  /* 0x0000000e00787213 */ /* 0x000fe20000000000 */
[----:B------:R-:W-:Y:S01]  /*2ec0*/  @!P4 IMAD.IADD R124, R124, 0x1, -R11 ;  /* 0x000000017c7cc824 */ /* 0x000fe200078e0a0b */
[----:B------:R-:W-:Y:S01]  /*2ed0*/  ISETP.GT.U32.AND P4, PT, R11, R48, PT ;  /* 0x000000300b00720c */ /* 0x000fe20003f84070 */
[----:B------:R-:W-:Y:S01]  /*2ee0*/  IMAD.HI.U32 R13, R12, R122, RZ ;  /* 0x0000007a0c0d7227 */ /* 0x000fe200078e00ff */
[----:B------:R-:W-:-:S03]  /*2ef0*/  IABS R54, R15 ;  /* 0x0000000f00367213 */ /* 0x000fc60000000000 */
[----:B------:R-:W-:Y:S02]  /*2f00*/  @!P6 IMAD.IADD R50, R50, 0x1, -R11 ;  /* 0x000000013232e824 */ /* 0x000fe400078e0a0b */
[----:B------:R-:W-:Y:S01]  /*2f10*/  @!P1 IMAD.MOV R46, RZ, RZ, -R46 ;  /* 0x000000ffff2e9224 */ /* 0x000fe200078e0a2e */
[C---:B------:R-:W-:Y:S01]  /*2f20*/  ISETP.GT.U32.AND P1, PT, R11.reuse, R124, PT ;  /* 0x0000007c0b00720c */ /* 0x040fe20003f24070 */
[----:B------:R-:W-:Y:S01]  /*2f30*/  IMAD.MOV R13, RZ, RZ, -R13 ;  /* 0x000000ffff0d7224 */ /* 0x000fe200078e0a0d */
[----:B------:R-:W-:Y:S01]  /*2f40*/  ISETP.GT.U32.AND P6, PT, R11, R50, PT ;  /* 0x000000320b00720c */ /* 0x000fe20003fc4070 */
[----:B------:R-:W-:-:S04]  /*2f50*/  IMAD.HI.U32 R0, R12, R120, RZ ;  /* 0x000000780c007227 */ /* 0x000fc800078e00ff */
[----:B------:R-:W-:Y:S02]  /*2f60*/  IMAD R122, R11, R13, R122 ;  /* 0x0000000d0b7a7224 */ /* 0x000fe400078e027a */
[----:B------:R-:W-:-:S04]  /*2f70*/  IMAD.HI.U32 R6, R12, R54, RZ ;  /* 0x000000360c067227 */ /* 0x000fc800078e00ff */
[----:B------:R-:W-:Y:S02]  /*2f80*/  IMAD.MOV R0, RZ, RZ, -R0 ;  /* 0x000000ffff007224 */ /* 0x000fe400078e0a00 */
[----:B------:R-:W-:Y:S02]  /*2f90*/  IMAD.MOV R13, RZ, RZ, -R6 ;  /* 0x000000ffff0d7224 */ /* 0x000fe400078e0a06 */
[----:B------:R-:W-:Y:S01]  /*2fa0*/  @!P0 IMAD.MOV R126, RZ, RZ, -R126 ;  /* 0x000000ffff7e8224 */ /* 0x000fe200078e0a7e */
[C---:B------:R-:W-:Y:S01]  /*2fb0*/  ISETP.GT.U32.AND P0, PT, R11.reuse, R122, PT ;  /* 0x0000007a0b00720c */ /* 0x040fe20003f04070 */
[----:B------:R-:W-:Y:S01]  /*2fc0*/  @!P4 IMAD.IADD R48, R48, 0x1, -R11 ;  /* 0x000000013030c824 */ /* 0x000fe200078e0a0b */
[C---:B------:R-:W-:Y:S01]  /*2fd0*/  ISETP.GT.U32.AND P4, PT, R11.reuse, R52, PT ;  /* 0x000000340b00720c */ /* 0x040fe20003f84070 */
[C---:B------:R-:W-:Y:S02]  /*2fe0*/  IMAD R120, R11.reuse, R0, R120 ;  /* 0x000000000b787224 */ /* 0x040fe400078e0278 */
[----:B------:R-:W-:-:S02]  /*2ff0*/  IMAD R54, R11, R13, R54 ;  /* 0x0000000d0b367224 */ /* 0x000fc400078e0236 */
[--C-:B------:R-:W-:Y:S01]  /*3000*/  @!P1 IMAD.IADD R124, R124, 0x1, -R11.reuse ;  /* 0x000000017c7c9824 */ /* 0x100fe200078e0a0b */
[C---:B------:R-:W-:Y:S01]  /*3010*/  ISETP.GT.U32.AND P1, PT, R11.reuse, R120, PT ;  /* 0x000000780b00720c */ /* 0x040fe20003f24070 */
[--C-:B------:R-:W-:Y:S01]  /*3020*/  @!P6 IMAD.IADD R50, R50, 0x1, -R11.reuse ;  /* 0x000000013232e824 */ /* 0x100fe200078e0a0b */
[----:B------:R-:W-:Y:S01]  /*3030*/  ISETP.GT.U32.AND P6, PT, R11, R54, PT ;  /* 0x000000360b00720c */ /* 0x000fe20003fc4070 */
[----:B------:R-:W-:Y:S02]  /*3040*/  VIADD R19, R10, 0x1a0 ;  /* 0x000001a00a137836 */ /* 0x000fe40000000000 */
[--C-:B------:R-:W-:Y:S01]  /*3050*/  @!P0 IMAD.IADD R122, R122, 0x1, -R11.reuse ;  /* 0x000000017a7a8824 */ /* 0x100fe200078e0a0b */
[----:B------:R-:W-:Y:S01]  /*3060*/  ISETP.GE.AND P0, PT, R16, RZ, PT ;  /* 0x000000ff1000720c */ /* 0x000fe20003f06270 */
[--C-:B------:R-:W-:Y:S01]  /*3070*/  @!P4 IMAD.IADD R52, R52, 0x1, -R11.reuse ;  /* 0x000000013434c824 */ /* 0x100fe200078e0a0b */
[----:B------:R-:W-:Y:S01]  /*3080*/  IABS R56, R19 ;  /* 0x0000001300387213 */ /* 0x000fe20000000000 */
[----:B------:R-:W-:Y:S01]  /*3090*/  VIADD R18, R10, 0x1a4 ;  /* 0x000001a40a127836 */ /* 0x000fe20000000000 */
[----:B------:R-:W-:Y:S01]  /*30a0*/  ISETP.GE.AND P4, PT, R17, RZ, PT ;  /* 0x000000ff1100720c */ /* 0x000fe20003f86270 */
[----:B------:R-:W-:Y:S01]  /*30b0*/  @!P5 IMAD.MOV R48, RZ, RZ, -R48 ;  /* 0x000000ffff30d224 */ /* 0x000fe200078e0a30 */
[C---:B------:R-:W-:Y:S01]  /*30c0*/  ISETP.GT.U32.AND P5, PT, R11.reuse, R52, PT ;  /* 0x000000340b00720c */ /* 0x040fe20003fa4070 */
[----:B------:R-:W-:Y:S01]  /*30d0*/  @!P1 IMAD.IADD R120, R120, 0x1, -R11 ;  /* 0x0000000178789824 */ /* 0x000fe200078e0a0b */
[----:B------:R-:W-:Y:S01]  /*30e0*/  ISETP.GT.U32.AND P1, PT, R11, R122, PT ;  /* 0x0000007a0b00720c */ /* 0x000fe20003f24070 */
[----:B------:R-:W-:Y:S01]  /*30f0*/  IMAD.HI.U32 R6, R12, R56, RZ ;  /* 0x000000380c067227 */ /* 0x000fe200078e00ff */
[----:B------:R-:W-:-:S03]  /*3100*/  IABS R118, R18 ;  /* 0x0000001200767213 */ /* 0x000fc60000000000 */
[----:B------:R-:W-:Y:S01]  /*3110*/  @!P6 IMAD.IADD R54, R54, 0x1, -R11 ;  /* 0x000000013636e824 */ /* 0x000fe200078e0a0b */
[----:B------:R-:W-:Y:S01]  /*3120*/  ISETP.GT.U32.AND P6, PT, R11, R120, PT ;  /* 0x000000780b00720c */ /* 0x000fe20003fc4070 */
[----:B------:R-:W-:Y:S02]  /*3130*/  IMAD.MOV R6, RZ, RZ, -R6 ;  /* 0x000000ffff067224 */ /* 0x000fe400078e0a06 */
[----:B------:R-:W-:Y:S02]  /*3140*/  VIADD R13, R10, 0x19c ;  /* 0x0000019c0a0d7836 */ /* 0x000fe40000000000 */
[----:B------:R-:W-:-:S03]  /*3150*/  IMAD.HI.U32 R0, R12, R118, RZ ;  /* 0x000000760c007227 */ /* 0x000fc600078e00ff */
[----:B------:R-:W-:Y:S01]  /*3160*/  IABS R116, R13 ;  /* 0x0000000d00747213 */ /* 0x000fe20000000000 */
[C---:B------:R-:W-:Y:S02]  /*3170*/  IMAD R56, R11.reuse, R6, R56 ;  /* 0x000000060b387224 */ /* 0x040fe400078e0238 */
[----:B------:R-:W-:Y:S02]  /*3180*/  VIADD R16, R10, 0x198 ;  /* 0x000001980a107836 */ /* 0x000fe40000000000 */
[----:B------:R-:W-:Y:S02]  /*3190*/  IMAD.MOV R0, RZ, RZ, -R0 ;  /* 0x000000ffff007224 */ /* 0x000fe400078e0a00 */
[----:B------:R-:W-:Y:S01]  /*31a0*/  @!P3 IMAD.MOV R124, RZ, RZ, -R124 ;  /* 0x000000ffff7cb224 */ /* 0x000fe200078e0a7c */
[C---:B------:R-:W-:Y:S01]  /*31b0*/  ISETP.GT.U32.AND P3, PT, R11.reuse, R54, PT ;  /* 0x000000360b00720c */ /* 0x040fe20003f64070 */
[--C-:B------:R-:W-:Y:S01]  /*31c0*/  @!P1 IMAD.IADD R122, R122, 0x1, -R11.reuse ;  /* 0x000000017a7a9824 */ /* 0x100fe200078e0a0b */
[----:B------:R-:W-:Y:S01]  /*31d0*/  IABS R58, R16 ;  /* 0x00000010003a7213 */ /* 0x000fe20000000000 */
[----:B------:R-:W-:Y:S01]  /*31e0*/  @!P5 IMAD.IADD R52, R52, 0x1, -R11 ;  /* 0x000000013434d824 */ /* 0x000fe200078e0a0b */
[----:B------:R-:W-:Y:S01]  /*31f0*/  ISETP.GE.AND P1, PT, R14, RZ, PT ;  /* 0x000000ff0e00720c */ /* 0x000fe20003f26270 */
[C---:B------:R-:W-:Y:S01]  /*3200*/  IMAD R118, R11.reuse, R0, R118 ;  /* 0x000000000b767224 */ /* 0x040fe200078e0276 */
[----:B------:R-:W-:Y:S01]  /*3210*/  ISETP.GT.U32.AND P5, PT, R11, R56, PT ;  /* 0x000000380b00720c */ /* 0x000fe20003fa4070 */
[----:B------:R-:W-:-:S04]  /*3220*/  IMAD.HI.U32 R0, R12, R116, RZ ;  /* 0x000000740c007227 */ /* 0x000fc800078e00ff */
[----:B------:R-:W-:Y:S01]  /*3230*/  @!P6 IMAD.IADD R120, R120, 0x1, -R11 ;  /* 0x000000017878e824 */ /* 0x000fe200078e0a0b */
[----:B------:R-:W-:Y:S01]  /*3240*/  ISETP.GE.AND P6, PT, R15, RZ, PT ;  /* 0x000000ff0f00720c */ /* 0x000fe20003fc6270 */
[----:B------:R-:W-:-:S04]  /*3250*/  IMAD.HI.U32 R6, R12, R58, RZ ;  /* 0x0000003a0c067227 */ /* 0x000fc800078e00ff */
[----:B------:R-:W-:Y:S02]  /*3260*/  IMAD.MOV R0, RZ, RZ, -R0 ;  /* 0x000000ffff007224 */ /* 0x000fe400078e0a00 */
[----:B------:R-:W-:Y:S01]  /*3270*/  @!P2 IMAD.MOV R50, RZ, RZ, -R50 ;  /* 0x000000ffff32a224 */ /* 0x000fe200078e0a32 */
[C---:B------:R-:W-:Y:S01]  /*3280*/  ISETP.GT.U32.AND P2, PT, R11.reuse, R118, PT ;  /* 0x000000760b00720c */ /* 0x040fe20003f44070 */
[----:B------:R-:W-:Y:S02]  /*3290*/  IMAD.MOV R6, RZ, RZ, -R6 ;  /* 0x000000ffff067224 */ /* 0x000fe400078e0a06 */
[----:B------:R-:W-:Y:S02]  /*32a0*/  IMAD R116, R11, R0, R116 ;  /* 0x000000000b747224 */ /* 0x000fe400078e0274 */
[--C-:B------:R-:W-:Y:S01]  /*32b0*/  @!P3 IMAD.IADD R54, R54, 0x1, -R11.reuse ;  /* 0x000000013636b824 */ /* 0x100fe200078e0a0b */
[----:B------:R-:W-:Y:S01]  /*32c0*/  ISETP.GE.AND P3, PT, R18, RZ, PT ;  /* 0x000000ff1200720c */ /* 0x000fe20003f66270 */
[----:B------:R-:W-:Y:S01]  /*32d0*/  @!P5 IMAD.IADD R56, R56, 0x1, -R11 ;  /* 0x000000013838d824 */ /* 0x000fe200078e0a0b */
[----:B------:R-:W-:Y:S01]  /*32e0*/  ISETP.GE.AND P5, PT, R13, RZ, PT ;  /* 0x000000ff0d00720c */ /* 0x000fe20003fa6270 */
[----:B------:R-:W-:-:S02]  /*32f0*/  IMAD R58, R11, R6, R58 ;  /* 0x000000060b3a7224 */ /* 0x000fc400078e023a */
[----:B------:R-:W-:Y:S01]  /*3300*/  @!P1 IMAD.MOV R120, RZ, RZ, -R120 ;  /* 0x000000ffff789224 */ /* 0x000fe200078e0a78 */
[C---:B------:R-:W-:Y:S01]  /*3310*/  ISETP.GT.U32.AND P1, PT, R11.reuse, R116, PT ;  /* 0x000000740b00720c */ /* 0x040fe20003f24070 */
[----:B------:R-:W-:Y:S01]  /*3320*/  @!P4 IMAD.MOV R52, RZ, RZ, -R52 ;  /* 0x000000ffff34c224 */ /* 0x000fe200078e0a34 */
[C---:B------:R-:W-:Y:S01]  /*3330*/  ISETP.GT.U32.AND P4, PT, R11.reuse, R56, PT ;  /* 0x000000380b00720c */ /* 0x040fe20003f84070 */
[----:B------:R-:W-:Y:S01]  /*3340*/  @!P6 IMAD.MOV R54, RZ, RZ, -R54 ;  /* 0x000000ffff36e224 */ /* 0x000fe200078e0a36 */
[----:B------:R-:W-:Y:S01]  /*3350*/  ISETP.GT.U32.AND P6, PT, R11, R58, PT ;  /* 0x0000003a0b00720c */ /* 0x000fe20003fc4070 */
[--C-:B------:R-:W-:Y:S01]  /*3360*/  @!P2 IMAD.IADD R118, R118, 0x1, -R11.reuse ;  /* 0x000000017676a824 */ /* 0x100fe200078e0a0b */
[----:B------:R-:W-:Y:S01]  /*3370*/  ISETP.GE.AND P2, PT, R19, RZ, PT ;  /* 0x000000ff1300720c */ /* 0x000fe20003f46270 */
[C---:B------:R-:W-:Y:S02]  /*3380*/  VIADD R0, R10.reuse, 0x194 ;  /* 0x000001940a007836 */ /* 0x040fe40000000000 */
[----:B------:R-:W-:Y:S01]  /*3390*/  @!P0 IMAD.MOV R122, RZ, RZ, -R122 ;  /* 0x000000ffff7a8224 */ /* 0x000fe200078e0a7a */
[----:B------:R-:W-:Y:S01]  /*33a0*/  ISETP.GT.U32.AND P0, PT, R11, R118, PT ;  /* 0x000000760b00720c */ /* 0x000fe20003f04070 */
[----:B------:R-:W-:Y:S01]  /*33b0*/  VIADD R6, R10, 0x190 ;  /* 0x000001900a067836 */ /* 0x000fe20000000000 */
[----:B------:R-:W-:Y:S01]  /*33c0*/  IABS R114, R0 ;  /* 0x0000000000727213 */ /* 0x000fe20000000000 */
[----:B------:R-:W-:-:S02]  /*33d0*/  @!P1 IMAD.IADD R116, R116, 0x1, -R11 ;  /* 0x0000000174749824 */ /* 0x000fc400078e0a0b */
[--C-:B------:R-:W-:Y:S01]  /*33e0*/  @!P4 IMAD.IADD R56, R56, 0x1, -R11.reuse ;  /* 0x000000013838c824 */ /* 0x100fe200078e0a0b */
[----:B------:R-:W-:Y:S01]  /*33f0*/  ISETP.GE.AND P4, PT, R0, RZ, PT ;  /* 0x000000ff0000720c */ /* 0x000fe20003f86270 */
[--C-:B------:R-:W-:Y:S01]  /*3400*/  @!P6 IMAD.IADD R58, R58, 0x1, -R11.reuse ;  /* 0x000000013a3ae824 */ /* 0x100fe200078e0a0b */
[C---:B------:R-:W-:Y:S01]  /*3410*/  ISETP.GT.U32.AND P6, PT, R11.reuse, R116, PT ;  /* 0x000000740b00720c */ /* 0x040fe20003fc4070 */
[----:B------:R-:W-:Y:S01]  /*3420*/  IMAD.HI.U32 R0, R12, R114, RZ ;  /* 0x000000720c007227 */ /* 0x000fe200078e00ff */
[----:B------:R-:W-:Y:S02]  /*3430*/  IABS R60, R6 ;  /* 0x00000006003c7213 */ /* 0x000fe40000000000 */
[----:B------:R-:W-:Y:S01]  /*3440*/  ISETP.GE.AND P1, PT, R6, RZ, PT ;  /* 0x000000ff0600720c */ /* 0x000fe20003f26270 */
[----:B------:R-:W-:Y:S02]  /*3450*/  IMAD.MOV R0, RZ, RZ, -R0 ;  /* 0x000000ffff007224 */ /* 0x000fe400078e0a00 */
[----:B------:R-:W-:Y:S01]  /*3460*/  @!P0 IMAD.IADD R118, R118, 0x1, -R11 ;  /* 0x0000000176768824 */ /* 0x000fe200078e0a0b */
[----:B------:R-:W-:Y:S01]  /*3470*/  ISETP.GE.AND P0, PT, R16, RZ, PT ;  /* 0x000000ff1000720c */ /* 0x000fe20003f06270 */
[----:B------:R-:W-:-:S02]  /*3480*/  IMAD R114, R11, R0, R114 ;  /* 0x000000000b727224 */ /* 0x000fc400078e0272 */
[----:B------:R-:W-:-:S04]  /*3490*/  IMAD.HI.U32 R6, R12, R60, RZ ;  /* 0x0000003c0c067227 */ /* 0x000fc800078e00ff */
[----:B------:R-:W-:Y:S01]  /*34a0*/  @!P3 IMAD.MOV R118, RZ, RZ, -R118 ;  /* 0x000000ffff76b224 */ /* 0x000fe200078e0a76 */
[C---:B------:R-:W-:Y:S01]  /*34b0*/  ISETP.GT.U32.AND P3, PT, R11.reuse, R58, PT ;  /* 0x0000003a0b00720c */ /* 0x040fe20003f64070 */
[--C-:B------:R-:W-:Y:S01]  /*34c0*/  @!P6 IMAD.IADD R116, R116, 0x1, -R11.reuse ;  /* 0x000000017474e824 */ /* 0x100fe200078e0a0b */
[C---:B------:R-:W-:Y:S01]  /*34d0*/  ISETP.GT.U32.AND P6, PT, R11.reuse, R114, PT ;  /* 0x000000720b00720c */ /* 0x040fe20003fc4070 */
[----:B------:R-:W-:Y:S02]  /*34e0*/  IMAD.MOV R6, RZ, RZ, -R6 ;  /* 0x000000ffff067224 */ /* 0x000fe400078e0a06 */
[C---:B------:R-:W-:Y:S02]  /*34f0*/  VIADD R13, R10.reuse, 0x18c ;  /* 0x0000018c0a0d7836 */ /* 0x040fe40000000000 */
[C---:B------:R-:W-:Y:S02]  /*3500*/  IMAD R60, R11.reuse, R6, R60 ;  /* 0x000000060b3c7224 */ /* 0x040fe400078e023c */
[----:B------:R-:W-:Y:S01]  /*3510*/  VIADD R0, R10, 0x188 ;  /* 0x000001880a007836 */ /* 0x000fe20000000000 */
[----:B------:R-:W-:Y:S01]  /*3520*/  IABS R112, R13 ;  /* 0x0000000d00707213 */ /* 0x000fe20000000000 */
[----:B------:R-:W-:Y:S01]  /*3530*/  @!P5 IMAD.MOV R116, RZ, RZ, -R116 ;  /* 0x000000ffff74d224 */ /* 0x000fe200078e0a74 */
[----:B------:R-:W-:Y:S01]  /*3540*/  ISETP.GT.U32.AND P5, PT, R11, R60, PT ;  /* 0x0000003c0b00720c */ /* 0x000fe20003fa4070 */
[--C-:B------:R-:W-:Y:S01]  /*3550*/  @!P3 IMAD.IADD R58, R58, 0x1, -R11.reuse ;  /* 0x000000013a3ab824 */ /* 0x100fe200078e0a0b */
[----:B------:R-:W-:Y:S01]  /*3560*/  ISETP.GE.AND P3, PT, R0, RZ, PT ;  /* 0x000000ff0000720c */ /* 0x000fe20003f66270 */
[----:B------:R-:W-:Y:S01]  /*3570*/  @!P6 IMAD.IADD R114, R114, 0x1, -R11 ;  /* 0x000000017272e824 */ /* 0x000fe200078e0a0b */
[----:B------:R-:W-:Y:S01]  /*3580*/  IABS R62, R0 ;  /* 0x00000000003e7213 */ /* 0x000fe20000000000 */
[----:B------:R-:W-:-:S03]  /*3590*/  IMAD.HI.U32 R0, R12, R112, RZ ;  /* 0x000000700c007227 */ /* 0x000fc600078e00ff */
[----:B------:R-:W-:Y:S01]  /*35a0*/  ISETP.GT.U32.AND P6, PT, R11, R114, PT ;  /* 0x000000720b00720c */ /* 0x000fe20003fc4070 */
[----:B------:R-:W-:Y:S01]  /*35b0*/  @!P2 IMAD.MOV R56, RZ, RZ, -R56 ;  /* 0x000000ffff38a224 */ /* 0x000fe200078e0a38 */
[----:B------:R-:W-:Y:S01]  /*35c0*/  ISETP.GE.AND P2, PT, R13, RZ, PT ;  /* 0x000000ff0d00720c */ /* 0x000fe20003f46270 */
[----:B------:R-:W-:Y:S02]  /*35d0*/  VIADD R6, R10, 0x184 ;  /* 0x000001840a067836 */ /* 0x000fe40000000000 */
[----:B------:R-:W-:Y:S02]  /*35e0*/  IMAD.MOV R13, RZ, RZ, -R0 ;  /* 0x000000ffff0d7224 */ /* 0x000fe400078e0a00 */
[----:B------:R-:W-:Y:S01]  /*35f0*/  IMAD.HI.U32 R0, R12, R62, RZ ;  /* 0x0000003e0c007227 */ /* 0x000fe200078e00ff */
[----:B------:R-:W-:-:S03]  /*3600*/  IABS R110, R6 ;  /* 0x00000006006e7213 */ /* 0x000fc60000000000 */
[----:B------:R-:W-:Y:S02]  /*3610*/  VIADD R14, R10, 0x180 ;  /* 0x000001800a0e7836 */ /* 0x000fe40000000000 */
[----:B------:R-:W-:Y:S02]  /*3620*/  @!P5 IMAD.IADD R60, R60, 0x1, -R11 ;  /* 0x000000013c3cd824 */ /* 0x000fe400078e0a0b */
[----:B------:R-:W-:Y:S01]  /*3630*/  IMAD.MOV R0, RZ, RZ, -R0 ;  /* 0x000000ffff007224 */ /* 0x000fe200078e0a00 */
[----:B------:R-:W-:Y:S01]  /*3640*/  IABS R64, R14 ;  /* 0x0000000e00407213 */ /* 0x000fe20000000000 */
[C---:B------:R-:W-:Y:S01]  /*3650*/  IMAD R112, R11.reuse, R13, R112 ;  /* 0x0000000d0b707224 */ /* 0x040fe200078e0270 */
[C---:B------:R-:W-:Y:S01]  /*3660*/  ISETP.GT.U32.AND P5, PT, R11.reuse, R60, PT ;  /* 0x0000003c0b00720c */ /* 0x040fe20003fa4070 */
[----:B------:R-:W-:Y:S02]  /*3670*/  IMAD R62, R11, R0, R62 ;  /* 0x000000000b3e7224 */ /* 0x000fe400078e023e */
[----:B------:R-:W-:-:S04]  /*3680*/  IMAD.HI.U32 R0, R12, R110, RZ ;  /* 0x0000006e0c007227 */ /* 0x000fc800078e00ff */
[----:B------:R-:W-:Y:S01]  /*3690*/  @!P0 IMAD.MOV R58, RZ, RZ, -R58 ;  /* 0x000000ffff3a8224 */ /* 0x000fe200078e0a3a */
[----:B------:R-:W-:Y:S01]  /*36a0*/  ISETP.GE.AND P0, PT, R6, RZ, PT ;  /* 0x000000ff0600720c */ /* 0x000fe20003f06270 */
[----:B------:R-:W-:Y:S01]  /*36b0*/  @!P6 IMAD.IADD R114, R114, 0x1, -R11 ;  /* 0x000000017272e824 */ /* 0x000fe200078e0a0b */
[----:B------:R-:W-:Y:S01]  /*36c0*/  ISETP.GT.U32.AND P6, PT, R11, R112, PT ;  /* 0x000000700b00720c */ /* 0x000fe20003fc4070 */
[----:B------:R-:W-:-:S04]  /*36d0*/  IMAD.HI.U32 R6, R12, R64, RZ ;  /* 0x000000400c067227 */ /* 0x000fc800078e00ff */
[----:B------:R-:W-:Y:S02]  /*36e0*/  IMAD.MOV R0, RZ, RZ, -R0 ;  /* 0x000000ffff007224 */ /* 0x000fe400078e0a00 */
[----:B------:R-:W-:Y:S02]  /*36f0*/  IMAD.MOV R6, RZ, RZ, -R6 ;  /* 0x000000ffff067224 */ /* 0x000fe400078e0a06 */
[C---:B------:R-:W-:Y:S02]  /*3700*/  IMAD R110, R11.reuse, R0, R110 ;  /* 0x000000000b6e7224 */ /* 0x040fe400078e026e */
[C---:B------:R-:W-:Y:S02]  /*3710*/  IMAD R64, R11.reuse, R6, R64 ;  /* 0x000000060b407224 */ /* 0x040fe400078e0240 */
[----:B------:R-:W-:Y:S01]  /*3720*/  @!P5 IMAD.IADD R60, R60, 0x1, -R11 ;  /* 0x000000013c3cd824 */ /* 0x000fe200078e0a0b */
[----:B------:R-:W-:Y:S01]  /*3730*/  ISETP.GT.U32.AND P5, PT, R11, R110, PT ;  /* 0x0000006e0b00720c */ /* 0x000fe20003fa4070 */
[----:B------:R-:W-:-:S02]  /*3740*/  VIADD R13, R10, 0x17c ;  /* 0x0000017c0a0d7836 */ /* 0x000fc40000000000 */
[--C-:B------:R-:W-:Y:S01]  /*3750*/  @!P6 IMAD.IADD R112, R112, 0x1, -R11.reuse ;  /* 0x000000017070e824 */ /* 0x100fe200078e0a0b */
[C---:B------:R-:W-:Y:S01]  /*3760*/  ISETP.GT.U32.AND P6, PT, R11.reuse, R64, PT ;  /* 0x000000400b00720c */ /* 0x040fe20003fc4070 */
[----:B------:R-:W-:Y:S01]  /*3770*/  @!P4 IMAD.MOV R114, RZ, RZ, -R114 ;  /* 0x000000ffff72c224 */ /* 0x000fe200078e0a72 */
[----:B------:R-:W-:Y:S01]  /*3780*/  IABS R108, R13 ;  /* 0x0000000d006c7213 */ /* 0x000fe20000000000 */
[C---:B------:R-:W-:Y:S01]  /*3790*/  VIADD R15, R10.reuse, 0x178 ;  /* 0x000001780a0f7836 */ /* 0x040fe20000000000 */
[----:B------:R-:W-:Y:S01]  /*37a0*/  ISETP.GT.U32.AND P4, PT, R11, R62, PT ;  /* 0x0000003e0b00720c */ /* 0x000fe20003f84070 */
[----:B------:R-:W-:Y:S02]  /*37b0*/  VIADD R16, R10, 0x174 ;  /* 0x000001740a107836 */ /* 0x000fe40000000000 */
[----:B------:R-:W-:Y:S01]  /*37c0*/  IMAD.HI.U32 R0, R12, R108, RZ ;  /* 0x0000006c0c007227 */ /* 0x000fe200078e00ff */
[----:B------:R-:W-:Y:S02]  /*37d0*/  IABS R66, R15 ;  /* 0x0000000f00427213 */ /* 0x000fe40000000000 */
[----:B------:R-:W-:Y:S01]  /*37e0*/  IABS R106, R16 ;  /* 0x00000010006a7213 */ /* 0x000fe20000000000 */
[----:B------:R-:W-:-:S02]  /*37f0*/  @!P5 IMAD.IADD R110, R110, 0x1, -R11 ;  /* 0x000000016e6ed824 */ /* 0x000fc400078e0a0b */
[----:B------:R-:W-:Y:S02]  /*3800*/  IMAD.MOV R0, RZ, RZ, -R0 ;  /* 0x000000ffff007224 */ /* 0x000fe400078e0a00 */
[----:B------:R-:W-:Y:S01]  /*3810*/  @!P6 IMAD.IADD R64, R64, 0x1, -R11 ;  /* 0x000000014040e824 */ /* 0x000fe200078e0a0b */
[C---:B------:R-:W-:Y:S01]  /*3820*/  ISETP.GT.U32.AND P6, PT, R11.reuse, R110, PT ;  /* 0x0000006e0b00720c */ /* 0x040fe20003fc4070 */
[----:B------:R-:W-:Y:S02]  /*3830*/  IMAD R108, R11, R0, R108 ;  /* 0x000000000b6c7224 */ /* 0x000fe400078e026c */
[----:B------:R-:W-:-:S04]  /*3840*/  IMAD.HI.U32 R0, R12, R66, RZ ;  /* 0x000000420c007227 */ /* 0x000fc800078e00ff */
[--C-:B------:R-:W-:Y:S01]  /*3850*/  @!P4 IMAD.IADD R62, R62, 0x1, -R11.reuse ;  /* 0x000000013e3ec824 */ /* 0x100fe200078e0a0b */
[C---:B------:R-:W-:Y:S01]  /*3860*/  ISETP.GT.U32.AND P4, PT, R11.reuse, R112, PT ;  /* 0x000000700b00720c */ /* 0x040fe20003f84070 */
[----:B------:R-:W-:Y:S02]  /*3870*/  IMAD.MOV R0, RZ, RZ, -R0 ;  /* 0x000000ffff007224 */ /* 0x000fe400078e0a00 */
[----:B------:R-:W-:Y:S01]  /*3880*/  VIADD R17, R10, 0x170 ;  /* 0x000001700a117836 */ /* 0x000fe20000000000 */
[C---:B------:R-:W-:Y:S01]  /*3890*/  ISETP.GT.U32.AND P5, PT, R11.reuse, R62, PT ;  /* 0x0000003e0b00720c */ /* 0x040fe20003fa4070 */
[C---:B------:R-:W-:Y:S02]  /*38a0*/  IMAD R66, R11.reuse, R0, R66 ;  /* 0x000000000b427224 */ /* 0x040fe400078e0242 */
[----:B------:R-:W-:Y:S01]  /*38b0*/  @!P6 IMAD.IADD R110, R110, 0x1, -R11 ;  /* 0x000000016e6ee824 */ /* 0x000fe200078e0a0b */
[----:B------:R-:W-:Y:S01]  /*38c0*/  IABS R68, R17 ;  /* 0x0000001100447213 */ /* 0x000fe20000000000 */
[----:B------:R-:W-:Y:S01]  /*38d0*/  IMAD.HI.U32 R0, R12, R106, RZ ;  /* 0x0000006a0c007227 */ /* 0x000fe200078e00ff */
[----:B------:R-:W-:-:S03]  /*38e0*/  ISETP.GT.U32.AND P6, PT, R11, R66, PT ;  /* 0x000000420b00720c */ /* 0x000fc60003fc4070 */
[----:B------:R-:W-:Y:S02]  /*38f0*/  IMAD.MOV R0, RZ, RZ, -R0 ;  /* 0x000000ffff007224 */ /* 0x000fe400078e0a00 */
[----:B------:R-:W-:Y:S01]  /*3900*/  @!P1 IMAD.MOV R60, RZ, RZ, -R60 ;  /* 0x000000ffff3c9224 */ /* 0x000fe200078e0a3c */
[C---:B------:R-:W-:Y:S01]  /*3910*/  ISETP.GT.U32.AND P1, PT, R11.reuse, R64, PT ;  /* 0x000000400b00720c */ /* 0x040fe20003f24070 */
[--C-:B------:R-:W-:Y:S01]  /*3920*/  @!P5 IMAD.IADD R62, R62, 0x1, -R11.reuse ;  /* 0x000000013e3ed824 */ /* 0x100fe200078e0a0b */
[----:B------:R-:W-:Y:S01]  /*3930*/  ISETP.GE.AND P5, PT, R14, RZ, PT ;  /* 0x000000ff0e00720c */ /* 0x000fe20003fa6270 */
[----:B------:R-:W-:Y:S02]  /*3940*/  VIADD R14, R10, 0x16c ;  /* 0x0000016c0a0e7836 */ /* 0x000fe40000000000 */
[C---:B------:R-:W-:Y:S02]  /*3950*/  IMAD R106, R11.reuse, R0, R106 ;  /* 0x000000000b6a7224 */ /* 0x040fe400078e026a */
[--C-:B------:R-:W-:Y:S01]  /*3960*/  @!P6 IMAD.IADD R66, R66, 0x1, -R11.reuse ;  /* 0x000000014242e824 */ /* 0x100fe200078e0a0b */
[----:B------:R-:W-:Y:S01]  /*3970*/  IABS R104, R14 ;  /* 0x0000000e00687213 */ /* 0x000fe20000000000 */
[----:B------:R-:W-:Y:S01]  /*3980*/  @!P4 IMAD.IADD R112, R112, 0x1, -R11 ;  /* 0x000000017070c824 */ /* 0x000fe200078e0a0b */
[C---:B------:R-:W-:Y:S01]  /*3990*/  ISETP.GT.U32.AND P4, PT, R11.reuse, R108, PT ;  /* 0x0000006c0b00720c */ /* 0x040fe20003f84070 */
[----:B------:R-:W-:Y:S01]  /*39a0*/  IMAD.HI.U32 R6, R12, R68, RZ ;  /* 0x000000440c067227 */ /* 0x000fe200078e00ff */
[----:B------:R-:W-:-:S03]  /*39b0*/  ISETP.GT.U32.AND P6, PT, R11, R66, PT ;  /* 0x000000420b00720c */ /* 0x000fc60003fc4070 */
[----:B------:R-:W-:-:S04]  /*39c0*/  IMAD.HI.U32 R0, R12, R104, RZ ;  /* 0x000000680c007227 */ /* 0x000fc800078e00ff */
[----:B------:R-:W-:Y:S02]  /*39d0*/  IMAD.MOV R0, RZ, RZ, -R0 ;  /* 0x000000ffff007224 */ /* 0x000fe400078e0a00 */
[----:B------:R-:W-:Y:S02]  /*39e0*/  IMAD.MOV R6, RZ, RZ, -R6 ;  /* 0x000000ffff067224 */ /* 0x000fe400078e0a06 */
[C---:B------:R-:W-:Y:S02]  /*39f0*/  IMAD R104, R11.reuse, R0, R104 ;  /* 0x000000000b687224 */ /* 0x040fe400078e0268 */
[--C-:B------:R-:W-:Y:S02]  /*3a00*/  @!P6 IMAD.IADD R66, R66, 0x1, -R11.reuse ;  /* 0x000000014242e824 */ /* 0x100fe400078e0a0b */
[--C-:B------:R-:W-:Y:S01]  /*3a10*/  @!P1 IMAD.IADD R64, R64, 0x1, -R11.reuse ;  /* 0x0000000140409824 */ /* 0x100fe200078e0a0b */
[----:B------:R-:W-:Y:S01]  /*3a20*/  ISETP.GT.U32.AND P6, PT, R11, R104, PT ;  /* 0x000000680b00720c */ /* 0x000fe20003fc4070 */
[----:B------:R-:W-:Y:S01]  /*3a30*/  @!P4 IMAD.IADD R108, R108, 0x1, -R11 ;  /* 0x000000016c6cc824 */ /* 0x000fe200078e0a0b */
[----:B------:R-:W-:Y:S01]  /*3a40*/  ISETP.GE.AND P1, PT, R13, RZ, PT ;  /* 0x000000ff0d00720c */ /* 0x000fe20003f26270 */
[----:B------:R-:W-:Y:S01]  /*3a50*/  IMAD R68, R11, R6, R68 ;  /* 0x000000060b447224 */ /* 0x000fe200078e0244 */
[----:B------:R-:W-:Y:S01]  /*3a60*/  ISETP.GE.AND P4, PT, R15, RZ, PT ;  /* 0x000000ff0f00720c */ /* 0x000fe20003f86270 */
[----:B------:R-:W-:-:S02]  /*3a70*/  VIADD R13, R10, 0x168 ;  /* 0x000001680a0d7836 */ /* 0x000fc40000000000 */
[----:B------:R-:W-:Y:S01]  /*3a80*/  @!P2 IMAD.MOV R112, RZ, RZ, -R112 ;  /* 0x000000ffff70a224 */ /* 0x000fe200078e0a70 */
[C---:B------:R-:W-:Y:S01]  /*3a90*/  ISETP.GT.U32.AND P2, PT, R11.reuse, R108, PT ;  /* 0x0000006c0b00720c */ /* 0x040fe20003f44070 */
[----:B------:R-:W-:Y:S01]  /*3aa0*/  @!P5 IMAD.MOV R64, RZ, RZ, -R64 ;  /* 0x000000ffff40d224 */ /* 0x000fe200078e0a40 */
[C---:B------:R-:W-:Y:S01]  /*3ab0*/  ISETP.GT.U32.AND P5, PT, R11.reuse, R68, PT ;  /* 0x000000440b00720c */ /* 0x040fe20003fa4070 */
[----:B------:R-:W-:Y:S01]  /*3ac0*/  VIADD R15, R10, 0x164 ;  /* 0x000001640a0f7836 */ /* 0x000fe20000000000 */
[----:B------:R-:W-:Y:S01]  /*3ad0*/  IABS R70, R13 ;  /* 0x0000000d00467213 */ /* 0x000fe20000000000 */
[----:B------:R-:W-:Y:S01]  /*3ae0*/  @!P3 IMAD.MOV R62, RZ, RZ, -R62 ;  /* 0x000000ffff3eb224 */ /* 0x000fe200078e0a3e */
[----:B------:R-:W-:Y:S01]  /*3af0*/  ISETP.GT.U32.AND P3, PT, R11, R106, PT ;  /* 0x0000006a0b00720c */ /* 0x000fe20003f64070 */
[----:B------:R-:W-:Y:S01]  /*3b00*/  @!P6 IMAD.IADD R104, R104, 0x1, -R11 ;  /* 0x000000016868e824 */ /* 0x000fe200078e0a0b */
[----:B------:R-:W-:Y:S01]  /*3b10*/  IABS R102, R15 ;  /* 0x0000000f00667213 */ /* 0x000fe20000000000 */
[----:B------:R-:W-:-:S03]  /*3b20*/  IMAD.HI.U32 R0, R12, R70, RZ ;  /* 0x000000460c007227 */ /* 0x000fc600078e00ff */
[----:B------:R-:W-:Y:S01]  /*3b30*/  ISETP.GT.U32.AND P6, PT, R11, R104, PT ;  /* 0x000000680b00720c */ /* 0x000fe20003fc4070 */
[----:B------:R-:W-:Y:S02]  /*3b40*/  IMAD.MOV R6, RZ, RZ, -R0 ;  /* 0x000000ffff067224 */ /* 0x000fe400078e0a00 */
[----:B------:R-:W-:-:S04]  /*3b50*/  IMAD.HI.U32 R0, R12, R102, RZ ;  /* 0x000000660c007227 */ /* 0x000fc800078e00ff */
[--C-:B------:R-:W-:Y:S01]  /*3b60*/  @!P2 IMAD.IADD R108, R108, 0x1, -R11.reuse ;  /* 0x000000016c6ca824 */ /* 0x100fe200078e0a0b */
[----:B------:R-:W-:Y:S01]  /*3b70*/  ISETP.GE.AND P2, PT, R17, RZ, PT ;  /* 0x000000ff1100720c */ /* 0x000fe20003f46270 */
[--C-:B------:R-:W-:Y:S02]  /*3b80*/  @!P5 IMAD.IADD R68, R68, 0x1, -R11.reuse ;  /* 0x000000014444d824 */ /* 0x100fe400078e0a0b */
[----:B------:R-:W-:Y:S02]  /*3b90*/  IMAD.MOV R0, RZ, RZ, -R0 ;  /* 0x000000ffff007224 */ /* 0x000fe400078e0a00 */
[----:B------:R-:W-:Y:S01]  /*3ba0*/  @!P1 IMAD.MOV R108, RZ, RZ, -R108 ;  /* 0x000000ffff6c9224 */ /* 0x000fe200078e0a6c */
[C---:B------:R-:W-:Y:S01]  /*3bb0*/  ISETP.GT.U32.AND P1, PT, R11.reuse, R68, PT ;  /* 0x000000440b00720c */ /* 0x040fe20003f24070 */
[----:B------:R-:W-:Y:S01]  /*3bc0*/  @!P3 IMAD.IADD R106, R106, 0x1, -R11 ;  /* 0x000000016a6ab824 */ /* 0x000fe200078e0a0b */
[----:B------:R-:W-:Y:S01]  /*3bd0*/  ISETP.GE.AND P3, PT, R14, RZ, PT ;  /* 0x000000ff0e00720c */ /* 0x000fe20003f66270 */
[----:B------:R-:W-:-:S02]  /*3be0*/  IMAD R102, R11, R0, R102 ;  /* 0x000000000b667224 */ /* 0x000fc400078e0266 */
[----:B------:R-:W-:Y:S01]  /*3bf0*/  VIADD R14, R10, 0x160 ;  /* 0x000001600a0e7836 */ /* 0x000fe20000000000 */
[C---:B------:R-:W-:Y:S01]  /*3c00*/  ISETP.GT.U32.AND P5, PT, R11.reuse, R106, PT ;  /* 0x0000006a0b00720c */ /* 0x040fe20003fa4070 */
[----:B------:R-:W-:Y:S01]  /*3c10*/  @!P0 IMAD.MOV R110, RZ, RZ, -R110 ;  /* 0x000000ffff6e8224 */ /* 0x000fe200078e0a6e */
[----:B------:R-:W-:Y:S01]  /*3c20*/  ISETP.GE.AND P0, PT, R16, RZ, PT ;  /* 0x000000ff1000720c */ /* 0x000fe20003f06270 */
[--C-:B------:R-:W-:Y:S01]  /*3c30*/  @!P6 IMAD.IADD R104, R104, 0x1, -R11.reuse ;  /* 0x000000016868e824 */ /* 0x100fe200078e0a0b */
[----:B------:R-:W-:Y:S01]  /*3c40*/  ISETP.GT.U32.AND P6, PT, R11, R102, PT ;  /* 0x000000660b00720c */ /* 0x000fe20003fc4070 */
[----:B------:R-:W-:Y:S01]  /*3c50*/  VIADD R16, R10, 0x15c ;  /* 0x0000015c0a107836 */ /* 0x000fe20000000000 */
[----:B------:R-:W-:Y:S01]  /*3c60*/  IABS R72, R14 ;  /* 0x0000000e00487213 */ /* 0x000fe20000000000 */
[----:B------:R-:W-:Y:S01]  /*3c70*/  @!P1 IMAD.IADD R68, R68, 0x1, -R11 ;  /* 0x0000000144449824 */ /* 0x000fe200078e0a0b */
[----:B------:R-:W-:Y:S01]  /*3c80*/  ISETP.GE.AND P1, PT, R13, RZ, PT ;  /* 0x000000ff0d00720c */ /* 0x000fe20003f26270 */
[----:B------:R-:W-:Y:S01]  /*3c90*/  IMAD R70, R11, R6, R70 ;  /* 0x000000060b467224 */ /* 0x000fe200078e0246 */
[----:B------:R-:W-:Y:S01]  /*3ca0*/  IABS R100, R16 ;  /* 0x0000001000647213 */ /* 0x000fe20000000000 */
[----:B------:R-:W-:-:S04]  /*3cb0*/  IMAD.HI.U32 R0, R12, R72, RZ ;  /* 0x000000480c007227 */ /* 0x000fc800078e00ff */
[----:B------:R-:W-:Y:S02]  /*3cc0*/  VIADD R13, R10, 0x158 ;  /* 0x000001580a0d7836 */ /* 0x000fe40000000000 */
[----:B------:R-:W-:-:S03]  /*3cd0*/  IMAD.HI.U32 R6, R12, R100, RZ ;  /* 0x000000640c067227 */ /* 0x000fc600078e00ff */
[----:B------:R-:W-:Y:S01]  /*3ce0*/  IABS R74, R13 ;  /* 0x0000000d004a7213 */ /* 0x000fe20000000000 */
[----:B------:R-:W-:Y:S02]  /*3cf0*/  IMAD.MOV R0, RZ, RZ, -R0 ;  /* 0x000000ffff007224 */ /* 0x000fe400078e0a00 */
[--C-:B------:R-:W-:Y:S01]  /*3d00*/  @!P5 IMAD.IADD R106, R106, 0x1, -R11.reuse ;  /* 0x000000016a6ad824 */ /* 0x100fe200078e0a0b */
[C---:B------:R-:W-:Y:S01]  /*3d10*/  ISETP.GT.U32.AND P5, PT, R11.reuse, R70, PT ;  /* 0x000000460b00720c */ /* 0x040fe20003fa4070 */
[----:B------:R-:W-:Y:S02]  /*3d20*/  @!P6 IMAD.IADD R102, R102, 0x1, -R11 ;  /* 0x000000016666e824 */ /* 0x000fe400078e0a0b */
[----:B------:R-:W-:Y:S02]  /*3d30*/  IMAD.MOV R6, RZ, RZ, -R6 ;  /* 0x000000ffff067224 */ /* 0x000fe400078e0a06 */
[C---:B------:R-:W-:Y:S02]  /*3d40*/  IMAD R72, R11.reuse, R0, R72 ;  /* 0x000000000b487224 */ /* 0x040fe400078e0248 */
[----:B------:R-:W-:Y:S01]  /*3d50*/  @!P0 IMAD.MOV R106, RZ, RZ, -R106 ;  /* 0x000000ffff6a8224 */ /* 0x000fe200078e0a6a */
[C---:B------:R-:W-:Y:S01]  /*3d60*/  ISETP.GT.U32.AND P0, PT, R11.reuse, R102, PT ;  /* 0x000000660b00720c */ /* 0x040fe20003f04070 */
[C---:B------:R-:W-:Y:S01]  /*3d70*/  IMAD R100, R11.reuse, R6, R100 ;  /* 0x000000060b647224 */ /* 0x040fe200078e0264 */
[----:B------:R-:W-:Y:S01]  /*3d80*/  ISETP.GT.U32.AND P6, PT, R11, R72, PT ;  /* 0x000000480b00720c */ /* 0x000fe20003fc4070 */
[----:B------:R-:W-:-:S04]  /*3d90*/  IMAD.HI.U32 R0, R12, R74, RZ ;  /* 0x0000004a0c007227 */ /* 0x000fc800078e00ff */
[----:B------:R-:W-:Y:S02]  /*3da0*/  IMAD.MOV R0, RZ, RZ, -R0 ;  /* 0x000000ffff007224 */ /* 0x000fe400078e0a00 */
[----:B------:R-:W-:Y:S01]  /*3db0*/  @!P3 IMAD.MOV R104, RZ, RZ, -R104 ;  /* 0x000000ffff68b224 */ /* 0x000fe200078e0a68 */
[----:B------:R-:W-:Y:S01]  /*3dc0*/  ISETP.GT.U32.AND P3, PT, R11, R100, PT ;  /* 0x000000640b00720c */ /* 0x000fe20003f64070 */
[--C-:B------:R-:W-:Y:S01]  /*3dd0*/  @!P5 IMAD.IADD R70, R70, 0x1, -R11.reuse ;  /* 0x000000014646d824 */ /* 0x100fe200078e0a0b */
[----:B------:R-:W-:Y:S01]  /*3de0*/  ISETP.GE.AND P5, PT, R15, RZ, PT ;  /* 0x000000ff0f00720c */ /* 0x000fe20003fa6270 */
[C---:B------:R-:W-:Y:S02]  /*3df0*/  IMAD R74, R11.reuse, R0, R74 ;  /* 0x000000000b4a7224 */ /* 0x040fe400078e024a */
[----:B------:R-:W-:Y:S02]  /*3e00*/  VIADD R15, R10, 0x154 ;  /* 0x000001540a0f7836 */ /* 0x000fe40000000000 */
[--C-:B------:R-:W-:Y:S01]  /*3e10*/  @!P0 IMAD.IADD R102, R102, 0x1, -R11.reuse ;  /* 0x0000000166668824 */ /* 0x100fe200078e0a0b */
[C---:B------:R-:W-:Y:S01]  /*3e20*/  ISETP.GT.U32.AND P0, PT, R11.reuse, R74, PT ;  /* 0x0000004a0b00720c */ /* 0x040fe20003f04070 */
[--C-:B------:R-:W-:Y:S01]  /*3e30*/  @!P6 IMAD.IADD R72, R72, 0x1, -R11.reuse ;  /* 0x000000014848e824 */ /* 0x100fe200078e0a0b */
[----:B------:R-:W-:Y:S01]  /*3e40*/  IABS R98, R15 ;  /* 0x0000000f00627213 */ /* 0x000fe20000000000 */
[----:B------:R-:W-:Y:S01]  /*3e50*/  @!P4 IMAD.MOV R66, RZ, RZ, -R66 ;  /* 0x000000ffff42c224 */ /* 0x000fe200078e0a42 */
[C---:B------:R-:W-:Y:S01]  /*3e60*/  ISETP.GT.U32.AND P4, PT, R11.reuse, R70, PT ;  /* 0x000000460b00720c */ /* 0x040fe20003f84070 */
[----:B------:R-:W-:Y:S01]  /*3e70*/  @!P3 IMAD.IADD R100, R100, 0x1, -R11 ;  /* 0x000000016464b824 */ /* 0x000fe200078e0a0b */
[----:B------:R-:W-:Y:S01]  /*3e80*/  ISETP.GT.U32.AND P3, PT, R11, R72, PT ;  /* 0x000000480b00720c */ /* 0x000fe20003f64070 */
[----:B------:R-:W-:Y:S01]  /*3e90*/  IMAD.HI.U32 R0, R12, R98, RZ ;  /* 0x000000620c007227 */ /* 0x000fe200078e00ff */
[----:B------:R-:W-:-:S03]  /*3ea0*/  ISETP.GE.AND P6, PT, R13, RZ, PT ;  /* 0x000000ff0d00720c */ /* 0x000fc60003fc6270 */
[----:B------:R-:W-:Y:S02]  /*3eb0*/  VIADD R6, R10, 0x150 ;  /* 0x000001500a067836 */ /* 0x000fe40000000000 */
[----:B------:R-:W-:Y:S02]  /*3ec0*/  IMAD.MOV R0, RZ, RZ, -R0 ;  /* 0x000000ffff007224 */ /* 0x000fe400078e0a00 */
[--C-:B------:R-:W-:Y:S01]  /*3ed0*/  @!P0 IMAD.IADD R74, R74, 0x1, -R11.reuse ;  /* 0x000000014a4a8824 */ /* 0x100fe200078e0a0b */
[----:B------:R-:W-:Y:S01]  /*3ee0*/  IABS R78, R6 ;  /* 0x00000006004e7213 */ /* 0x000fe20000000000 */
[C---:B------:R-:W-:Y:S02]  /*3ef0*/  IMAD R98, R11.reuse, R0, R98 ;  /* 0x000000000b627224 */ /* 0x040fe400078e0262 */
[----:B------:R-:W-:Y:S01]  /*3f00*/  @!P3 IMAD.IADD R72, R72, 0x1, -R11 ;  /* 0x000000014848b824 */ /* 0x000fe200078e0a0b */
[C---:B------:R-:W-:Y:S01]  /*3f10*/  ISETP.GT.U32.AND P0, PT, R11.reuse, R74, PT ;  /* 0x0000004a0b00720c */ /* 0x040fe20003f04070 */
[----:B------:R-:W-:Y:S01]  /*3f20*/  IMAD.HI.U32 R0, R12, R78, RZ ;  /* 0x0000004e0c007227 */ /* 0x000fe200078e00ff */
[----:B------:R-:W-:-:S03]  /*3f30*/  ISETP.GT.U32.AND P3, PT, R11, R98, PT ;  /* 0x000000620b00720c */ /* 0x000fc60003f64070 */
[----:B------:R-:W-:Y:S01]  /*3f40*/  @!P2 IMAD.MOV R68, RZ, RZ, -R68 ;  /* 0x000000ffff44a224 */ /* 0x000fe200078e0a44 */
[----:B------:R-:W-:Y:S01]  /*3f50*/  ISETP.GE.AND P2, PT, R14, RZ, PT ;  /* 0x000000ff0e00720c */ /* 0x000fe20003f46270 */
[--C-:B------:R-:W-:Y:S01]  /*3f60*/  @!P4 IMAD.IADD R70, R70, 0x1, -R11.reuse ;  /* 0x000000014646c824 */ /* 0x100fe200078e0a0b */
[----:B------:R-:W-:Y:S01]  /*3f70*/  ISETP.GE.AND P4, PT, R16, RZ, PT ;  /* 0x000000ff1000720c */ /* 0x000fe20003f86270 */
[----:B------:R-:W-:Y:S02]  /*3f80*/  VIADD R13, R10, 0x14c ;  /* 0x0000014c0a0d7836 */ /* 0x000fe40000000000 */
[----:B------:R-:W-:Y:S02]  /*3f90*/  IMAD.MOV R0, RZ, RZ, -R0 ;  /* 0x000000ffff007224 */ /* 0x000fe400078e0a00 */
[----:B------:R-:W-:Y:S01]  /*3fa0*/  @!P1 IMAD.MOV R70, RZ, RZ, -R70 ;  /* 0x000000ffff469224 */ /* 0x000fe200078e0a46 */
[C---:B------:R-:W-:Y:S01]  /*3fb0*/  ISETP.GT.U32.AND P1, PT, R11.reuse, R100, PT ;  /* 0x000000640b00720c */ /* 0x040fe20003f24070 */
[----:B------:R-:W-:Y:S01]  /*3fc0*/  IMAD R78, R11, R0, R78 ;  /* 0x000000000b4e7224 */ /* 0x000fe200078e024e */
[----:B------:R-:W-:Y:S01]  /*3fd0*/  IABS R96, R13 ;  /* 0x0000000d00607213 */ /* 0x000fe20000000000 */
[----:B------:R-:W-:Y:S01]  /*3fe0*/  @!P5 IMAD.MOV R102, RZ, RZ, -R102 ;  /* 0x000000ffff66d224 */ /* 0x000fe200078e0a66 */
[----:B------:R-:W-:Y:S01]  /*3ff0*/  ISETP.GE.AND P5, PT, R15, RZ, PT ;  /* 0x000000ff0f00720c */ /* 0x000fe20003fa6270 */
[----:B------:R-:W-:Y:S01]  /*4000*/  @!P0 IMAD.IADD R74, R74, 0x1, -R11 ;  /* 0x000000014a4a8824 */ /* 0x000fe200078e0a0b */
[----:B------:R-:W-:Y:S01]  /*4010*/  ISETP.GT.U32.AND P0, PT, R11, R78, PT ;  /* 0x0000004e0b00720c */ /* 0x000fe20003f04070 */
[----:B------:R-:W-:-:S02]  /*4020*/  VIADD R15, R10, 0x144 ;  /* 0x000001440a0f7836 */ /* 0x000fc40000000000 */
[----:B------:R-:W-:-:S03]  /*4030*/  IMAD.HI.U32 R0, R12, R96, RZ ;  /* 0x000000600c007227 */ /* 0x000fc600078e00ff */
[----:B------:R-:W-:Y:S01]  /*4040*/  IABS R94, R15 ;  /* 0x0000000f005e7213 */ /* 0x000fe20000000000 */
[--C-:B------:R-:W-:Y:S01]  /*4050*/  @!P3 IMAD.IADD R98, R98, 0x1, -R11.reuse ;  /* 0x000000016262b824 */ /* 0x100fe200078e0a0b */
[----:B------:R-:W-:Y:S01]  /*4060*/  ISETP.GE.AND P3, PT, R13, RZ, PT ;  /* 0x000000ff0d00720c */ /* 0x000fe20003f66270 */
[----:B------:R-:W-:Y:S02]  /*4070*/  IMAD.MOV R0, RZ, RZ, -R0 ;  /* 0x000000ffff007224 */ /* 0x000fe400078e0a00 */
[----:B------:R-:W-:Y:S01]  /*4080*/  @!P2 IMAD.MOV R72, RZ, RZ, -R72 ;  /* 0x000000ffff48a224 */ /* 0x000fe200078e0a48 */
[C---:B------:R-:W-:Y:S01]  /*4090*/  ISETP.GT.U32.AND P2, PT, R11.reuse, R98, PT ;  /* 0x000000620b00720c */ /* 0x040fe20003f44070 */
[----:B------:R-:W-:Y:S01]  /*40a0*/  @!P1 IMAD.IADD R100, R100, 0x1, -R11 ;  /* 0x0000000164649824 */ /* 0x000fe200078e0a0b */
[----:B------:R-:W-:Y:S01]  /*40b0*/  ISETP.GE.AND P1, PT, R6, RZ, PT ;  /* 0x000000ff0600720c */ /* 0x000fe20003f26270 */
[----:B------:R-:W-:Y:S02]  /*40c0*/  VIADD R14, R10, 0x148 ;  /* 0x000001480a0e7836 */ /* 0x000fe40000000000 */
[----:B------:R-:W-:-:S02]  /*40d0*/  IMAD R96, R11, R0, R96 ;  /* 0x000000000b607224 */ /* 0x000fc400078e0260 */
        /* <DEDUP_REMOVED lines=8> */
[--C-:B------:R-:W-:Y:S01]  /*4160*/  @!P2 IMAD.IADD R98, R98, 0x1, -R11.reuse ;  /* 0x000000016262a824 */ /* 0x100fe200078e0a0b */
[----:B------:R-:W-:Y:S01]  /*4170*/  ISETP.GE.AND P2, PT, R15, RZ, PT ;  /* 0x000000ff0f00720c */ /* 0x000fe20003f46270 */
[C---:B------:R-:W-:Y:S02]  /*4180*/  IMAD R94, R11.reuse, R6, R94 ;  /* 0x000000060b5e7224 */ /* 0x040fe400078e025e */
[----:B------:R-:W-:Y:S02]  /*4190*/  IMAD.MOV R0, RZ, RZ, -R0 ;  /* 0x000000ffff007224 */ /* 0x000fe400078e0a00 */
[----:B------:R-:W-:Y:S01]  /*41a0*/  @!P5 IMAD.MOV R98, RZ, RZ, -R98 ;  /* 0x000000ffff62d224 */ /* 0x000fe200078e0a62 */
[C---:B------:R-:W-:Y:S01]  /*41b0*/  ISETP.GT.U32.AND P5, PT, R11.reuse, R94, PT ;  /* 0x0000005e0b00720c */ /* 0x040fe20003fa4070 */
[----:B------:R-:W-:Y:S02]  /*41c0*/  IMAD R80, R11, R0, R80 ;  /* 0x000000000b507224 */ /* 0x000fe400078e0250 */
[----:B------:R-:W-:-:S02]  /*41d0*/  @!P4 IMAD.IADD R96, R96, 0x1, -R11 ;  /* 0x000000016060c824 */ /* 0x000fc400078e0a0b */
[--C-:B------:R-:W-:Y:S01]  /*41e0*/  @!P0 IMAD.IADD R78, R78, 0x1, -R11.reuse ;  /* 0x000000014e4e8824 */ /* 0x100fe200078e0a0b */
[C---:B------:R-:W-:Y:S01]  /*41f0*/  ISETP.GT.U32.AND P0, PT, R11.reuse, R80, PT ;  /* 0x000000500b00720c */ /* 0x040fe20003f04070 */
[----:B------:R-:W-:Y:S01]  /*4200*/  @!P6 IMAD.MOV R74, RZ, RZ, -R74 ;  /* 0x000000ffff4ae224 */ /* 0x000fe200078e0a4a */
[C---:B------:R-:W-:Y:S01]  /*4210*/  ISETP.GT.U32.AND P4, PT, R11.reuse, R96, PT ;  /* 0x000000600b00720c */ /* 0x040fe20003f84070 */
[----:B------:R-:W-:Y:S01]  /*4220*/  VIADD R13, R10, 0x140 ;  /* 0x000001400a0d7836 */ /* 0x000fe20000000000 */
[----:B------:R-:W-:Y:S01]  /*4230*/  ISETP.GE.AND P6, PT, R14, RZ, PT ;  /* 0x000000ff0e00720c */ /* 0x000fe20003fc6270 */
[----:B------:R-:W-:Y:S02]  /*4240*/  VIADD R14, R10, 0x138 ;  /* 0x000001380a0e7836 */ /* 0x000fe40000000000 */
[--C-:B------:R-:W-:Y:S01]  /*4250*/  @!P5 IMAD.IADD R94, R94, 0x1, -R11.reuse ;  /* 0x000000015e5ed824 */ /* 0x100fe200078e0a0b */
[----:B------:R-:W-:Y:S01]  /*4260*/  IABS R82, R13 ;  /* 0x0000000d00527213 */ /* 0x000fe20000000000 */
[----:B------:R-:W-:Y:S01]  /*4270*/  VIADD R6, R10, 0x13c ;  /* 0x0000013c0a067836 */ /* 0x000fe20000000000 */
[----:B------:R-:W-:Y:S01]  /*4280*/  IABS R84, R14 ;  /* 0x0000000e00547213 */ /* 0x000fe20000000000 */
[----:B------:R-:W-:Y:S01]  /*4290*/  @!P1 IMAD.MOV R78, RZ, RZ, -R78 ;  /* 0x000000ffff4e9224 */ /* 0x000fe200078e0a4e */
[C---:B------:R-:W-:Y:S01]  /*42a0*/  ISETP.GT.U32.AND P5, PT, R11.reuse, R94, PT ;  /* 0x0000005e0b00720c */ /* 0x040fe20003fa4070 */
[--C-:B------:R-:W-:Y:S01]  /*42b0*/  @!P0 IMAD.IADD R80, R80, 0x1, -R11.reuse ;  /* 0x0000000150508824 */ /* 0x100fe200078e0a0b */
[----:B------:R-:W-:Y:S01]  /*42c0*/  IABS R92, R6 ;  /* 0x00000006005c7213 */ /* 0x000fe20000000000 */
[----:B------:R-:W-:Y:S01]  /*42d0*/  @!P4 IMAD.IADD R96, R96, 0x1, -R11 ;  /* 0x000000016060c824 */ /* 0x000fe200078e0a0b */
[----:B------:R-:W-:Y:S01]  /*42e0*/  ISETP.GE.AND P4, PT, R6, RZ, PT ;  /* 0x000000ff0600720c */ /* 0x000fe20003f86270 */
[----:B------:R-:W-:Y:S01]  /*42f0*/  IMAD.HI.U32 R6, R12, R84, RZ ;  /* 0x000000540c067227 */ /* 0x000fe200078e00ff */
[----:B------:R-:W-:-:S02]  /*4300*/  ISETP.GT.U32.AND P0, PT, R11, R80, PT ;  /* 0x000000500b00720c */ /* 0x000fc40003f04070 */
[----:B------:R-:W-:Y:S01]  /*4310*/  ISETP.GE.AND P1, PT, R13, RZ, PT ;  /* 0x000000ff0d00720c */ /* 0x000fe20003f26270 */
[----:B------:R-:W-:-:S04]  /*4320*/  IMAD.HI.U32 R0, R12, R82, RZ ;  /* 0x000000520c007227 */ /* 0x000fc800078e00ff */
[----:B------:R-:W-:Y:S02]  /*4330*/  IMAD.MOV R6, RZ, RZ, -R6 ;  /* 0x000000ffff067224 */ /* 0x000fe400078e0a06 */
[----:B------:R-:W-:Y:S02]  /*4340*/  IMAD.MOV R13, RZ, RZ, -R0 ;  /* 0x000000ffff0d7224 */ /* 0x000fe400078e0a00 */
[C---:B------:R-:W-:Y:S02]  /*4350*/  IMAD R84, R11.reuse, R6, R84 ;  /* 0x000000060b547224 */ /* 0x040fe400078e0254 */
[----:B------:R-:W-:Y:S02]  /*4360*/  @!P5 IMAD.IADD R94, R94, 0x1, -R11 ;  /* 0x000000015e5ed824 */ /* 0x000fe400078e0a0b */
[C---:B------:R-:W-:Y:S02]  /*4370*/  IMAD R82, R11.reuse, R13, R82 ;  /* 0x0000000d0b527224 */ /* 0x040fe400078e0252 */
[----:B------:R-:W-:Y:S01]  /*4380*/  @!P2 IMAD.MOV R94, RZ, RZ, -R94 ;  /* 0x000000ffff5ea224 */ /* 0x000fe200078e0a5e */
[----:B------:R-:W-:Y:S01]  /*4390*/  ISETP.GT.U32.AND P2, PT, R11, R84, PT ;  /* 0x000000540b00720c */ /* 0x000fe20003f44070 */
[----:B------:R-:W-:Y:S01]  /*43a0*/  @!P3 IMAD.MOV R96, RZ, RZ, -R96 ;  /* 0x000000ffff60b224 */ /* 0x000fe200078e0a60 */
[----:B------:R-:W-:Y:S01]  /*43b0*/  ISETP.GE.AND P3, PT, R14, RZ, PT ;  /* 0x000000ff0e00720c */ /* 0x000fe20003f66270 */
[----:B------:R-:W-:-:S04]  /*43c0*/  IMAD.HI.U32 R0, R12, R92, RZ ;  /* 0x0000005c0c007227 */ /* 0x000fc800078e00ff */
[--C-:B------:R-:W-:Y:S01]  /*43d0*/  @!P0 IMAD.IADD R80, R80, 0x1, -R11.reuse ;  /* 0x0000000150508824 */ /* 0x100fe200078e0a0b */
[C---:B------:R-:W-:Y:S01]  /*43e0*/  ISETP.GT.U32.AND P0, PT, R11.reuse, R82, PT ;  /* 0x000000520b00720c */ /* 0x040fe20003f04070 */
[C---:B------:R-:W-:Y:S02]  /*43f0*/  VIADD R14, R10.reuse, 0x130 ;  /* 0x000001300a0e7836 */ /* 0x040fe40000000000 */
[----:B------:R-:W-:Y:S02]  /*4400*/  IMAD.MOV R0, RZ, RZ, -R0 ;  /* 0x000000ffff007224 */ /* 0x000fe400078e0a00 */
[----:B------:R-:W-:Y:S01]  /*4410*/  VIADD R16, R10, 0x128 ;  /* 0x000001280a107836 */ /* 0x000fe20000000000 */
[----:B------:R-:W-:Y:S01]  /*4420*/  IABS R86, R14 ;  /* 0x0000000e00567213 */ /* 0x000fe20000000000 */
[----:B------:R-:W-:Y:S02]  /*4430*/  IMAD R92, R11, R0, R92 ;  /* 0x000000000b5c7224 */ /* 0x000fe400078e025c */
[----:B------:R-:W-:Y:S01]  /*4440*/  @!P2 IMAD.IADD R84, R84, 0x1, -R11 ;  /* 0x000000015454a824 */ /* 0x000fe200078e0a0b */
[----:B------:R-:W-:Y:S01]  /*4450*/  IABS R158, R16 ;  /* 0x00000010009e7213 */ /* 0x000fe20000000000 */
[----:B------:R-:W-:-:S03]  /*4460*/  IMAD.HI.U32 R6, R12, R86, RZ ;  /* 0x000000560c067227 */ /* 0x000fc600078e00ff */
[C---:B------:R-:W-:Y:S01]  /*4470*/  ISETP.GT.U32.AND P2, PT, R11.reuse, R84, PT ;  /* 0x000000540b00720c */ /* 0x040fe20003f44070 */
[----:B------:R-:W-:Y:S01]  /*4480*/  @!P6 IMAD.MOV R80, RZ, RZ, -R80 ;  /* 0x000000ffff50e224 */ /* 0x000fe200078e0a50 */
[C---:B------:R-:W-:Y:S01]  /*4490*/  ISETP.GT.U32.AND P6, PT, R11.reuse, R92, PT ;  /* 0x0000005c0b00720c */ /* 0x040fe20003fc4070 */
[----:B------:R-:W-:Y:S02]  /*44a0*/  VIADD R0, R10, 0x134 ;  /* 0x000001340a007836 */ /* 0x000fe40000000000 */
[----:B------:R-:W-:Y:S02]  /*44b0*/  @!P0 IMAD.IADD R82, R82, 0x1, -R11 ;  /* 0x0000000152528824 */ /* 0x000fe400078e0a0b */
[----:B------:R-:W-:Y:S01]  /*44c0*/  IMAD.MOV R6, RZ, RZ, -R6 ;  /* 0x000000ffff067224 */ /* 0x000fe200078e0a06 */
[----:B------:R-:W-:Y:S01]  /*44d0*/  IABS R90, R0 ;  /* 0x00000000005a7213 */ /* 0x000fe20000000000 */
[----:B------:R-:W-:Y:S01]  /*44e0*/  VIADD R15, R10, 0x12c ;  /* 0x0000012c0a0f7836 */ /* 0x000fe20000000000 */
[C---:B------:R-:W-:Y:S01]  /*44f0*/  ISETP.GT.U32.AND P0, PT, R11.reuse, R82, PT ;  /* 0x000000520b00720c */ /* 0x040fe20003f04070 */
[----:B------:R-:W-:Y:S01]  /*4500*/  IMAD R86, R11, R6, R86 ;  /* 0x000000060b567224 */ /* 0x000fe200078e0256 */
[----:B------:R-:W-:Y:S01]  /*4510*/  ISETP.GE.AND P5, PT, R0, RZ, PT ;  /* 0x000000ff0000720c */ /* 0x000fe20003fa6270 */
[----:B------:R-:W-:Y:S01]  /*4520*/  IMAD.HI.U32 R6, R12, R158, RZ ;  /* 0x0000009e0c067227 */ /* 0x000fe200078e00ff */
[----:B------:R-:W-:-:S03]  /*4530*/  IABS R88, R15 ;  /* 0x0000000f00587213 */ /* 0x000fc60000000000 */
[----:B------:R-:W-:-:S04]  /*4540*/  IMAD.HI.U32 R0, R12, R90, RZ ;  /* 0x0000005a0c007227 */ /* 0x000fc800078e00ff */
[----:B------:R-:W-:Y:S02]  /*4550*/  IMAD.MOV R6, RZ, RZ, -R6 ;  /* 0x000000ffff067224 */ /* 0x000fe400078e0a06 */
[--C-:B------:R-:W-:Y:S02]  /*4560*/  @!P6 IMAD.IADD R92, R92, 0x1, -R11.reuse ;  /* 0x000000015c5ce824 */ /* 0x100fe400078e0a0b */
[----:B------:R-:W-:Y:S02]  /*4570*/  IMAD.MOV R13, RZ, RZ, -R0 ;  /* 0x000000ffff0d7224 */ /* 0x000fe400078e0a00 */
[C---:B------:R-:W-:Y:S01]  /*4580*/  IMAD R158, R11.reuse, R6, R158 ;  /* 0x000000060b9e7224 */ /* 0x040fe200078e029e */
[C---:B------:R-:W-:Y:S01]  /*4590*/  ISETP.GT.U32.AND P6, PT, R11.reuse, R92, PT ;  /* 0x0000005c0b00720c */ /* 0x040fe20003fc4070 */
[--C-:B------:R-:W-:Y:S02]  /*45a0*/  @!P2 IMAD.IADD R84, R84, 0x1, -R11.reuse ;  /* 0x000000015454a824 */ /* 0x100fe400078e0a0b */
[----:B------:R-:W-:Y:S01]  /*45b0*/  @!P0 IMAD.IADD R82, R82, 0x1, -R11 ;  /* 0x0000000152528824 */ /* 0x000fe200078e0a0b */
[----:B------:R-:W-:Y:S01]  /*45c0*/  ISETP.GE.AND P0, PT, R14, RZ, PT ;  /* 0x000000ff0e00720c */ /* 0x000fe20003f06270 */
[----:B------:R-:W-:-:S02]  /*45d0*/  IMAD R90, R11, R13, R90 ;  /* 0x0000000d0b5a7224 */ /* 0x000fc400078e025a */
[----:B------:R-:W-:Y:S01]  /*45e0*/  @!P3 IMAD.MOV R84, RZ, RZ, -R84 ;  /* 0x000000ffff54b224 */ /* 0x000fe200078e0a54 */
[----:B------:R-:W-:Y:S01]  /*45f0*/  ISETP.GT.U32.AND P3, PT, R11, R158, PT ;  /* 0x0000009e0b00720c */ /* 0x000fe20003f64070 */
[----:B------:R-:W-:Y:S02]  /*4600*/  VIADD R13, R10, 0x124 ;  /* 0x000001240a0d7836 */ /* 0x000fe40000000000 */
[----:B------:R-:W-:-:S03]  /*4610*/  IMAD.HI.U32 R0, R12, R88, RZ ;  /* 0x000000580c007227 */ /* 0x000fc600078e00ff */
[----:B------:R-:W-:Y:S01]  /*4620*/  IABS R160, R13 ;  /* 0x0000000d00a07213 */ /* 0x000fe20000000000 */
[----:B------:R-:W-:Y:S01]  /*4630*/  @!P1 IMAD.MOV R82, RZ, RZ, -R82 ;  /* 0x000000ffff529224 */ /* 0x000fe200078e0a52 */
[C---:B------:R-:W-:Y:S01]  /*4640*/  ISETP.GT.U32.AND P1, PT, R11.reuse, R86, PT ;  /* 0x000000560b00720c */ /* 0x040fe20003f24070 */
[----:B------:R-:W-:Y:S02]  /*4650*/  IMAD.MOV R0, RZ, RZ, -R0 ;  /* 0x000000ffff007224 */ /* 0x000fe400078e0a00 */
[----:B------:R-:W-:Y:S02]  /*4660*/  VIADD R14, R10, 0x120 ;  /* 0x000001200a0e7836 */ /* 0x000fe40000000000 */
[----:B------:R-:W-:Y:S02]  /*4670*/  IMAD R88, R11, R0, R88 ;  /* 0x000000000b587224 */ /* 0x000fe400078e0258 */
[----:B------:R-:W-:Y:S01]  /*4680*/  IMAD.HI.U32 R0, R12, R160, RZ ;  /* 0x000000a00c007227 */ /* 0x000fe200078e00ff */
[----:B------:R-:W-:-:S02]  /*4690*/  IABS R162, R14 ;  /* 0x0000000e00a27213 */ /* 0x000fc40000000000 */
[C---:B------:R-:W-:Y:S01]  /*46a0*/  ISETP.GT.U32.AND P2, PT, R11.reuse, R88, PT ;  /* 0x000000580b00720c */ /* 0x040fe20003f44070 */
[--C-:B------:R-:W-:Y:S01]  /*46b0*/  @!P6 IMAD.IADD R92, R92, 0x1, -R11.reuse ;  /* 0x000000015c5ce824 */ /* 0x100fe200078e0a0b */
[C---:B------:R-:W-:Y:S01]  /*46c0*/  ISETP.GT.U32.AND P6, PT, R11.reuse, R90, PT ;  /* 0x0000005a0b00720c */ /* 0x040fe20003fc4070 */
[--C-:B------:R-:W-:Y:S02]  /*46d0*/  @!P3 IMAD.IADD R158, R158, 0x1, -R11.reuse ;  /* 0x000000019e9eb824 */ /* 0x100fe400078e0a0b */
[----:B------:R-:W-:Y:S02]  /*46e0*/  IMAD.MOV R0, RZ, RZ, -R0 ;  /* 0x000000ffff007224 */ /* 0x000fe400078e0a00 */
[----:B------:R-:W-:Y:S01]  /*46f0*/  @!P1 IMAD.IADD R86, R86, 0x1, -R11 ;  /* 0x0000000156569824 */ /* 0x000fe200078e0a0b */
[C---:B------:R-:W-:Y:S01]  /*4700*/  ISETP.GT.U32.AND P3, PT, R11.reuse, R158, PT ;  /* 0x0000009e0b00720c */ /* 0x040fe20003f64070 */
[C---:B------:R-:W-:Y:S02]  /*4710*/  IMAD R160, R11.reuse, R0, R160 ;  /* 0x000000000ba07224 */ /* 0x040fe400078e02a0 */
[----:B------:R-:W-:Y:S01]  /*4720*/  IMAD.HI.U32 R0, R12, R162, RZ ;  /* 0x000000a20c007227 */ /* 0x000fe200078e00ff */
[----:B------:R-:W-:-:S03]  /*4730*/  ISETP.GT.U32.AND P1, PT, R11, R86, PT ;  /* 0x000000560b00720c */ /* 0x000fc60003f24070 */
[----:B------:R-:W-:Y:S02]  /*4740*/  IMAD.MOV R0, RZ, RZ, -R0 ;  /* 0x000000ffff007224 */ /* 0x000fe400078e0a00 */
[--C-:B------:R-:W-:Y:S02]  /*4750*/  @!P6 IMAD.IADD R90, R90, 0x1, -R11.reuse ;  /* 0x000000015a5ae824 */ /* 0x100fe400078e0a0b */
[--C-:B------:R-:W-:Y:S02]  /*4760*/  @!P2 IMAD.IADD R88, R88, 0x1, -R11.reuse ;  /* 0x000000015858a824 */ /* 0x100fe400078e0a0b */
[C---:B------:R-:W-:Y:S01]  /*4770*/  IMAD R162, R11.reuse, R0, R162 ;  /* 0x000000000ba27224 */ /* 0x040fe200078e02a2 */
[----:B------:R-:W-:Y:S01]  /*4780*/  ISETP.GT.U32.AND P6, PT, R11, R90, PT ;  /* 0x0000005a0b00720c */ /* 0x000fe20003fc4070 */
[----:B------:R-:W-:Y:S01]  /*4790*/  @!P4 IMAD.MOV R92, RZ, RZ, -R92 ;  /* 0x000000ffff5cc224 */ /* 0x000fe200078e0a5c */
[----:B------:R-:W-:Y:S01]  /*47a0*/  ISETP.GE.AND P4, PT, R15, RZ, PT ;  /* 0x000000ff0f00720c */ /* 0x000fe20003f86270 */
[----:B------:R-:W-:Y:S01]  /*47b0*/  VIADD R15, R10, 0x11c ;  /* 0x0000011c0a0f7836 */ /* 0x000fe20000000000 */
[C---:B------:R-:W-:Y:S01]  /*47c0*/  ISETP.GT.U32.AND P2, PT, R11.reuse, R88, PT ;  /* 0x000000580b00720c */ /* 0x040fe20003f44070 */
[--C-:B------:R-:W-:Y:S01]  /*47d0*/  @!P3 IMAD.IADD R158, R158, 0x1, -R11.reuse ;  /* 0x000000019e9eb824 */ /* 0x100fe200078e0a0b */
[C---:B------:R-:W-:Y:S01]  /*47e0*/  ISETP.GT.U32.AND P3, PT, R11.reuse, R162, PT ;  /* 0x000000a20b00720c */ /* 0x040fe20003f64070 */
[----:B------:R-:W-:Y:S01]  /*47f0*/  @!P1 IMAD.IADD R86, R86, 0x1, -R11 ;  /* 0x0000000156569824 */ /* 0x000fe200078e0a0b */
[----:B------:R-:W-:Y:S01]  /*4800*/  IABS R168, R15 ;  /* 0x0000000f00a87213 */ /* 0x000fe20000000000 */
[----:B------:R-:W-:Y:S01]  /*4810*/  VIADD R0, R10, 0x118 ;  /* 0x000001180a007836 */ /* 0x000fe20000000000 */
[----:B------:R-:W-:Y:S01]  /*4820*/  ISETP.GT.U32.AND P1, PT, R11, R160, PT ;  /* 0x000000a00b00720c */ /* 0x000fe20003f24070 */
[----:B------:R-:W-:Y:S01]  /*4830*/  @!P0 IMAD.MOV R86, RZ, RZ, -R86 ;  /* 0x000000ffff568224 */ /* 0x000fe200078e0a56 */
[----:B------:R-:W-:Y:S01]  /*4840*/  ISETP.GE.AND P0, PT, R14, RZ, PT ;  /* 0x000000ff0e00720c */ /* 0x000fe20003f06270 */
[----:B------:R-:W-:Y:S01]  /*4850*/  IMAD.HI.U32 R6, R12, R168, RZ ;  /* 0x000000a80c067227 */ /* 0x000fe200078e00ff */
[----:B------:R-:W-:-:S03]  /*4860*/  IABS R166, R0 ;  /* 0x0000000000a67213 */ /* 0x000fc60000000000 */
[--C-:B------:R-:W-:Y:S01]  /*4870*/  @!P6 IMAD.IADD R90, R90, 0x1, -R11.reuse ;  /* 0x000000015a5ae824 */ /* 0x100fe200078e0a0b */
[----:B------:R-:W-:Y:S01]  /*4880*/  ISETP.GE.AND P6, PT, R16, RZ, PT ;  /* 0x000000ff1000720c */ /* 0x000fe20003fc6270 */
[----:B------:R-:W-:Y:S02]  /*4890*/  IMAD.MOV R6, RZ, RZ, -R6 ;  /* 0x000000ffff067224 */ /* 0x000fe400078e0a06 */
[--C-:B------:R-:W-:Y:S01]  /*48a0*/  @!P2 IMAD.IADD R88, R88, 0x1, -R11.reuse ;  /* 0x000000015858a824 */ /* 0x100fe200078e0a0b */
[----:B------:R-:W-:Y:S01]  /*48b0*/  ISETP.GE.AND P2, PT, R15, RZ, PT ;  /* 0x000000ff0f00720c */ /* 0x000fe20003f46270 */
[--C-:B------:R-:W-:Y:S02]  /*48c0*/  @!P3 IMAD.IADD R162, R162, 0x1, -R11.reuse ;  /* 0x00000001a2a2b824 */ /* 0x100fe400078e0a0b */
[C---:B------:R-:W-:Y:S02]  /*48d0*/  IMAD R168, R11.reuse, R6, R168 ;  /* 0x000000060ba87224 */ /* 0x040fe400078e02a8 */
[----:B------:R-:W-:Y:S01]  /*48e0*/  @!P1 IMAD.IADD R160, R160, 0x1, -R11 ;  /* 0x00000001a0a09824 */ /* 0x000fe200078e0a0b */
[----:B------:R-:W-:Y:S01]  /*48f0*/  ISETP.GT.U32.AND P3, PT, R11, R162, PT ;  /* 0x000000a20b00720c */ /* 0x000fe20003f64070 */
[----:B------:R-:W-:-:S02]  /*4900*/  VIADD R6, R10, 0x114 ;  /* 0x000001140a067836 */ /* 0x000fc40000000000 */
[----:B------:R-:W-:Y:S01]  /*4910*/  @!P4 IMAD.MOV R88, RZ, RZ, -R88 ;  /* 0x000000ffff58c224 */ /* 0x000fe200078e0a58 */
[----:B------:R-:W-:Y:S01]  /*4920*/  ISETP.GE.AND P4, PT, R0, RZ, PT ;  /* 0x000000ff0000720c */ /* 0x000fe20003f86270 */
[----:B------:R-:W-:Y:S01]  /*4930*/  IMAD.HI.U32 R0, R12, R166, RZ ;  /* 0x000000a60c007227 */ /* 0x000fe200078e00ff */
[----:B------:R-:W-:Y:S02]  /*4940*/  ISETP.GT.U32.AND P1, PT, R11, R160, PT ;  /* 0x000000a00b00720c */ /* 0x000fe40003f24070 */
[----:B------:R-:W-:Y:S01]  /*4950*/  IABS R164, R6 ;  /* 0x0000000600a47213 */ /* 0x000fe20000000000 */
[----:B------:R-:W-:Y:S02]  /*4960*/  IMAD.MOV R0, RZ, RZ, -R0 ;  /* 0x000000ffff007224 */ /* 0x000fe400078e0a00 */
[----:B------:R-:W-:Y:S01]  /*4970*/  @!P5 IMAD.MOV R90, RZ, RZ, -R90 ;  /* 0x000000ffff5ad224 */ /* 0x000fe200078e0a5a */
[----:B------:R-:W-:Y:S01]  /*4980*/  ISETP.GE.AND P5, PT, R13, RZ, PT ;  /* 0x000000ff0d00720c */ /* 0x000fe20003fa6270 */
[----:B------:R-:W-:Y:S01]  /*4990*/  @!P6 IMAD.MOV R158, RZ, RZ, -R158 ;  /* 0x000000ffff9ee224 */ /* 0x000fe200078e0a9e */
[----:B------:R-:W-:Y:S01]  /*49a0*/  ISETP.GE.AND P6, PT, R6, RZ, PT ;  /* 0x000000ff0600720c */ /* 0x000fe20003fc6270 */
[----:B------:R-:W-:-:S04]  /*49b0*/  IMAD.HI.U32 R6, R12, R164, RZ ;  /* 0x000000a40c067227 */ /* 0x000fc800078e00ff */
[C---:B------:R-:W-:Y:S02]  /*49c0*/  IMAD R166, R11.reuse, R0, R166 ;  /* 0x000000000ba67224 */ /* 0x040fe400078e02a6 */
[----:B------:R-:W-:Y:S02]  /*49d0*/  IMAD.MOV R6, RZ, RZ, -R6 ;  /* 0x000000ffff067224 */ /* 0x000fe400078e0a06 */
[--C-:B------:R-:W-:Y:S01]  /*49e0*/  @!P3 IMAD.IADD R162, R162, 0x1, -R11.reuse ;  /* 0x00000001a2a2b824 */ /* 0x100fe200078e0a0b */
[C---:B------:R-:W-:Y:S01]  /*49f0*/  ISETP.GT.U32.AND P3, PT, R11.reuse, R166, PT ;  /* 0x000000a60b00720c */ /* 0x040fe20003f64070 */
[----:B------:R-:W-:Y:S01]  /*4a00*/  @!P1 IMAD.IADD R160, R160, 0x1, -R11 ;  /* 0x00000001a0a09824 */ /* 0x000fe200078e0a0b */
[C---:B------:R-:W-:Y:S01]  /*4a10*/  ISETP.GT.U32.AND P1, PT, R11.reuse, R168, PT ;  /* 0x000000a80b00720c */ /* 0x040fe20003f24070 */
[----:B------:R-:W-:Y:S02]  /*4a20*/  IMAD R164, R11, R6, R164 ;  /* 0x000000060ba47224 */ /* 0x000fe400078e02a4 */
[----:B------:R-:W-:-:S02]  /*4a30*/  @!P5 IMAD.MOV R160, RZ, RZ, -R160 ;  /* 0x000000ffffa0d224 */ /* 0x000fc400078e0aa0 */
[C---:B------:R-:W-:Y:S01]  /*4a40*/  VIADD R13, R10.reuse, 0x110 ;  /* 0x000001100a0d7836 */ /* 0x040fe20000000000 */
[C---:B------:R-:W-:Y:S01]  /*4a50*/  ISETP.GT.U32.AND P5, PT, R11.reuse, R164, PT ;  /* 0x000000a40b00720c */ /* 0x040fe20003fa4070 */
[C---:B------:R-:W-:Y:S02]  /*4a60*/  VIADD R14, R10.reuse, 0x10c ;  /* 0x0000010c0a0e7836 */ /* 0x040fe40000000000 */
[----:B------:R-:W-:Y:S01]  /*4a70*/  VIADD R15, R10, 0x108 ;  /* 0x000001080a0f7836 */ /* 0x000fe20000000000 */
[----:B------:R-:W-:Y:S01]  /*4a80*/  IABS R178, R13 ;  /* 0x0000000d00b27213 */ /* 0x000fe20000000000 */
[--C-:B------:R-:W-:Y:S01]  /*4a90*/  @!P3 IMAD.IADD R166, R166, 0x1, -R11.reuse ;  /* 0x00000001a6a6b824 */ /* 0x100fe200078e0a0b */
[----:B------:R-:W-:Y:S01]  /*4aa0*/  IABS R170, R14 ;  /* 0x0000000e00aa7213 */ /* 0x000fe20000000000 */
[----:B------:R-:W-:Y:S01]  /*4ab0*/  @!P1 IMAD.IADD R168, R168, 0x1, -R11 ;  /* 0x00000001a8a89824 */ /* 0x000fe200078e0a0b */
[----:B------:R-:W-:Y:S01]  /*4ac0*/  IABS R172, R15 ;  /* 0x0000000f00ac7213 */ /* 0x000fe20000000000 */
[----:B------:R-:W-:Y:S01]  /*4ad0*/  IMAD.HI.U32 R0, R12, R178, RZ ;  /* 0x000000b20c007227 */ /* 0x000fe200078e00ff */
[----:B------:R-:W-:-:S02]  /*4ae0*/  ISETP.GT.U32.AND P3, PT, R11, R166, PT ;  /* 0x000000a60b00720c */ /* 0x000fc40003f64070 */
[C---:B------:R-:W-:Y:S01]  /*4af0*/  ISETP.GT.U32.AND P1, PT, R11.reuse, R168, PT ;  /* 0x000000a80b00720c */ /* 0x040fe20003f24070 */
[----:B------:R-:W-:Y:S02]  /*4b00*/  @!P5 IMAD.IADD R164, R164, 0x1, -R11 ;  /* 0x00000001a4a4d824 */ /* 0x000fe400078e0a0b */
[----:B------:R-:W-:Y:S02]  /*4b10*/  IMAD.MOV R0, RZ, RZ, -R0 ;  /* 0x000000ffff007224 */ /* 0x000fe400078e0a00 */
[----:B------:R-:W-:Y:S01]  /*4b20*/  IMAD.HI.U32 R6, R12, R170, RZ ;  /* 0x000000aa0c067227 */ /* 0x000fe200078e00ff */
[----:B------:R-:W-:-:S03]  /*4b30*/  ISETP.GT.U32.AND P5, PT, R11, R164, PT ;  /* 0x000000a40b00720c */ /* 0x000fc60003fa4070 */
[C---:B------:R-:W-:Y:S02]  /*4b40*/  IMAD R178, R11.reuse, R0, R178 ;  /* 0x000000000bb27224 */ /* 0x040fe400078e02b2 */
[----:B------:R-:W-:Y:S02]  /*4b50*/  IMAD.MOV R6, RZ, RZ, -R6 ;  /* 0x000000ffff067224 */ /* 0x000fe400078e0a06 */
[----:B------:R-:W-:Y:S02]  /*4b60*/  VIADD R16, R10, 0x104 ;  /* 0x000001040a107836 */ /* 0x000fe40000000000 */
[----:B------:R-:W-:Y:S01]  /*4b70*/  @!P3 IMAD.IADD R166, R166, 0x1, -R11 ;  /* 0x00000001a6a6b824 */ /* 0x000fe200078e0a0b */
[----:B------:R-:W-:Y:S01]  /*4b80*/  ISETP.GT.U32.AND P3, PT, R11, R178, PT ;  /* 0x000000b20b00720c */ /* 0x000fe20003f64070 */
[----:B------:R-:W-:Y:S01]  /*4b90*/  IMAD.HI.U32 R0, R12, R172, RZ ;  /* 0x000000ac0c007227 */ /* 0x000fe200078e00ff */
[----:B------:R-:W-:-:S03]  /*4ba0*/  IABS R176, R16 ;  /* 0x0000001000b07213 */ /* 0x000fc60000000000 */
[----:B------:R-:W-:Y:S01]  /*4bb0*/  @!P0 IMAD.MOV R162, RZ, RZ, -R162 ;  /* 0x000000ffffa28224 */ /* 0x000fe200078e0aa2 */
[----:B------:R-:W-:Y:S01]  /*4bc0*/  ISETP.GE.AND P0, PT, R13, RZ, PT ;  /* 0x000000ff0d00720c */ /* 0x000fe20003f06270 */
[C---:B------:R-:W-:Y:S02]  /*4bd0*/  IMAD R170, R11.reuse, R6, R170 ;  /* 0x000000060baa7224 */ /* 0x040fe400078e02aa */
[----:B------:R-:W-:Y:S02]  /*4be0*/  IMAD.MOV R13, RZ, RZ, -R0 ;  /* 0x000000ffff0d7224 */ /* 0x000fe400078e0a00 */
[----:B------:R-:W-:Y:S01]  /*4bf0*/  @!P5 IMAD.IADD R164, R164, 0x1, -R11 ;  /* 0x00000001a4a4d824 */ /* 0x000fe200078e0a0b */
[----:B------:R-:W-:Y:S01]  /*4c00*/  ISETP.GT.U32.AND P5, PT, R11, R170, PT ;  /* 0x000000aa0b00720c */ /* 0x000fe20003fa4070 */
[----:B------:R-:W-:-:S04]  /*4c10*/  IMAD.HI.U32 R0, R12, R176, RZ ;  /* 0x000000b00c007227 */ /* 0x000fc800078e00ff */
[C---:B------:R-:W-:Y:S02]  /*4c20*/  IMAD R172, R11.reuse, R13, R172 ;  /* 0x0000000d0bac7224 */ /* 0x040fe400078e02ac */
[--C-:B------:R-:W-:Y:S01]  /*4c30*/  @!P1 IMAD.IADD R168, R168, 0x1, -R11.reuse ;  /* 0x00000001a8a89824 */ /* 0x100fe200078e0a0b */
[----:B------:R-:W-:Y:S01]  /*4c40*/  ISETP.GE.AND P1, PT, R14, RZ, PT ;  /* 0x000000ff0e00720c */ /* 0x000fe20003f26270 */
[----:B------:R-:W-:Y:S02]  /*4c50*/  IMAD.MOV R14, RZ, RZ, -R0 ;  /* 0x000000ffff0e7224 */ /* 0x000fe400078e0a00 */
[----:B------:R-:W-:Y:S01]  /*4c60*/  @!P3 IMAD.IADD R178, R178, 0x1, -R11 ;  /* 0x00000001b2b2b824 */ /* 0x000fe200078e0a0b */
[C---:B------:R-:W-:Y:S01]  /*4c70*/  ISETP.GT.U32.AND P3, PT, R11.reuse, R172, PT ;  /* 0x000000ac0b00720c */ /* 0x040fe20003f64070 */
[----:B------:R-:W-:Y:S02]  /*4c80*/  VIADD R17, R10, 0x100 ;  /* 0x000001000a117836 */ /* 0x000fe40000000000 */
[----:B------:R-:W-:-:S02]  /*4c90*/  IMAD R176, R11, R14, R176 ;  /* 0x0000000e0bb07224 */ /* 0x000fc400078e02b0 */
[--C-:B------:R-:W-:Y:S01]  /*4ca0*/  @!P5 IMAD.IADD R170, R170, 0x1, -R11.reuse ;  /* 0x00000001aaaad824 */ /* 0x100fe200078e0a0b */
[----:B------:R-:W-:Y:S01]  /*4cb0*/  IABS R174, R17 ;  /* 0x0000001100ae7213 */ /* 0x000fe20000000000 */
[C---:B------:R-:W-:Y:S01]  /*4cc0*/  VIADD R19, R10.reuse, 0xf8 ;  /* 0x000000f80a137836 */ /* 0x040fe20000000000 */
[C---:B------:R-:W-:Y:S01]  /*4cd0*/  ISETP.GT.U32.AND P5, PT, R11.reuse, R176, PT ;  /* 0x000000b00b00720c */ /* 0x040fe20003fa4070 */
[----:B------:R-:W-:Y:S02]  /*4ce0*/  VIADD R18, R10, 0xfc ;  /* 0x000000fc0a127836 */ /* 0x000fe40000000000 */
[----:B------:R-:W-:Y:S01]  /*4cf0*/  IMAD.HI.U32 R6, R12, R174, RZ ;  /* 0x000000ae0c067227 */ /* 0x000fe200078e00ff */
[----:B------:R-:W-:Y:S02]  /*4d00*/  IABS R182, R19 ;  /* 0x0000001300b67213 */ /* 0x000fe40000000000 */
[----:B------:R-:W-:Y:S01]  /*4d10*/  IABS R180, R18 ;  /* 0x0000001200b47213 */ /* 0x000fe20000000000 */
[----:B------:R-:W-:Y:S01]  /*4d20*/  @!P3 IMAD.IADD R172, R172, 0x1, -R11 ;  /* 0x00000001acacb824 */ /* 0x000fe200078e0a0b */
[----:B------:R-:W-:Y:S01]  /*4d30*/  ISETP.GT.U32.AND P3, PT, R11, R170, PT ;  /* 0x000000aa0b00720c */ /* 0x000fe20003f64070 */
[----:B------:R-:W-:-:S02]  /*4d40*/  IMAD.MOV R6, RZ, RZ, -R6 ;  /* 0x000000ffff067224 */ /* 0x000fc400078e0a06 */
[----:B------:R-:W-:Y:S01]  /*4d50*/  @!P4 IMAD.MOV R166, RZ, RZ, -R166 ;  /* 0x000000ffffa6c224 */ /* 0x000fe200078e0aa6 */
[----:B------:R-:W-:Y:S01]  /*4d60*/  ISETP.GT.U32.AND P4, PT, R11, R172, PT ;  /* 0x000000ac0b00720c */ /* 0x000fe20003f84070 */
[----:B------:R-:W-:-:S04]  /*4d70*/  IMAD.HI.U32 R0, R12, R182, RZ ;  /* 0x000000b60c007227 */ /* 0x000fc800078e00ff */
[----:B------:R-:W-:Y:S02]  /*4d80*/  IMAD R174, R11, R6, R174 ;  /* 0x000000060bae7224 */ /* 0x000fe400078e02ae */
[----:B------:R-:W-:Y:S02]  /*4d90*/  @!P5 IMAD.IADD R176, R176, 0x1, -R11 ;  /* 0x00000001b0b0d824 */ /* 0x000fe400078e0a0b */
[----:B------:R-:W-:-:S03]  /*4da0*/  IMAD.HI.U32 R13, R12, R180, RZ ;  /* 0x000000b40c0d7227 */ /* 0x000fc600078e00ff */
[C---:B------:R-:W-:Y:S01]  /*4db0*/  ISETP.GT.U32.AND P5, PT, R11.reuse, R176, PT ;  /* 0x000000b00b00720c */ /* 0x040fe20003fa4070 */
[----:B------:R-:W-:Y:S02]  /*4dc0*/  IMAD.MOV R0, RZ, RZ, -R0 ;  /* 0x000000ffff007224 */ /* 0x000fe400078e0a00 */
[----:B------:R-:W-:Y:S01]  /*4dd0*/  @!P2 IMAD.MOV R168, RZ, RZ, -R168 ;  /* 0x000000ffffa8a224 */ /* 0x000fe200078e0aa8 */
[C---:B------:R-:W-:Y:S01]  /*4de0*/  ISETP.GT.U32.AND P2, PT, R11.reuse, R178, PT ;  /* 0x000000b20b00720c */ /* 0x040fe20003f44070 */
[----:B------:R-:W-:Y:S01]  /*4df0*/  @!P6 IMAD.MOV R164, RZ, RZ, -R164 ;  /* 0x000000ffffa4e224 */ /* 0x000fe200078e0aa4 */
[C---:B------:R-:W-:Y:S01]  /*4e00*/  ISETP.GT.U32.AND P6, PT, R11.reuse, R174, PT ;  /* 0x000000ae0b00720c */ /* 0x040fe20003fc4070 */
[----:B------:R-:W-:Y:S02]  /*4e10*/  IMAD.MOV R13, RZ, RZ, -R13 ;  /* 0x000000ffff0d7224 */ /* 0x000fe400078e0a0d */
[----:B------:R-:W-:Y:S02]  /*4e20*/  VIADD R14, R10, 0xf0 ;  /* 0x000000f00a0e7836 */ /* 0x000fe40000000000 */
[----:B------:R-:W-:-:S02]  /*4e30*/  IMAD R182, R11, R0, R182 ;  /* 0x000000000bb67224 */ /* 0x000fc400078e02b6 */
[C---:B------:R-:W-:Y:S01]  /*4e40*/  IMAD R180, R11.reuse, R13, R180 ;  /* 0x0000000d0bb47224 */ /* 0x040fe200078e02b4 */
[----:B------:R-:W-:Y:S01]  /*4e50*/  IABS R186, R14 ;  /* 0x0000000e00ba7213 */ /* 0x000fe20000000000 */
[----:B------:R-:W-:Y:S02]  /*4e60*/  VIADD R13, R10, 0xf4 ;  /* 0x000000f40a0d7836 */ /* 0x000fe40000000000 */
[----:B------:R-:W-:Y:S01]  /*4e70*/  @!P4 IMAD.IADD R172, R172, 0x1, -R11 ;  /* 0x00000001acacc824 */ /* 0x000fe200078e0a0b */
[----:B------:R-:W-:Y:S01]  /*4e80*/  ISETP.GT.U32.AND P4, PT, R11, R182, PT ;  /* 0x000000b60b00720c */ /* 0x000fe20003f84070 */
[----:B------:R-:W-:Y:S01]  /*4e90*/  IMAD.HI.U32 R6, R12, R186, RZ ;  /* 0x000000ba0c067227 */ /* 0x000fe200078e00ff */
[----:B------:R-:W-:-:S03]  /*4ea0*/  IABS R184, R13 ;  /* 0x0000000d00b87213 */ /* 0x000fc60000000000 */
[--C-:B------:R-:W-:Y:S01]  /*4eb0*/  @!P2 IMAD.IADD R178, R178, 0x1, -R11.reuse ;  /* 0x00000001b2b2a824 */ /* 0x100fe200078e0a0b */
[----:B------:R-:W-:Y:S01]  /*4ec0*/  ISETP.GT.U32.AND P2, PT, R11, R180, PT ;  /* 0x000000b40b00720c */ /* 0x000fe20003f44070 */
[--C-:B------:R-:W-:Y:S01]  /*4ed0*/  @!P3 IMAD.IADD R170, R170, 0x1, -R11.reuse ;  /* 0x00000001aaaab824 */ /* 0x100fe200078e0a0b */
[----:B------:R-:W-:Y:S01]  /*4ee0*/  ISETP.GE.AND P3, PT, R15, RZ, PT ;  /* 0x000000ff0f00720c */ /* 0x000fe20003f66270 */
[--C-:B------:R-:W-:Y:S01]  /*4ef0*/  @!P5 IMAD.IADD R176, R176, 0x1, -R11.reuse ;  /* 0x00000001b0b0d824 */ /* 0x100fe200078e0a0b */
[----:B------:R-:W-:Y:S01]  /*4f00*/  ISETP.GE.AND P5, PT, R16, RZ, PT ;  /* 0x000000ff1000720c */ /* 0x000fe20003fa6270 */
[----:B------:R-:W-:Y:S01]  /*4f10*/  @!P6 IMAD.IADD R174, R174, 0x1, -R11 ;  /* 0x00000001aeaee824 */ /* 0x000fe200078e0a0b */
[----:B------:R-:W-:Y:S01]  /*4f20*/  ISETP.GE.AND P6, PT, R17, RZ, PT ;  /* 0x000000ff1100720c */ /* 0x000fe20003fc6270 */
[----:B------:R-:W-:Y:S02]  /*4f30*/  IMAD.MOV R6, RZ, RZ, -R6 ;  /* 0x000000ffff067224 */ /* 0x000fe400078e0a06 */
[----:B------:R-:W-:-:S04]  /*4f40*/  IMAD.HI.U32 R0, R12, R184, RZ ;  /* 0x000000b80c007227 */ /* 0x000fc800078e00ff */
[----:B------:R-:W-:Y:S01]  /*4f50*/  @!P0 IMAD.MOV R178, RZ, RZ, -R178 ;  /* 0x000000ffffb28224 */ /* 0x000fe200078e0ab2 */
[C---:B------:R-:W-:Y:S01]  /*4f60*/  ISETP.GT.U32.AND P0, PT, R11.reuse, R174, PT ;  /* 0x000000ae0b00720c */ /* 0x040fe20003f04070 */
[C---:B------:R-:W-:Y:S02]  /*4f70*/  IMAD R186, R11.reuse, R6, R186 ;  /* 0x000000060bba7224 */ /* 0x040fe400078e02ba */
[----:B------:R-:W-:Y:S02]  /*4f80*/  IMAD.MOV R0, RZ, RZ, -R0 ;  /* 0x000000ffff007224 */ /* 0x000fe400078e0a00 */
[----:B------:R-:W-:Y:S02]  /*4f90*/  VIADD R6, R10, 0xec ;  /* 0x000000ec0a067836 */ /* 0x000fe40000000000 */
[----:B------:R-:W-:Y:S02]  /*4fa0*/  @!P4 IMAD.IADD R182, R182, 0x1, -R11 ;  /* 0x00000001b6b6c824 */ /* 0x000fe400078e0a0b */
[C---:B------:R-:W-:Y:S01]  /*4fb0*/  IMAD R184, R11.reuse, R0, R184 ;  /* 0x000000000bb87224 */ /* 0x040fe200078e02b8 */
[----:B------:R-:W-:Y:S01]  /*4fc0*/  IABS R188, R6 ;  /* 0x0000000600bc7213 */ /* 0x000fe20000000000 */
[----:B------:R-:W-:Y:S01]  /*4fd0*/  @!P3 IMAD.MOV R172, RZ, RZ, -R172 ;  /* 0x000000ffffacb224 */ /* 0x000fe200078e0aac */
[C---:B------:R-:W-:Y:S01]  /*4fe0*/  ISETP.GT.U32.AND P4, PT, R11.reuse, R182, PT ;  /* 0x000000b60b00720c */ /* 0x040fe20003f84070 */
[----:B------:R-:W-:Y:S01]  /*4ff0*/  @!P5 IMAD.MOV R176, RZ, RZ, -R176 ;  /* 0x000000ffffb0d224 */ /* 0x000fe200078e0ab0 */
[----:B------:R-:W-:Y:S01]  /*5000*/  ISETP.GT.U32.AND P3, PT, R11, R184, PT ;  /* 0x000000b80b00720c */ /* 0x000fe20003f64070 */
[----:B------:R-:W-:Y:S01]  /*5010*/  IMAD.HI.U32 R0, R12, R188, RZ ;  /* 0x000000bc0c007227 */ /* 0x000fe200078e00ff */
[----:B------:R-:W-:-:S03]  /*5020*/  ISETP.GE.AND P5, PT, R19, RZ, PT ;  /* 0x000000ff1300720c */ /* 0x000fc60003fa6270 */
[--C-:B------:R-:W-:Y:S01]  /*5030*/  @!P0 IMAD.IADD R174, R174, 0x1, -R11.reuse ;  /* 0x00000001aeae8824 */ /* 0x100fe200078e0a0b */
[C---:B------:R-:W-:Y:S01]  /*5040*/  ISETP.GT.U32.AND P0, PT, R11.reuse, R186, PT ;  /* 0x000000ba0b00720c */ /* 0x040fe20003f04070 */
[----:B------:R-:W-:Y:S02]  /*5050*/  IMAD.MOV R0, RZ, RZ, -R0 ;  /* 0x000000ffff007224 */ /* 0x000fe400078e0a00 */
[--C-:B------:R-:W-:Y:S01]  /*5060*/  @!P2 IMAD.IADD R180, R180, 0x1, -R11.reuse ;  /* 0x00000001b4b4a824 */ /* 0x100fe200078e0a0b */
[----:B------:R-:W-:Y:S01]  /*5070*/  ISETP.GE.AND P2, PT, R18, RZ, PT ;  /* 0x000000ff1200720c */ /* 0x000fe20003f46270 */
[--C-:B------:R-:W-:Y:S01]  /*5080*/  @!P4 IMAD.IADD R182, R182, 0x1, -R11.reuse ;  /* 0x00000001b6b6c824 */ /* 0x100fe200078e0a0b */
[----:B------:R-:W-:Y:S01]  /*5090*/  ISETP.GE.AND P4, PT, R14, RZ, PT ;  /* 0x000000ff0e00720c */ /* 0x000fe20003f86270 */
[C---:B------:R-:W-:Y:S02]  /*50a0*/  IMAD R188, R11.reuse, R0, R188 ;  /* 0x000000000bbc7224 */ /* 0x040fe400078e02bc */
[----:B------:R-:W-:Y:S01]  /*50b0*/  @!P1 IMAD.MOV R170, RZ, RZ, -R170 ;  /* 0x000000ffffaa9224 */ /* 0x000fe200078e0aaa */
[C---:B------:R-:W-:Y:S01]  /*50c0*/  ISETP.GT.U32.AND P1, PT, R11.reuse, R180, PT ;  /* 0x000000b40b00720c */ /* 0x040fe20003f24070 */
[----:B------:R-:W-:Y:S01]  /*50d0*/  @!P3 IMAD.IADD R184, R184, 0x1, -R11 ;  /* 0x00000001b8b8b824 */ /* 0x000fe200078e0a0b */
[----:B------:R-:W-:Y:S01]  /*50e0*/  ISETP.GE.AND P3, PT, R6, RZ, PT ;  /* 0x000000ff0600720c */ /* 0x000fe20003f66270 */
[----:B------:R-:W-:Y:S01]  /*50f0*/  @!P5 IMAD.MOV R182, RZ, RZ, -R182 ;  /* 0x000000ffffb6d224 */ /* 0x000fe200078e0ab6 */
[----:B------:R-:W-:Y:S01]  /*5100*/  ISETP.GT.U32.AND P5, PT, R11, R188, PT ;  /* 0x000000bc0b00720c */ /* 0x000fe20003fa4070 */
[----:B------:R-:W-:-:S02]  /*5110*/  VIADD R15, R10, 0xe8 ;  /* 0x000000e80a0f7836 */ /* 0x000fc40000000000 */
[--C-:B------:R-:W-:Y:S01]  /*5120*/  @!P0 IMAD.IADD R186, R186, 0x1, -R11.reuse ;  /* 0x00000001baba8824 */ /* 0x100fe200078e0a0b */
[----:B------:R-:W-:Y:S01]  /*5130*/  ISETP.GT.U32.AND P0, PT, R11, R184, PT ;  /* 0x000000b80b00720c */ /* 0x000fe20003f04070 */
[C---:B------:R-:W-:Y:S01]  /*5140*/  VIADD R0, R10.reuse, 0xe4 ;  /* 0x000000e40a007836 */ /* 0x040fe20000000000 */
[----:B------:R-:W-:Y:S01]  /*5150*/  IABS R190, R15 ;  /* 0x0000000f00be7213 */ /* 0x000fe20000000000 */
[----:B------:R-:W-:Y:S02]  /*5160*/  VIADD R14, R10, 0xdc ;  /* 0x000000dc0a0e7836 */ /* 0x000fe40000000000 */
[--C-:B------:R-:W-:Y:S01]  /*5170*/  @!P1 IMAD.IADD R180, R180, 0x1, -R11.reuse ;  /* 0x00000001b4b49824 */ /* 0x100fe200078e0a0b */
[----:B------:R-:W-:Y:S01]  /*5180*/  IABS R192, R0 ;  /* 0x0000000000c07213 */ /* 0x000fe20000000000 */
[----:B------:R-:W-:Y:S01]  /*5190*/  IMAD.HI.U32 R6, R12, R190, RZ ;  /* 0x000000be0c067227 */ /* 0x000fe200078e00ff */
[----:B------:R-:W-:Y:S02]  /*51a0*/  ISETP.GE.AND P1, PT, R13, RZ, PT ;  /* 0x000000ff0d00720c */ /* 0x000fe40003f26270 */
[----:B------:R-:W-:Y:S01]  /*51b0*/  IABS R196, R14 ;  /* 0x0000000e00c47213 */ /* 0x000fe20000000000 */
[----:B------:R-:W-:-:S02]  /*51c0*/  @!P5 IMAD.IADD R188, R188, 0x1, -R11 ;  /* 0x00000001bcbcd824 */ /* 0x000fc400078e0a0b */
[----:B------:R-:W-:Y:S02]  /*51d0*/  IMAD.MOV R6, RZ, RZ, -R6 ;  /* 0x000000ffff067224 */ /* 0x000fe400078e0a06 */
[----:B------:R-:W-:Y:S01]  /*51e0*/  @!P2 IMAD.MOV R180, RZ, RZ, -R180 ;  /* 0x000000ffffb4a224 */ /* 0x000fe200078e0ab4 */
[C---:B------:R-:W-:Y:S01]  /*51f0*/  ISETP.GT.U32.AND P2, PT, R11.reuse, R186, PT ;  /* 0x000000ba0b00720c */ /* 0x040fe20003f44070 */
[----:B------:R-:W-:Y:S01]  /*5200*/  @!P0 IMAD.IADD R184, R184, 0x1, -R11 ;  /* 0x00000001b8b88824 */ /* 0x000fe200078e0a0b */
[----:B------:R-:W-:Y:S01]  /*5210*/  ISETP.GE.AND P0, PT, R0, RZ, PT ;  /* 0x000000ff0000720c */ /* 0x000fe20003f06270 */
[----:B------:R-:W-:Y:S01]  /*5220*/  IMAD.HI.U32 R0, R12, R192, RZ ;  /* 0x000000c00c007227 */ /* 0x000fe200078e00ff */
[----:B------:R-:W-:-:S03]  /*5230*/  ISETP.GT.U32.AND P5, PT, R11, R188, PT ;  /* 0x000000bc0b00720c */ /* 0x000fc60003fa4070 */
[C---:B------:R-:W-:Y:S02]  /*5240*/  IMAD R190, R11.reuse, R6, R190 ;  /* 0x000000060bbe7224 */ /* 0x040fe400078e02be */
[----:B------:R-:W-:Y:S02]  /*5250*/  VIADD R6, R10, 0xe0 ;  /* 0x000000e00a067836 */ /* 0x000fe40000000000 */
[----:B------:R-:W-:Y:S02]  /*5260*/  IMAD.MOV R0, RZ, RZ, -R0 ;  /* 0x000000ffff007224 */ /* 0x000fe400078e0a00 */
[----:B------:R-:W-:Y:S01]  /*5270*/  @!P1 IMAD.MOV R184, RZ, RZ, -R184 ;  /* 0x000000ffffb89224 */ /* 0x000fe200078e0ab8 */
[----:B------:R-:W-:Y:S01]  /*5280*/  IABS R194, R6 ;  /* 0x0000000600c27213 */ /* 0x000fe20000000000 */
[C---:B------:R-:W-:Y:S01]  /*5290*/  IMAD R192, R11.reuse, R0, R192 ;  /* 0x000000000bc07224 */ /* 0x040fe200078e02c0 */
[----:B------:R-:W-:Y:S01]  /*52a0*/  ISETP.GE.AND P1, PT, R6, RZ, PT ;  /* 0x000000ff0600720c */ /* 0x000fe20003f26270 */
[--C-:B------:R-:W-:Y:S01]  /*52b0*/  @!P2 IMAD.IADD R186, R186, 0x1, -R11.reuse ;  /* 0x00000001babaa824 */ /* 0x100fe200078e0a0b */
[C---:B------:R-:W-:Y:S01]  /*52c0*/  ISETP.GT.U32.AND P2, PT, R11.reuse, R190, PT ;  /* 0x000000be0b00720c */ /* 0x040fe20003f44070 */
[----:B------:R-:W-:Y:S01]  /*52d0*/  @!P5 IMAD.IADD R188, R188, 0x1, -R11 ;  /* 0x00000001bcbcd824 */ /* 0x000fe200078e0a0b */
[----:B------:R-:W-:Y:S01]  /*52e0*/  ISETP.GT.U32.AND P5, PT, R11, R192, PT ;  /* 0x000000c00b00720c */ /* 0x000fe20003fa4070 */
[----:B------:R-:W-:-:S04]  /*52f0*/  IMAD.HI.U32 R6, R12, R194, RZ ;  /* 0x000000c20c067227 */ /* 0x000fc800078e00ff */
[----:B------:R-:W-:Y:S02]  /*5300*/  IMAD.MOV R6, RZ, RZ, -R6 ;  /* 0x000000ffff067224 */ /* 0x000fe400078e0a06 */
[----:B------:R-:W-:-:S04]  /*5310*/  IMAD.HI.U32 R13, R12, R196, RZ ;  /* 0x000000c40c0d7227 */ /* 0x000fc800078e00ff */
[C---:B------:R-:W-:Y:S02]  /*5320*/  IMAD R194, R11.reuse, R6, R194 ;  /* 0x000000060bc27224 */ /* 0x040fe400078e02c2 */
[----:B------:R-:W-:Y:S02]  /*5330*/  IMAD.MOV R13, RZ, RZ, -R13 ;  /* 0x000000ffff0d7224 */ /* 0x000fe400078e0a0d */
[----:B------:R-:W-:Y:S02]  /*5340*/  VIADD R6, R10, 0xd8 ;  /* 0x000000d80a067836 */ /* 0x000fe40000000000 */
[--C-:B------:R-:W-:Y:S02]  /*5350*/  @!P2 IMAD.IADD R190, R190, 0x1, -R11.reuse ;  /* 0x00000001bebea824 */ /* 0x100fe400078e0a0b */
[C---:B------:R-:W-:Y:S01]  /*5360*/  IMAD R196, R11.reuse, R13, R196 ;  /* 0x0000000d0bc47224 */ /* 0x040fe200078e02c4 */
[----:B------:R-:W-:Y:S01]  /*5370*/  IABS R198, R6 ;  /* 0x0000000600c67213 */ /* 0x000fe20000000000 */
[----:B------:R-:W-:Y:S01]  /*5380*/  @!P5 IMAD.IADD R192, R192, 0x1, -R11 ;  /* 0x00000001c0c0d824 */ /* 0x000fe200078e0a0b */
[C---:B------:R-:W-:Y:S01]  /*5390*/  ISETP.GT.U32.AND P2, PT, R11.reuse, R190, PT ;  /* 0x000000be0b00720c */ /* 0x040fe20003f44070 */
[----:B------:R-:W-:Y:S01]  /*53a0*/  @!P3 IMAD.MOV R188, RZ, RZ, -R188 ;  /* 0x000000ffffbcb224 */ /* 0x000fe200078e0abc */
[C---:B------:R-:W-:Y:S01]  /*53b0*/  ISETP.GT.U32.AND P3, PT, R11.reuse, R196, PT ;  /* 0x000000c40b00720c */ /* 0x040fe20003f64070 */
[----:B------:R-:W-:Y:S01]  /*53c0*/  IMAD.HI.U32 R0, R12, R198, RZ ;  /* 0x000000c60c007227 */ /* 0x000fe200078e00ff */
[----:B------:R-:W-:-:S03]  /*53d0*/  ISETP.GT.U32.AND P5, PT, R11, R192, PT ;  /* 0x000000c00b00720c */ /* 0x000fc60003fa4070 */
[----:B------:R-:W-:Y:S01]  /*53e0*/  @!P6 IMAD.MOV R174, RZ, RZ, -R174 ;  /* 0x000000ffffaee224 */ /* 0x000fe200078e0aae */
[----:B------:R-:W-:Y:S01]  /*53f0*/  ISETP.GE.AND P6, PT, R15, RZ, PT ;  /* 0x000000ff0f00720c */ /* 0x000fe20003fc6270 */
[----:B------:R-:W-:Y:S02]  /*5400*/  IMAD.MOV R0, RZ, RZ, -R0 ;  /* 0x000000ffff007224 */ /* 0x000fe400078e0a00 */
[----:B------:R-:W-:Y:S02]  /*5410*/  VIADD R15, R10, 0xd0 ;  /* 0x000000d00a0f7836 */ /* 0x000fe40000000000 */
[C---:B------:R-:W-:Y:S02]  /*5420*/  IMAD R198, R11.reuse, R0, R198 ;  /* 0x000000000bc67224 */ /* 0x040fe400078e02c6 */
[--C-:B------:R-:W-:Y:S01]  /*5430*/  @!P2 IMAD.IADD R190, R190, 0x1, -R11.reuse ;  /* 0x00000001bebea824 */ /* 0x100fe200078e0a0b */
[----:B------:R-:W-:Y:S01]  /*5440*/  IABS R202, R15 ;  /* 0x0000000f00ca7213 */ /* 0x000fe20000000000 */
[--C-:B------:R-:W-:Y:S01]  /*5450*/  @!P5 IMAD.IADD R192, R192, 0x1, -R11.reuse ;  /* 0x00000001c0c0d824 */ /* 0x100fe200078e0a0b */
[C---:B------:R-:W-:Y:S01]  /*5460*/  ISETP.GT.U32.AND P5, PT, R11.reuse, R198, PT ;  /* 0x000000c60b00720c */ /* 0x040fe20003fa4070 */
[----:B------:R-:W-:Y:S01]  /*5470*/  @!P3 IMAD.IADD R196, R196, 0x1, -R11 ;  /* 0x00000001c4c4b824 */ /* 0x000fe200078e0a0b */
[C---:B------:R-:W-:Y:S01]  /*5480*/  ISETP.GT.U32.AND P2, PT, R11.reuse, R194, PT ;  /* 0x000000c20b00720c */ /* 0x040fe20003f44070 */
[----:B------:R-:W-:Y:S01]  /*5490*/  @!P6 IMAD.MOV R190, RZ, RZ, -R190 ;  /* 0x000000ffffbee224 */ /* 0x000fe200078e0abe */
[----:B------:R-:W-:Y:S01]  /*54a0*/  ISETP.GE.AND P6, PT, R6, RZ, PT ;  /* 0x000000ff0600720c */ /* 0x000fe20003fc6270 */
[----:B------:R-:W-:Y:S01]  /*54b0*/  @!P4 IMAD.MOV R186, RZ, RZ, -R186 ;  /* 0x000000ffffbac224 */ /* 0x000fe200078e0aba */
[----:B------:R-:W-:Y:S01]  /*54c0*/  ISETP.GT.U32.AND P3, PT, R11, R196, PT ;  /* 0x000000c40b00720c */ /* 0x000fe20003f64070 */
[----:B------:R-:W-:Y:S01]  /*54d0*/  IMAD.HI.U32 R6, R12, R202, RZ ;  /* 0x000000ca0c067227 */ /* 0x000fe200078e00ff */
[----:B------:R-:W-:-:S03]  /*54e0*/  ISETP.GE.AND P4, PT, R14, RZ, PT ;  /* 0x000000ff0e00720c */ /* 0x000fc60003f86270 */
[C---:B------:R-:W-:Y:S02]  /*54f0*/  VIADD R14, R10.reuse, 0xd4 ;  /* 0x000000d40a0e7836 */ /* 0x040fe40000000000 */
[----:B------:R-:W-:Y:S02]  /*5500*/  VIADD R16, R10, 0xcc ;  /* 0x000000cc0a107836 */ /* 0x000fe40000000000 */
[----:B------:R-:W-:Y:S01]  /*5510*/  IMAD.MOV R6, RZ, RZ, -R6 ;  /* 0x000000ffff067224 */ /* 0x000fe200078e0a06 */
[----:B------:R-:W-:Y:S01]  /*5520*/  IABS R200, R14 ;  /* 0x0000000e00c87213 */ /* 0x000fe20000000000 */
[----:B------:R-:W-:Y:S01]  /*5530*/  @!P5 IMAD.IADD R198, R198, 0x1, -R11 ;  /* 0x00000001c6c6d824 */ /* 0x000fe200078e0a0b */
[----:B------:R-:W-:Y:S01]  /*5540*/  IABS R204, R16 ;  /* 0x0000001000cc7213 */ /* 0x000fe20000000000 */
[----:B------:R-:W-:Y:S02]  /*5550*/  IMAD R202, R11, R6, R202 ;  /* 0x000000060bca7224 */ /* 0x000fe400078e02ca */
[----:B------:R-:W-:-:S04]  /*5560*/  IMAD.HI.U32 R0, R12, R200, RZ ;  /* 0x000000c80c007227 */ /* 0x000fc800078e00ff */
[----:B------:R-:W-:Y:S01]  /*5570*/  @!P0 IMAD.MOV R192, RZ, RZ, -R192 ;  /* 0x000000ffffc08224 */ /* 0x000fe200078e0ac0 */
[C---:B------:R-:W-:Y:S01]  /*5580*/  ISETP.GT.U32.AND P0, PT, R11.reuse, R198, PT ;  /* 0x000000c60b00720c */ /* 0x040fe20003f04070 */
[----:B------:R-:W-:Y:S01]  /*5590*/  @!P3 IMAD.IADD R196, R196, 0x1, -R11 ;  /* 0x00000001c4c4b824 */ /* 0x000fe200078e0a0b */
[----:B------:R-:W-:Y:S01]  /*55a0*/  ISETP.GT.U32.AND P3, PT, R11, R202, PT ;  /* 0x000000ca0b00720c */ /* 0x000fe20003f64070 */
[----:B------:R-:W-:-:S04]  /*55b0*/  IMAD.HI.U32 R13, R12, R204, RZ ;  /* 0x000000cc0c0d7227 */ /* 0x000fc800078e00ff */
[----:B------:R-:W-:Y:S02]  /*55c0*/  VIADD R6, R10, 0xc8 ;  /* 0x000000c80a067836 */ /* 0x000fe40000000000 */
[----:B------:R-:W-:Y:S02]  /*55d0*/  IMAD.MOV R0, RZ, RZ, -R0 ;  /* 0x000000ffff007224 */ /* 0x000fe400078e0a00 */
[----:B------:R-:W-:Y:S01]  /*55e0*/  IMAD.MOV R13, RZ, RZ, -R13 ;  /* 0x000000ffff0d7224 */ /* 0x000fe200078e0a0d */
[----:B------:R-:W-:Y:S01]  /*55f0*/  IABS R206, R6 ;  /* 0x0000000600ce7213 */ /* 0x000fe20000000000 */
[----:B------:R-:W-:Y:S02]  /*5600*/  @!P2 IMAD.IADD R194, R194, 0x1, -R11 ;  /* 0x00000001c2c2a824 */ /* 0x000fe400078e0a0b */
[C---:B------:R-:W-:Y:S02]  /*5610*/  IMAD R200, R11.reuse, R0, R200 ;  /* 0x000000000bc87224 */ /* 0x040fe400078e02c8 */
[C---:B------:R-:W-:Y:S01]  /*5620*/  IMAD R204, R11.reuse, R13, R204 ;  /* 0x0000000d0bcc7224 */ /* 0x040fe200078e02cc */
[C---:B------:R-:W-:Y:S01]  /*5630*/  ISETP.GT.U32.AND P2, PT, R11.reuse, R194, PT ;  /* 0x000000c20b00720c */ /* 0x040fe20003f44070 */
[----:B------:R-:W-:Y:S01]  /*5640*/  VIADD R13, R10, 0xc4 ;  /* 0x000000c40a0d7836 */ /* 0x000fe20000000000 */
[----:B------:R-:W-:Y:S01]  /*5650*/  ISETP.GT.U32.AND P5, PT, R11, R200, PT ;  /* 0x000000c80b00720c */ /* 0x000fe20003fa4070 */
[----:B------:R-:W-:-:S03]  /*5660*/  IMAD.HI.U32 R0, R12, R206, RZ ;  /* 0x000000ce0c007227 */ /* 0x000fc600078e00ff */
[----:B------:R-:W-:Y:S01]  /*5670*/  IABS R208, R13 ;  /* 0x0000000d00d07213 */ /* 0x000fe20000000000 */
[--C-:B------:R-:W-:Y:S01]  /*5680*/  @!P0 IMAD.IADD R198, R198, 0x1, -R11.reuse ;  /* 0x00000001c6c68824 */ /* 0x100fe200078e0a0b */
[----:B------:R-:W-:Y:S01]  /*5690*/  ISETP.GE.AND P0, PT, R16, RZ, PT ;  /* 0x000000ff1000720c */ /* 0x000fe20003f06270 */
[----:B------:R-:W-:Y:S02]  /*56a0*/  @!P3 IMAD.IADD R202, R202, 0x1, -R11 ;  /* 0x00000001cacab824 */ /* 0x000fe400078e0a0b */
[----:B------:R-:W-:Y:S02]  /*56b0*/  IMAD.MOV R0, RZ, RZ, -R0 ;  /* 0x000000ffff007224 */ /* 0x000fe400078e0a00 */
[----:B------:R-:W-:Y:S01]  /*56c0*/  @!P4 IMAD.MOV R196, RZ, RZ, -R196 ;  /* 0x000000ffffc4c224 */ /* 0x000fe200078e0ac4 */
[C---:B------:R-:W-:Y:S01]  /*56d0*/  ISETP.GT.U32.AND P4, PT, R11.reuse, R204, PT ;  /* 0x000000cc0b00720c */ /* 0x040fe20003f84070 */
[----:B------:R-:W-:Y:S01]  /*56e0*/  @!P6 IMAD.MOV R198, RZ, RZ, -R198 ;  /* 0x000000ffffc6e224 */ /* 0x000fe200078e0ac6 */
[C---:B------:R-:W-:Y:S01]  /*56f0*/  ISETP.GT.U32.AND P6, PT, R11.reuse, R202, PT ;  /* 0x000000ca0b00720c */ /* 0x040fe20003fc4070 */
[----:B------:R-:W-:-:S02]  /*5700*/  IMAD R206, R11, R0, R206 ;  /* 0x000000000bce7224 */ /* 0x000fc400078e02ce */
[----:B------:R-:W-:-:S04]  /*5710*/  IMAD.HI.U32 R0, R12, R208, RZ ;  /* 0x000000d00c007227 */ /* 0x000fc800078e00ff */
[----:B------:R-:W-:Y:S02]  /*5720*/  IMAD.MOV R0, RZ, RZ, -R0 ;  /* 0x000000ffff007224 */ /* 0x000fe400078e0a00 */
[--C-:B------:R-:W-:Y:S01]  /*5730*/  @!P2 IMAD.IADD R194, R194, 0x1, -R11.reuse ;  /* 0x00000001c2c2a824 */ /* 0x100fe200078e0a0b */
[----:B------:R-:W-:Y:S01]  /*5740*/  ISETP.GE.AND P2, PT, R14, RZ, PT ;  /* 0x000000ff0e00720c */ /* 0x000fe20003f46270 */
[--C-:B------:R-:W-:Y:S01]  /*5750*/  @!P5 IMAD.IADD R200, R200, 0x1, -R11.reuse ;  /* 0x00000001c8c8d824 */ /* 0x100fe200078e0a0b */
[----:B------:R-:W-:Y:S01]  /*5760*/  ISETP.GE.AND P5, PT, R6, RZ, PT ;  /* 0x000000ff0600720c */ /* 0x000fe20003fa6270 */
[----:B------:R-:W-:Y:S02]  /*5770*/  VIADD R14, R10, 0xc0 ;  /* 0x000000c00a0e7836 */ /* 0x000fe40000000000 */
[C---:B------:R-:W-:Y:S01]  /*5780*/  IMAD R208, R11.reuse, R0, R208 ;  /* 0x000000000bd07224 */ /* 0x040fe200078e02d0 */
[----:B------:R-:W-:Y:S01]  /*5790*/  ISETP.GT.U32.AND P3, PT, R11, R200, PT ;  /* 0x000000c80b00720c */ /* 0x000fe20003f64070 */
[----:B------:R-:W-:Y:S01]  /*57a0*/  @!P1 IMAD.MOV R194, RZ, RZ, -R194 ;  /* 0x000000ffffc29224 */ /* 0x000fe200078e0ac2 */
[----:B------:R-:W-:Y:S01]  /*57b0*/  ISETP.GE.AND P1, PT, R15, RZ, PT ;  /* 0x000000ff0f00720c */ /* 0x000fe20003f26270 */
[----:B------:R-:W-:Y:S01]  /*57c0*/  @!P4 IMAD.IADD R204, R204, 0x1, -R11 ;  /* 0x00000001ccccc824 */ /* 0x000fe200078e0a0b */
[----:B------:R-:W-:Y:S01]  /*57d0*/  IABS R210, R14 ;  /* 0x0000000e00d27213 */ /* 0x000fe20000000000 */
[----:B------:R-:W-:-:S02]  /*57e0*/  VIADD R15, R10, 0xbc ;  /* 0x000000bc0a0f7836 */ /* 0x000fc40000000000 */
[----:B------:R-:W-:Y:S01]  /*57f0*/  @!P6 IMAD.IADD R202, R202, 0x1, -R11 ;  /* 0x00000001cacae824 */ /* 0x000fe200078e0a0b */
[C---:B------:R-:W-:Y:S01]  /*5800*/  ISETP.GT.U32.AND P6, PT, R11.reuse, R208, PT ;  /* 0x000000d00b00720c */ /* 0x040fe20003fc4070 */
[----:B------:R-:W-:Y:S01]  /*5810*/  IMAD.HI.U32 R0, R12, R210, RZ ;  /* 0x000000d20c007227 */ /* 0x000fe200078e00ff */
[----:B------:R-:W-:Y:S02]  /*5820*/  ISETP.GT.U32.AND P4, PT, R11, R204, PT ;  /* 0x000000cc0b00720c */ /* 0x000fe40003f84070 */
[----:B------:R-:W-:Y:S01]  /*5830*/  IABS R212, R15 ;  /* 0x0000000f00d47213 */ /* 0x000fe20000000000 */
[----:B------:R-:W-:Y:S02]  /*5840*/  VIADD R16, R10, 0xb8 ;  /* 0x000000b80a107836 */ /* 0x000fe40000000000 */
[----:B------:R-:W-:Y:S02]  /*5850*/  IMAD.MOV R0, RZ, RZ, -R0 ;  /* 0x000000ffff007224 */ /* 0x000fe400078e0a00 */
[----:B------:R-:W-:Y:S01]  /*5860*/  IMAD.HI.U32 R6, R12, R212, RZ ;  /* 0x000000d40c067227 */ /* 0x000fe200078e00ff */
[----:B------:R-:W-:-:S03]  /*5870*/  IABS R214, R16 ;  /* 0x0000001000d67213 */ /* 0x000fc60000000000 */
[--C-:B------:R-:W-:Y:S01]  /*5880*/  @!P3 IMAD.IADD R200, R200, 0x1, -R11.reuse ;  /* 0x00000001c8c8b824 */ /* 0x100fe200078e0a0b */
[C---:B------:R-:W-:Y:S01]  /*5890*/  ISETP.GT.U32.AND P3, PT, R11.reuse, R206, PT ;  /* 0x000000ce0b00720c */ /* 0x040fe20003f64070 */
[----:B------:R-:W-:Y:S02]  /*58a0*/  IMAD.MOV R6, RZ, RZ, -R6 ;  /* 0x000000ffff067224 */ /* 0x000fe400078e0a06 */
[--C-:B------:R-:W-:Y:S02]  /*58b0*/  @!P6 IMAD.IADD R208, R208, 0x1, -R11.reuse ;  /* 0x00000001d0d0e824 */ /* 0x100fe400078e0a0b */
[----:B------:R-:W-:Y:S02]  /*58c0*/  IMAD R210, R11, R0, R210 ;  /* 0x000000000bd27224 */ /* 0x000fe400078e02d2 */
[----:B------:R-:W-:Y:S01]  /*58d0*/  @!P4 IMAD.IADD R204, R204, 0x1, -R11 ;  /* 0x00000001ccccc824 */ /* 0x000fe200078e0a0b */
[----:B------:R-:W-:Y:S01]  /*58e0*/  ISETP.GE.AND P4, PT, R13, RZ, PT ;  /* 0x000000ff0d00720c */ /* 0x000fe20003f86270 */
[C---:B------:R-:W-:Y:S01]  /*58f0*/  IMAD R212, R11.reuse, R6, R212 ;  /* 0x000000060bd47224 */ /* 0x040fe200078e02d4 */
[C---:B------:R-:W-:Y:S01]  /*5900*/  ISETP.GT.U32.AND P6, PT, R11.reuse, R208, PT ;  /* 0x000000d00b00720c */ /* 0x040fe20003fc4070 */
[----:B------:R-:W-:Y:S01]  /*5910*/  @!P1 IMAD.MOV R202, RZ, RZ, -R202 ;  /* 0x000000ffffca9224 */ /* 0x000fe200078e0aca */
[----:B------:R-:W-:Y:S01]  /*5920*/  ISETP.GT.U32.AND P1, PT, R11, R210, PT ;  /* 0x000000d20b00720c */ /* 0x000fe20003f24070 */
[----:B------:R-:W-:-:S04]  /*5930*/  IMAD.HI.U32 R13, R12, R214, RZ ;  /* 0x000000d60c0d7227 */ /* 0x000fc800078e00ff */
[----:B------:R-:W-:Y:S01]  /*5940*/  @!P0 IMAD.MOV R204, RZ, RZ, -R204 ;  /* 0x000000ffffcc8224 */ /* 0x000fe200078e0acc */
[C---:B------:R-:W-:Y:S01]  /*5950*/  ISETP.GT.U32.AND P0, PT, R11.reuse, R212, PT ;  /* 0x000000d40b00720c */ /* 0x040fe20003f04070 */
[----:B------:R-:W-:Y:S02]  /*5960*/  IMAD.MOV R13, RZ, RZ, -R13 ;  /* 0x000000ffff0d7224 */ /* 0x000fe400078e0a0d */
[--C-:B------:R-:W-:Y:S01]  /*5970*/  @!P3 IMAD.IADD R206, R206, 0x1, -R11.reuse ;  /* 0x00000001ceceb824 */ /* 0x100fe200078e0a0b */
[----:B------:R-:W-:Y:S01]  /*5980*/  ISETP.GE.AND P3, PT, R14, RZ, PT ;  /* 0x000000ff0e00720c */ /* 0x000fe20003f66270 */
[C---:B------:R-:W-:Y:S02]  /*5990*/  IMAD R214, R11.reuse, R13, R214 ;  /* 0x0000000d0bd67224 */ /* 0x040fe400078e02d6 */
[----:B------:R-:W-:Y:S02]  /*59a0*/  VIADD R13, R10, 0xb4 ;  /* 0x000000b40a0d7836 */ /* 0x000fe40000000000 */
[----:B------:R-:W-:Y:S01]  /*59b0*/  @!P2 IMAD.MOV R200, RZ, RZ, -R200 ;  /* 0x000000ffffc8a224 */ /* 0x000fe200078e0ac8 */
[C---:B------:R-:W-:Y:S01]  /*59c0*/  ISETP.GT.U32.AND P2, PT, R11.reuse, R206, PT ;  /* 0x000000ce0b00720c */ /* 0x040fe20003f44070 */
[--C-:B------:R-:W-:Y:S01]  /*59d0*/  @!P6 IMAD.IADD R208, R208, 0x1, -R11.reuse ;  /* 0x00000001d0d0e824 */ /* 0x100fe200078e0a0b */
[----:B------:R-:W-:Y:S01]  /*59e0*/  IABS R216, R13 ;  /* 0x0000000d00d87213 */ /* 0x000fe20000000000 */
[--C-:B------:R-:W-:Y:S01]  /*59f0*/  @!P1 IMAD.IADD R210, R210, 0x1, -R11.reuse ;  /* 0x00000001d2d29824 */ /* 0x100fe200078e0a0b */
[C---:B------:R-:W-:Y:S01]  /*5a00*/  ISETP.GT.U32.AND P6, PT, R11.reuse, R214, PT ;  /* 0x000000d60b00720c */ /* 0x040fe20003fc4070 */
[----:B------:R-:W-:Y:S01]  /*5a10*/  @!P0 IMAD.IADD R212, R212, 0x1, -R11 ;  /* 0x00000001d4d48824 */ /* 0x000fe200078e0a0b */
        /* <DEDUP_REMOVED lines=8> */
[----:B------:R-:W-:Y:S02]  /*5aa0*/  VIADD R15, R10, 0xac ;  /* 0x000000ac0a0f7836 */ /* 0x000fe40000000000 */
[----:B------:R-:W-:Y:S01]  /*5ab0*/  @!P6 IMAD.IADD R214, R214, 0x1, -R11 ;  /* 0x00000001d6d6e824 */ /* 0x000fe200078e0a0b */
[C---:B------:R-:W-:Y:S01]  /*5ac0*/  ISETP.GT.U32.AND P6, PT, R11.reuse, R212, PT ;  /* 0x000000d40b00720c */ /* 0x040fe20003fc4070 */
[----:B------:R-:W-:Y:S01]  /*5ad0*/  IMAD R216, R11, R6, R216 ;  /* 0x000000060bd87224 */ /* 0x000fe200078e02d8 */
[----:B------:R-:W-:Y:S01]  /*5ae0*/  IABS R220, R15 ;  /* 0x0000000f00dc7213 */ /* 0x000fe20000000000 */
[----:B------:R-:W-:-:S04]  /*5af0*/  IMAD.HI.U32 R0, R12, R218, RZ ;  /* 0x000000da0c007227 */ /* 0x000fc800078e00ff */
[----:B------:R-:W-:Y:S01]  /*5b00*/  @!P0 IMAD.IADD R210, R210, 0x1, -R11 ;  /* 0x00000001d2d28824 */ /* 0x000fe200078e0a0b */
[C---:B------:R-:W-:Y:S01]  /*5b10*/  ISETP.GT.U32.AND P0, PT, R11.reuse, R216, PT ;  /* 0x000000d80b00720c */ /* 0x040fe20003f04070 */
[----:B------:R-:W-:Y:S02]  /*5b20*/  IMAD.MOV R0, RZ, RZ, -R0 ;  /* 0x000000ffff007224 */ /* 0x000fe400078e0a00 */
[----:B------:R-:W-:Y:S01]  /*5b30*/  @!P5 IMAD.MOV R206, RZ, RZ, -R206 ;  /* 0x000000ffffced224 */ /* 0x000fe200078e0ace */
[C---:B------:R-:W-:Y:S01]  /*5b40*/  ISETP.GT.U32.AND P5, PT, R11.reuse, R214, PT ;  /* 0x000000d60b00720c */ /* 0x040fe20003fa4070 */
[----:B------:R-:W-:Y:S02]  /*5b50*/  IMAD R218, R11, R0, R218 ;  /* 0x000000000bda7224 */ /* 0x000fe400078e02da */
[----:B------:R-:W-:-:S04]  /*5b60*/  IMAD.HI.U32 R0, R12, R220, RZ ;  /* 0x000000dc0c007227 */ /* 0x000fc800078e00ff */
[----:B------:R-:W-:Y:S02]  /*5b70*/  VIADD R16, R10, 0xa8 ;  /* 0x000000a80a107836 */ /* 0x000fe40000000000 */
[--C-:B------:R-:W-:Y:S01]  /*5b80*/  @!P6 IMAD.IADD R212, R212, 0x1, -R11.reuse ;  /* 0x00000001d4d4e824 */ /* 0x100fe200078e0a0b */
[C---:B------:R-:W-:Y:S01]  /*5b90*/  ISETP.GT.U32.AND P6, PT, R11.reuse, R218, PT ;  /* 0x000000da0b00720c */ /* 0x040fe20003fc4070 */
[----:B------:R-:W-:Y:S01]  /*5ba0*/  IMAD.MOV R6, RZ, RZ, -R0 ;  /* 0x000000ffff067224 */ /* 0x000fe200078e0a00 */
[----:B------:R-:W-:Y:S01]  /*5bb0*/  IABS R222, R16 ;  /* 0x0000001000de7213 */ /* 0x000fe20000000000 */
[----:B------:R-:W-:Y:S01]  /*5bc0*/  @!P0 IMAD.IADD R216, R216, 0x1, -R11 ;  /* 0x00000001d8d88824 */ /* 0x000fe200078e0a0b */
[----:B------:R-:W-:Y:S01]  /*5bd0*/  ISETP.GE.AND P0, PT, R14, RZ, PT ;  /* 0x000000ff0e00720c */ /* 0x000fe20003f06270 */
[C---:B------:R-:W-:Y:S02]  /*5be0*/  IMAD R220, R11.reuse, R6, R220 ;  /* 0x000000060bdc7224 */ /* 0x040fe400078e02dc */
[----:B------:R-:W-:Y:S01]  /*5bf0*/  @!P4 IMAD.MOV R208, RZ, RZ, -R208 ;  /* 0x000000ffffd0c224 */ /* 0x000fe200078e0ad0 */
[C---:B------:R-:W-:Y:S01]  /*5c00*/  ISETP.GT.U32.AND P4, PT, R11.reuse, R216, PT ;  /* 0x000000d80b00720c */ /* 0x040fe20003f84070 */
[----:B------:R-:W-:Y:S01]  /*5c10*/  @!P3 IMAD.MOV R210, RZ, RZ, -R210 ;  /* 0x000000ffffd2b224 */ /* 0x000fe200078e0ad2 */
[----:B------:R-:W-:Y:S01]  /*5c20*/  ISETP.GT.U32.AND P3, PT, R11, R220, PT ;  /* 0x000000dc0b00720c */ /* 0x000fe20003f64070 */
[----:B------:R-:W-:-:S02]  /*5c30*/  VIADD R17, R10, 0xa4 ;  /* 0x000000a40a117836 */ /* 0x000fc40000000000 */
[----:B------:R-:W-:-:S03]  /*5c40*/  IMAD.HI.U32 R0, R12, R222, RZ ;  /* 0x000000de0c007227 */ /* 0x000fc600078e00ff */
[----:B------:R-:W-:Y:S01]  /*5c50*/  IABS R224, R17 ;  /* 0x0000001100e07213 */ /* 0x000fe20000000000 */
[--C-:B------:R-:W-:Y:S01]  /*5c60*/  @!P5 IMAD.IADD R214, R214, 0x1, -R11.reuse ;  /* 0x00000001d6d6d824 */ /* 0x100fe200078e0a0b */
[----:B------:R-:W-:Y:S01]  /*5c70*/  ISETP.GE.AND P5, PT, R13, RZ, PT ;  /* 0x000000ff0d00720c */ /* 0x000fe20003fa6270 */
[----:B------:R-:W-:Y:S02]  /*5c80*/  IMAD.MOV R6, RZ, RZ, -R0 ;  /* 0x000000ffff067224 */ /* 0x000fe400078e0a00 */
[----:B------:R-:W-:Y:S02]  /*5c90*/  @!P6 IMAD.IADD R218, R218, 0x1, -R11 ;  /* 0x00000001dadae824 */ /* 0x000fe400078e0a0b */
[C---:B------:R-:W-:Y:S02]  /*5ca0*/  IMAD R222, R11.reuse, R6, R222 ;  /* 0x000000060bde7224 */ /* 0x040fe400078e02de */
[----:B------:R-:W-:Y:S01]  /*5cb0*/  VIADD R6, R10, 0xa0 ;  /* 0x000000a00a067836 */ /* 0x000fe20000000000 */
[----:B------:R-:W-:Y:S01]  /*5cc0*/  ISETP.GT.U32.AND P6, PT, R11, R218, PT ;  /* 0x000000da0b00720c */ /* 0x000fe20003fc4070 */
[----:B------:R-:W-:-:S03]  /*5cd0*/  IMAD.HI.U32 R0, R12, R224, RZ ;  /* 0x000000e00c007227 */ /* 0x000fc600078e00ff */
[----:B------:R-:W-:Y:S01]  /*5ce0*/  IABS R226, R6 ;  /* 0x0000000600e27213 */ /* 0x000fe20000000000 */
[--C-:B------:R-:W-:Y:S01]  /*5cf0*/  @!P4 IMAD.IADD R216, R216, 0x1, -R11.reuse ;  /* 0x00000001d8d8c824 */ /* 0x100fe200078e0a0b */
[C---:B------:R-:W-:Y:S01]  /*5d00*/  ISETP.GT.U32.AND P4, PT, R11.reuse, R222, PT ;  /* 0x000000de0b00720c */ /* 0x040fe20003f84070 */
[----:B------:R-:W-:Y:S01]  /*5d10*/  @!P3 IMAD.IADD R220, R220, 0x1, -R11 ;  /* 0x00000001dcdcb824 */ /* 0x000fe200078e0a0b */
[----:B------:R-:W-:Y:S01]  /*5d20*/  ISETP.GE.AND P3, PT, R6, RZ, PT ;  /* 0x000000ff0600720c */ /* 0x000fe20003f66270 */
[----:B------:R-:W-:Y:S02]  /*5d30*/  IMAD.MOV R0, RZ, RZ, -R0 ;  /* 0x000000ffff007224 */ /* 0x000fe400078e0a00 */
[----:B------:R-:W-:Y:S01]  /*5d40*/  @!P5 IMAD.MOV R216, RZ, RZ, -R216 ;  /* 0x000000ffffd8d224 */ /* 0x000fe200078e0ad8 */
[C---:B------:R-:W-:Y:S01]  /*5d50*/  ISETP.GT.U32.AND P5, PT, R11.reuse, R220, PT ;  /* 0x000000dc0b00720c */ /* 0x040fe20003fa4070 */
[----:B------:R-:W-:Y:S02]  /*5d60*/  IMAD R224, R11, R0, R224 ;  /* 0x000000000be07224 */ /* 0x000fe400078e02e0 */
[----:B------:R-:W-:-:S04]  /*5d70*/  IMAD.HI.U32 R0, R12, R226, RZ ;  /* 0x000000e20c007227 */ /* 0x000fc800078e00ff */
[--C-:B------:R-:W-:Y:S01]  /*5d80*/  @!P6 IMAD.IADD R218, R218, 0x1, -R11.reuse ;  /* 0x00000001dadae824 */ /* 0x100fe200078e0a0b */
[----:B------:R-:W-:Y:S01]  /*5d90*/  ISETP.GE.AND P6, PT, R17, RZ, PT ;  /* 0x000000ff1100720c */ /* 0x000fe20003fc6270 */
[----:B------:R-:W-:Y:S02]  /*5da0*/  IMAD.MOV R0, RZ, RZ, -R0 ;  /* 0x000000ffff007224 */ /* 0x000fe400078e0a00 */
[--C-:B------:R-:W-:Y:S02]  /*5db0*/  @!P4 IMAD.IADD R222, R222, 0x1, -R11.reuse ;  /* 0x00000001dedec824 */ /* 0x100fe400078e0a0b */
[----:B------:R-:W-:Y:S01]  /*5dc0*/  @!P0 IMAD.MOV R218, RZ, RZ, -R218 ;  /* 0x000000ffffda8224 */ /* 0x000fe200078e0ada */
[C---:B------:R-:W-:Y:S01]  /*5dd0*/  ISETP.GT.U32.AND P0, PT, R11.reuse, R224, PT ;  /* 0x000000e00b00720c */ /* 0x040fe20003f04070 */
[C---:B------:R-:W-:Y:S01]  /*5de0*/  IMAD R226, R11.reuse, R0, R226 ;  /* 0x000000000be27224 */ /* 0x040fe200078e02e2 */
[----:B------:R-:W-:Y:S01]  /*5df0*/  ISETP.GT.U32.AND P4, PT, R11, R222, PT ;  /* 0x000000de0b00720c */ /* 0x000fe20003f84070 */
[----:B------:R-:W-:-:S02]  /*5e00*/  @!P5 IMAD.IADD R220, R220, 0x1, -R11 ;  /* 0x00000001dcdcd824 */ /* 0x000fc400078e0a0b */
[C---:B------:R-:W-:Y:S01]  /*5e10*/  VIADD R13, R10.reuse, 0x9c ;  /* 0x0000009c0a0d7836 */ /* 0x040fe20000000000 */
[----:B------:R-:W-:Y:S01]  /*5e20*/  ISETP.GT.U32.AND P5, PT, R11, R226, PT ;  /* 0x000000e20b00720c */ /* 0x000fe20003fa4070 */
[----:B------:R-:W-:Y:S02]  /*5e30*/  VIADD R14, R10, 0x98 ;  /* 0x000000980a0e7836 */ /* 0x000fe40000000000 */
[----:B------:R-:W-:Y:S01]  /*5e40*/  @!P1 IMAD.MOV R214, RZ, RZ, -R214 ;  /* 0x000000ffffd69224 */ /* 0x000fe200078e0ad6 */
[----:B------:R-:W-:Y:S01]  /*5e50*/  IABS R228, R13 ;  /* 0x0000000d00e47213 */ /* 0x000fe20000000000 */
[----:B------:R-:W-:Y:S01]  /*5e60*/  @!P2 IMAD.MOV R212, RZ, RZ, -R212 ;  /* 0x000000ffffd4a224 */ /* 0x000fe200078e0ad4 */
[----:B------:R-:W-:Y:S01]  /*5e70*/  ISETP.GE.AND P1, PT, R16, RZ, PT ;  /* 0x000000ff1000720c */ /* 0x000fe20003f26270 */
[----:B------:R-:W-:Y:S01]  /*5e80*/  @!P0 IMAD.IADD R224, R224, 0x1, -R11 ;  /* 0x00000001e0e08824 */ /* 0x000fe200078e0a0b */
[----:B------:R-:W-:Y:S01]  /*5e90*/  IABS R230, R14 ;  /* 0x0000000e00e67213 */ /* 0x000fe20000000000 */
[----:B------:R-:W-:Y:S01]  /*5ea0*/  IMAD.HI.U32 R0, R12, R228, RZ ;  /* 0x000000e40c007227 */ /* 0x000fe200078e00ff */
[----:B------:R-:W-:-:S02]  /*5eb0*/  ISETP.GE.AND P2, PT, R15, RZ, PT ;  /* 0x000000ff0f00720c */ /* 0x000fc40003f46270 */
[----:B------:R-:W-:Y:S01]  /*5ec0*/  ISETP.GE.AND P0, PT, R14, RZ, PT ;  /* 0x000000ff0e00720c */ /* 0x000fe20003f06270 */
[--C-:B------:R-:W-:Y:S01]  /*5ed0*/  @!P4 IMAD.IADD R222, R222, 0x1, -R11.reuse ;  /* 0x00000001dedec824 */ /* 0x100fe200078e0a0b */
[----:B------:R-:W-:Y:S01]  /*5ee0*/  ISETP.GE.AND P4, PT, R13, RZ, PT ;  /* 0x000000ff0d00720c */ /* 0x000fe20003f86270 */
[----:B------:R-:W-:Y:S01]  /*5ef0*/  @!P5 IMAD.IADD R226, R226, 0x1, -R11 ;  /* 0x00000001e2e2d824 */ /* 0x000fe200078e0a0b */
[----:B------:R-:W-:Y:S01]  /*5f00*/  ISETP.GT.U32.AND P5, PT, R11, R224, PT ;  /* 0x000000e00b00720c */ /* 0x000fe20003fa4070 */
[----:B------:R-:W-:-:S04]  /*5f10*/  IMAD.HI.U32 R6, R12, R230, RZ ;  /* 0x000000e60c067227 */ /* 0x000fc800078e00ff */
[----:B------:R-:W-:Y:S02]  /*5f20*/  IMAD.MOV R13, RZ, RZ, -R0 ;  /* 0x000000ffff0d7224 */ /* 0x000fe400078e0a00 */
[----:B------:R-:W-:Y:S02]  /*5f30*/  IMAD.MOV R6, RZ, RZ, -R6 ;  /* 0x000000ffff067224 */ /* 0x000fe400078e0a06 */
[C---:B------:R-:W-:Y:S02]  /*5f40*/  IMAD R228, R11.reuse, R13, R228 ;  /* 0x0000000d0be47224 */ /* 0x040fe400078e02e4 */
[----:B------:R-:W-:Y:S02]  /*5f50*/  VIADD R15, R10, 0x94 ;  /* 0x000000940a0f7836 */ /* 0x000fe40000000000 */
[C---:B------:R-:W-:Y:S02]  /*5f60*/  IMAD R230, R11.reuse, R6, R230 ;  /* 0x000000060be67224 */ /* 0x040fe400078e02e6 */
[----:B------:R-:W-:Y:S01]  /*5f70*/  @!P1 IMAD.MOV R222, RZ, RZ, -R222 ;  /* 0x000000ffffde9224 */ /* 0x000fe200078e0ade */
[C---:B------:R-:W-:Y:S01]  /*5f80*/  ISETP.GT.U32.AND P1, PT, R11.reuse, R228, PT ;  /* 0x000000e40b00720c */ /* 0x040fe20003f24070 */
[----:B------:R-:W-:Y:S01]  /*5f90*/  @!P5 IMAD.IADD R224, R224, 0x1, -R11 ;  /* 0x00000001e0e0d824 */ /* 0x000fe200078e0a0b */
[----:B------:R-:W-:Y:S01]  /*5fa0*/  IABS R232, R15 ;  /* 0x0000000f00e87213 */ /* 0x000fe20000000000 */
[----:B------:R-:W-:Y:S01]  /*5fb0*/  @!P2 IMAD.MOV R220, RZ, RZ, -R220 ;  /* 0x000000ffffdca224 */ /* 0x000fe200078e0adc */
[C---:B------:R-:W-:Y:S01]  /*5fc0*/  ISETP.GT.U32.AND P5, PT, R11.reuse, R230, PT ;  /* 0x000000e60b00720c */ /* 0x040fe20003fa4070 */
[----:B------:R-:W-:Y:S01]  /*5fd0*/  VIADD R14, R10, 0x90 ;  /* 0x000000900a0e7836 */ /* 0x000fe20000000000 */
[----:B------:R-:W-:Y:S01]  /*5fe0*/  ISETP.GT.U32.AND P2, PT, R11, R226, PT ;  /* 0x000000e20b00720c */ /* 0x000fe20003f44070 */
[----:B------:R-:W-:-:S03]  /*5ff0*/  IMAD.HI.U32 R0, R12, R232, RZ ;  /* 0x000000e80c007227 */ /* 0x000fc600078e00ff */
[----:B------:R-:W-:Y:S01]  /*6000*/  IABS R234, R14 ;  /* 0x0000000e00ea7213 */ /* 0x000fe20000000000 */
[----:B------:R-:W-:Y:S02]  /*6010*/  IMAD.MOV R0, RZ, RZ, -R0 ;  /* 0x000000ffff007224 */ /* 0x000fe400078e0a00 */
[--C-:B------:R-:W-:Y:S01]  /*6020*/  @!P1 IMAD.IADD R228, R228, 0x1, -R11.reuse ;  /* 0x00000001e4e49824 */ /* 0x100fe200078e0a0b */
[----:B------:R-:W-:Y:S01]  /*6030*/  ISETP.GE.AND P1, PT, R15, RZ, PT ;  /* 0x000000ff0f00720c */ /* 0x000fe20003f26270 */
[C---:B------:R-:W-:Y:S02]  /*6040*/  IMAD R232, R11.reuse, R0, R232 ;  /* 0x000000000be87224 */ /* 0x040fe400078e02e8 */
[--C-:B------:R-:W-:Y:S01]  /*6050*/  @!P5 IMAD.IADD R230, R230, 0x1, -R11.reuse ;  /* 0x00000001e6e6d824 */ /* 0x100fe200078e0a0b */
[C---:B------:R-:W-:Y:S01]  /*6060*/  ISETP.GT.U32.AND P5, PT, R11.reuse, R228, PT ;  /* 0x000000e40b00720c */ /* 0x040fe20003fa4070 */
[----:B------:R-:W-:Y:S01]  /*6070*/  @!P2 IMAD.IADD R226, R226, 0x1, -R11 ;  /* 0x00000001e2e2a824 */ /* 0x000fe200078e0a0b */
[----:B------:R-:W-:Y:S01]  /*6080*/  ISETP.GT.U32.AND P2, PT, R11, R232, PT ;  /* 0x000000e80b00720c */ /* 0x000fe20003f44070 */
[----:B------:R-:W-:-:S04]  /*6090*/  IMAD.HI.U32 R0, R12, R234, RZ ;  /* 0x000000ea0c007227 */ /* 0x000fc800078e00ff */
[C---:B------:R-:W-:Y:S02]  /*60a0*/  VIADD R17, R10.reuse, 0x88 ;  /* 0x000000880a117836 */ /* 0x040fe40000000000 */
[----:B------:R-:W-:Y:S02]  /*60b0*/  IMAD.MOV R0, RZ, RZ, -R0 ;  /* 0x000000ffff007224 */ /* 0x000fe400078e0a00 */
[----:B------:R-:W-:Y:S01]  /*60c0*/  VIADD R16, R10, 0x8c ;  /* 0x0000008c0a107836 */ /* 0x000fe20000000000 */
[----:B------:R-:W-:Y:S01]  /*60d0*/  IABS R238, R17 ;  /* 0x0000001100ee7213 */ /* 0x000fe20000000000 */
        /* <DEDUP_REMOVED lines=10> */
[----:B------:R-:W-:Y:S02]  /*6180*/  VIADD R18, R10, 0x84 ;  /* 0x000000840a127836 */ /* 0x000fe40000000000 */
[C---:B------:R-:W-:Y:S02]  /*6190*/  IMAD R238, R11.reuse, R0, R238 ;  /* 0x000000000bee7224 */ /* 0x040fe400078e02ee */
[C---:B------:R-:W-:Y:S01]  /*61a0*/  IMAD R236, R11.reuse, R13, R236 ;  /* 0x0000000d0bec7224 */ /* 0x040fe200078e02ec */
[----:B------:R-:W-:Y:S01]  /*61b0*/  IABS R240, R18 ;  /* 0x0000001200f07213 */ /* 0x000fe20000000000 */
[--C-:B------:R-:W-:Y:S01]  /*61c0*/  @!P5 IMAD.IADD R234, R234, 0x1, -R11.reuse ;  /* 0x00000001eaead824 */ /* 0x100fe200078e0a0b */
[C---:B------:R-:W-:Y:S01]  /*61d0*/  ISETP.GT.U32.AND P5, PT, R11.reuse, R238, PT ;  /* 0x000000ee0b00720c */ /* 0x040fe20003fa4070 */
[----:B------:R-:W-:Y:S01]  /*61e0*/  @!P2 IMAD.IADD R230, R230, 0x1, -R11 ;  /* 0x00000001e6e6a824 */ /* 0x000fe200078e0a0b */
[----:B------:R-:W-:Y:S01]  /*61f0*/  ISETP.GT.U32.AND P2, PT, R11, R236, PT ;  /* 0x000000ec0b00720c */ /* 0x000fe20003f44070 */
[----:B------:R-:W-:-:S04]  /*6200*/  IMAD.HI.U32 R6, R12, R240, RZ ;  /* 0x000000f00c067227 */ /* 0x000fc800078e00ff */
[----:B------:R-:W-:Y:S01]  /*6210*/  @!P6 IMAD.MOV R224, RZ, RZ, -R224 ;  /* 0x000000ffffe0e224 */ /* 0x000fe200078e0ae0 */
[C---:B------:R-:W-:Y:S01]  /*6220*/  ISETP.GT.U32.AND P6, PT, R11.reuse, R232, PT ;  /* 0x000000e80b00720c */ /* 0x040fe20003fc4070 */
[----:B------:R-:W-:Y:S02]  /*6230*/  IMAD.MOV R6, RZ, RZ, -R6 ;  /* 0x000000ffff067224 */ /* 0x000fe400078e0a06 */
[----:B------:R-:W-:Y:S02]  /*6240*/  VIADD R13, R10, 0x80 ;  /* 0x000000800a0d7836 */ /* 0x000fe40000000000 */
[----:B------:R-:W-:Y:S01]  /*6250*/  @!P3 IMAD.MOV R226, RZ, RZ, -R226 ;  /* 0x000000ffffe2b224 */ /* 0x000fe200078e0ae2 */
[----:B------:R-:W-:Y:S01]  /*6260*/  ISETP.GE.AND P3, PT, R14, RZ, PT ;  /* 0x000000ff0e00720c */ /* 0x000fe20003f66270 */
[----:B------:R-:W-:Y:S01]  /*6270*/  IMAD R240, R11, R6, R240 ;  /* 0x000000060bf07224 */ /* 0x000fe200078e02f0 */
[----:B------:R-:W-:Y:S01]  /*6280*/  IABS R242, R13 ;  /* 0x0000000d00f27213 */ /* 0x000fe20000000000 */
[----:B------:R-:W-:-:S02]  /*6290*/  @!P5 IMAD.IADD R238, R238, 0x1, -R11 ;  /* 0x00000001eeeed824 */ /* 0x000fc400078e0a0b */
[----:B------:R-:W-:Y:S02]  /*62a0*/  VIADD R14, R10, 0x7c ;  /* 0x0000007c0a0e7836 */ /* 0x000fe40000000000 */
[--C-:B------:R-:W-:Y:S01]  /*62b0*/  @!P2 IMAD.IADD R236, R236, 0x1, -R11.reuse ;  /* 0x00000001ececa824 */ /* 0x100fe200078e0a0b */
[C---:B------:R-:W-:Y:S01]  /*62c0*/  ISETP.GT.U32.AND P5, PT, R11.reuse, R238, PT ;  /* 0x000000ee0b00720c */ /* 0x040fe20003fa4070 */
[----:B------:R-:W-:Y:S01]  /*62d0*/  @!P0 IMAD.MOV R230, RZ, RZ, -R230 ;  /* 0x000000ffffe68224 */ /* 0x000fe200078e0ae6 */
[C---:B------:R-:W-:Y:S01]  /*62e0*/  ISETP.GT.U32.AND P0, PT, R11.reuse, R240, PT ;  /* 0x000000f00b00720c */ /* 0x040fe20003f04070 */
[----:B------:R-:W-:Y:S01]  /*62f0*/  @!P4 IMAD.MOV R228, RZ, RZ, -R228 ;  /* 0x000000ffffe4c224 */ /* 0x000fe200078e0ae4 */
[----:B------:R-:W-:Y:S01]  /*6300*/  IABS R244, R14 ;  /* 0x0000000e00f47213 */ /* 0x000fe20000000000 */
[----:B------:R-:W-:Y:S01]  /*6310*/  IMAD.HI.U32 R0, R12, R242, RZ ;  /* 0x000000f20c007227 */ /* 0x000fe200078e00ff */
[C---:B------:R-:W-:Y:S02]  /*6320*/  ISETP.GT.U32.AND P4, PT, R11.reuse, R236, PT ;  /* 0x000000ec0b00720c */ /* 0x040fe40003f84070 */
[----:B------:R-:W-:Y:S01]  /*6330*/  ISETP.GT.U32.AND P2, PT, R11, R234, PT ;  /* 0x000000ea0b00720c */ /* 0x000fe20003f44070 */
[----:B------:R-:W-:Y:S01]  /*6340*/  @!P6 IMAD.IADD R232, R232, 0x1, -R11 ;  /* 0x00000001e8e8e824 */ /* 0x000fe200078e0a0b */
[----:B------:R-:W-:Y:S01]  /*6350*/  ISETP.GE.AND P6, PT, R16, RZ, PT ;  /* 0x000000ff1000720c */ /* 0x000fe20003fc6270 */
[----:B------:R-:W-:-:S02]  /*6360*/  IMAD.MOV R0, RZ, RZ, -R0 ;  /* 0x000000ffff007224 */ /* 0x000fc400078e0a00 */
[----:B------:R-:W-:-:S04]  /*6370*/  IMAD.HI.U32 R6, R12, R244, RZ ;  /* 0x000000f40c067227 */ /* 0x000fc800078e00ff */
[----:B------:R-:W-:Y:S02]  /*6380*/  IMAD R242, R11, R0, R242 ;  /* 0x000000000bf27224 */ /* 0x000fe400078e02f2 */
[----:B------:R-:W-:Y:S01]  /*6390*/  @!P1 IMAD.MOV R232, RZ, RZ, -R232 ;  /* 0x000000ffffe89224 */ /* 0x000fe200078e0ae8 */
[----:B------:R-:W-:Y:S01]  /*63a0*/  ISETP.GE.AND P1, PT, R17, RZ, PT ;  /* 0x000000ff1100720c */ /* 0x000fe20003f26270 */
[----:B------:R-:W-:Y:S02]  /*63b0*/  IMAD.MOV R6, RZ, RZ, -R6 ;  /* 0x000000ffff067224 */ /* 0x000fe400078e0a06 */
[--C-:B------:R-:W-:Y:S02]  /*63c0*/  @!P0 IMAD.IADD R240, R240, 0x1, -R11.reuse ;  /* 0x00000001f0f08824 */ /* 0x100fe400078e0a0b */
[--C-:B------:R-:W-:Y:S01]  /*63d0*/  @!P5 IMAD.IADD R238, R238, 0x1, -R11.reuse ;  /* 0x00000001eeeed824 */ /* 0x100fe200078e0a0b */
[C---:B------:R-:W-:Y:S01]  /*63e0*/  ISETP.GT.U32.AND P5, PT, R11.reuse, R242, PT ;  /* 0x000000f20b00720c */ /* 0x040fe20003fa4070 */
[----:B------:R-:W-:Y:S01]  /*63f0*/  @!P4 IMAD.IADD R236, R236, 0x1, -R11 ;  /* 0x00000001ececc824 */ /* 0x000fe200078e0a0b */
[C---:B------:R-:W-:Y:S01]  /*6400*/  ISETP.GT.U32.AND P0, PT, R11.reuse, R240, PT ;  /* 0x000000f00b00720c */ /* 0x040fe20003f04070 */
[----:B------:R-:W-:Y:S01]  /*6410*/  IMAD R244, R11, R6, R244 ;  /* 0x000000060bf47224 */ /* 0x000fe200078e02f4 */
[----:B------:R-:W-:Y:S01]  /*6420*/  ISETP.GE.AND P4, PT, R13, RZ, PT ;  /* 0x000000ff0d00720c */ /* 0x000fe20003f86270 */
[----:B------:R-:W-:-:S02]  /*6430*/  @!P6 IMAD.MOV R236, RZ, RZ, -R236 ;  /* 0x000000ffffece224 */ /* 0x000fc400078e0aec */
[----:B------:R-:W-:Y:S01]  /*6440*/  VIADD R0, R10, 0x78 ;  /* 0x000000780a007836 */ /* 0x000fe20000000000 */
[C---:B------:R-:W-:Y:S01]  /*6450*/  ISETP.GT.U32.AND P6, PT, R11.reuse, R244, PT ;  /* 0x000000f40b00720c */ /* 0x040fe20003fc4070 */
[----:B------:R-:W-:Y:S02]  /*6460*/  @!P1 IMAD.MOV R238, RZ, RZ, -R238 ;  /* 0x000000ffffee9224 */ /* 0x000fe400078e0aee */
[--C-:B------:R-:W-:Y:S01]  /*6470*/  @!P2 IMAD.IADD R234, R234, 0x1, -R11.reuse ;  /* 0x00000001eaeaa824 */ /* 0x100fe200078e0a0b */
[----:B------:R-:W-:Y:S01]  /*6480*/  IABS R246, R0 ;  /* 0x0000000000f67213 */ /* 0x000fe20000000000 */
[--C-:B------:R-:W-:Y:S01]  /*6490*/  @!P5 IMAD.IADD R242, R242, 0x1, -R11.reuse ;  /* 0x00000001f2f2d824 */ /* 0x100fe200078e0a0b */
[----:B------:R-:W-:Y:S01]  /*64a0*/  ISETP.GE.AND P1, PT, R0, RZ, PT ;  /* 0x000000ff0000720c */ /* 0x000fe20003f26270 */
[----:B------:R-:W-:Y:S01]  /*64b0*/  VIADD R0, R10, 0x74 ;  /* 0x000000740a007836 */ /* 0x000fe20000000000 */
[----:B------:R-:W-:Y:S01]  /*64c0*/  ISETP.GE.AND P2, PT, R18, RZ, PT ;  /* 0x000000ff1200720c */ /* 0x000fe20003f46270 */
[--C-:B------:R-:W-:Y:S01]  /*64d0*/  @!P0 IMAD.IADD R240, R240, 0x1, -R11.reuse ;  /* 0x00000001f0f08824 */ /* 0x100fe200078e0a0b */
[----:B------:R-:W-:Y:S01]  /*64e0*/  ISETP.GT.U32.AND P5, PT, R11, R242, PT ;  /* 0x000000f20b00720c */ /* 0x000fe20003fa4070 */
[----:B------:R-:W-:Y:S01]  /*64f0*/  @!P3 IMAD.MOV R234, RZ, RZ, -R234 ;  /* 0x000000ffffeab224 */ /* 0x000fe200078e0aea */
[----:B------:R-:W-:Y:S01]  /*6500*/  ISETP.GE.AND P0, PT, R0, RZ, PT ;  /* 0x000000ff0000720c */ /* 0x000fe20003f06270 */
[----:B------:R-:W-:Y:S01]  /*6510*/  @!P6 IMAD.IADD R244, R244, 0x1, -R11 ;  /* 0x00000001f4f4e824 */ /* 0x000fe200078e0a0b */
[----:B------:R-:W-:Y:S01]  /*6520*/  IABS R13, R0 ;  /* 0x00000000000d7213 */ /* 0x000fe20000000000 */
[----:B------:R-:W-:Y:S01]  /*6530*/  IMAD.HI.U32 R0, R12, R246, RZ ;  /* 0x000000f60c007227 */ /* 0x000fe200078e00ff */
[----:B------:R-:W-:-:S02]  /*6540*/  ISETP.GE.AND P3, PT, R14, RZ, PT ;  /* 0x000000ff0e00720c */ /* 0x000fc40003f66270 */
[C---:B------:R-:W-:Y:S01]  /*6550*/  ISETP.GT.U32.AND P6, PT, R11.reuse, R244, PT ;  /* 0x000000f40b00720c */ /* 0x040fe20003fc4070 */
[----:B------:R-:W-:Y:S02]  /*6560*/  IMAD.MOV R0, RZ, RZ, -R0 ;  /* 0x000000ffff007224 */ /* 0x000fe400078e0a00 */
[----:B------:R-:W-:Y:S02]  /*6570*/  VIADD R6, R10, 0x70 ;  /* 0x000000700a067836 */ /* 0x000fe40000000000 */
[----:B------:R-:W-:Y:S02]  /*6580*/  IMAD R246, R11, R0, R246 ;  /* 0x000000000bf67224 */ /* 0x000fe400078e02f6 */
[----:B------:R-:W-:Y:S01]  /*6590*/  IMAD.HI.U32 R0, R12, R13, RZ ;  /* 0x0000000d0c007227 */ /* 0x000fe200078e00ff */
[----:B------:R-:W-:-:S03]  /*65a0*/  IABS R39, R6 ;  /* 0x0000000600277213 */ /* 0x000fc60000000000 */
[--C-:B------:R-:W-:Y:S01]  /*65b0*/  @!P5 IMAD.IADD R242, R242, 0x1, -R11.reuse ;  /* 0x00000001f2f2d824 */ /* 0x100fe200078e0a0b */
[C---:B------:R-:W-:Y:S01]  /*65c0*/  ISETP.GT.U32.AND P5, PT, R11.reuse, R246, PT ;  /* 0x000000f60b00720c */ /* 0x040fe20003fa4070 */
[----:B------:R-:W-:Y:S02]  /*65d0*/  IMAD.MOV R0, RZ, RZ, -R0 ;  /* 0x000000ffff007224 */ /* 0x000fe400078e0a00 */
[----:B------:R-:W-:Y:S02]  /*65e0*/  @!P6 IMAD.IADD R244, R244, 0x1, -R11 ;  /* 0x00000001f4f4e824 */ /* 0x000fe400078e0a0b */
[C---:B------:R-:W-:Y:S02]  /*65f0*/  IMAD R13, R11.reuse, R0, R13 ;  /* 0x000000000b0d7224 */ /* 0x040fe400078e020d */
[----:B------:R-:W-:Y:S02]  /*6600*/  @!P3 IMAD.MOV R244, RZ, RZ, -R244 ;  /* 0x000000fffff4b224 */ /* 0x000fe400078e0af4 */
[----:B------:R-:W-:Y:S01]  /*6610*/  @!P2 IMAD.MOV R240, RZ, RZ, -R240 ;  /* 0x000000fffff0a224 */ /* 0x000fe200078e0af0 */
[----:B------:R-:W-:Y:S01]  /*6620*/  ISETP.GT.U32.AND P3, PT, R11, R13, PT ;  /* 0x0000000d0b00720c */ /* 0x000fe20003f64070 */
[----:B------:R-:W-:Y:S01]  /*6630*/  VIADD R14, R10, 0x6c ;  /* 0x0000006c0a0e7836 */ /* 0x000fe20000000000 */
[----:B------:R-:W-:Y:S01]  /*6640*/  ISETP.GE.AND P2, PT, R6, RZ, PT ;  /* 0x000000ff0600720c */ /* 0x000fe20003f46270 */
[----:B------:R-:W-:-:S02]  /*6650*/  @!P5 IMAD.IADD R246, R246, 0x1, -R11 ;  /* 0x00000001f6f6d824 */ /* 0x000fc400078e0a0b */
[----:B------:R-:W-:Y:S01]  /*6660*/  IMAD.HI.U32 R6, R12, R39, RZ ;  /* 0x000000270c067227 */ /* 0x000fe200078e00ff */
[----:B------:R-:W-:Y:S02]  /*6670*/  IABS R15, R14 ;  /* 0x0000000e000f7213 */ /* 0x000fe40000000000 */
[----:B------:R-:W-:Y:S01]  /*6680*/  ISETP.GT.U32.AND P5, PT, R11, R246, PT ;  /* 0x000000f60b00720c */ /* 0x000fe20003fa4070 */
[----:B------:R-:W-:Y:S01]  /*6690*/  IMAD.MOV R6, RZ, RZ, -R6 ;  /* 0x000000ffff067224 */ /* 0x000fe200078e0a06 */
[----:B------:R-:W-:Y:S01]  /*66a0*/  ISETP.GE.AND P6, PT, R14, RZ, PT ;  /* 0x000000ff0e00720c */ /* 0x000fe20003fc6270 */
[----:B------:R-:W-:-:S04]  /*66b0*/  IMAD.HI.U32 R0, R12, R15, RZ ;  /* 0x0000000f0c007227 */ /* 0x000fc800078e00ff */
[----:B------:R-:W-:Y:S02]  /*66c0*/  IMAD R39, R11, R6, R39 ;  /* 0x000000060b277224 */ /* 0x000fe400078e0227 */
[--C-:B------:R-:W-:Y:S02]  /*66d0*/  @!P3 IMAD.IADD R13, R13, 0x1, -R11.reuse ;  /* 0x000000010d0db824 */ /* 0x100fe400078e0a0b */
[C---:B------:R-:W-:Y:S02]  /*66e0*/  VIADD R6, R10.reuse, 0x68 ;  /* 0x000000680a067836 */ /* 0x040fe40000000000 */
[----:B------:R-:W-:Y:S01]  /*66f0*/  VIADD R14, R10, 0x64 ;  /* 0x000000640a0e7836 */ /* 0x000fe20000000000 */
[C---:B------:R-:W-:Y:S01]  /*6700*/  ISETP.GT.U32.AND P3, PT, R11.reuse, R13, PT ;  /* 0x0000000d0b00720c */ /* 0x040fe20003f64070 */
[----:B------:R-:W-:Y:S01]  /*6710*/  IMAD.MOV R0, RZ, RZ, -R0 ;  /* 0x000000ffff007224 */ /* 0x000fe200078e0a00 */
[----:B------:R-:W-:Y:S01]  /*6720*/  IABS R37, R6 ;  /* 0x0000000600257213 */ /* 0x000fe20000000000 */
[----:B------:R-:W-:Y:S01]  /*6730*/  @!P5 IMAD.IADD R246, R246, 0x1, -R11 ;  /* 0x00000001f6f6d824 */ /* 0x000fe200078e0a0b */
[C---:B------:R-:W-:Y:S01]  /*6740*/  ISETP.GT.U32.AND P5, PT, R11.reuse, R39, PT ;  /* 0x000000270b00720c */ /* 0x040fe20003fa4070 */
[----:B------:R-:W-:Y:S01]  /*6750*/  IMAD R15, R11, R0, R15 ;  /* 0x000000000b0f7224 */ /* 0x000fe200078e020f */
[----:B------:R-:W-:Y:S01]  /*6760*/  IABS R35, R14 ;  /* 0x0000000e00237213 */ /* 0x000fe20000000000 */
[----:B------:R-:W-:-:S02]  /*6770*/  VIADD R16, R10, 0x60 ;  /* 0x000000600a107836 */ /* 0x000fc40000000000 */
[----:B------:R-:W-:-:S03]  /*6780*/  IMAD.HI.U32 R0, R12, R37, RZ ;  /* 0x000000250c007227 */ /* 0x000fc600078e00ff */
[----:B------:R-:W-:Y:S01]  /*6790*/  IABS R33, R16 ;  /* 0x0000001000217213 */ /* 0x000fe20000000000 */
[----:B------:R-:W-:Y:S01]  /*67a0*/  @!P4 IMAD.MOV R242, RZ, RZ, -R242 ;  /* 0x000000fffff2c224 */ /* 0x000fe200078e0af2 */
[----:B------:R-:W-:Y:S01]  /*67b0*/  ISETP.GE.AND P4, PT, R6, RZ, PT ;  /* 0x000000ff0600720c */ /* 0x000fe20003f86270 */
[----:B------:R-:W-:-:S04]  /*67c0*/  IMAD.HI.U32 R6, R12, R35, RZ ;  /* 0x000000230c067227 */ /* 0x000fc800078e00ff */
[----:B------:R-:W-:Y:S02]  /*67d0*/  IMAD.MOV R0, RZ, RZ, -R0 ;  /* 0x000000ffff007224 */ /* 0x000fe400078e0a00 */
[----:B------:R-:W-:Y:S01]  /*67e0*/  @!P3 IMAD.IADD R13, R13, 0x1, -R11 ;  /* 0x000000010d0db824 */ /* 0x000fe200078e0a0b */
[C---:B------:R-:W-:Y:S01]  /*67f0*/  ISETP.GT.U32.AND P3, PT, R11.reuse, R15, PT ;  /* 0x0000000f0b00720c */ /* 0x040fe20003f64070 */
[----:B------:R-:W-:Y:S02]  /*6800*/  IMAD.MOV R6, RZ, RZ, -R6 ;  /* 0x000000ffff067224 */ /* 0x000fe400078e0a06 */
[----:B------:R-:W-:Y:S02]  /*6810*/  IMAD R37, R11, R0, R37 ;  /* 0x000000000b257224 */ /* 0x000fe400078e0225 */
[----:B------:R-:W-:-:S04]  /*6820*/  IMAD.HI.U32 R0, R12, R33, RZ ;  /* 0x000000210c007227 */ /* 0x000fc800078e00ff */
[----:B------:R-:W-:Y:S02]  /*6830*/  @!P5 IMAD.IADD R39, R39, 0x1, -R11 ;  /* 0x000000012727d824 */ /* 0x000fe400078e0a0b */
[C---:B------:R-:W-:Y:S02]  /*6840*/  IMAD R35, R11.reuse, R6, R35 ;  /* 0x000000060b237224 */ /* 0x040fe400078e0223 */
[----:B------:R-:W-:Y:S01]  /*6850*/  IMAD.MOV R6, RZ, RZ, -R0 ;  /* 0x000000ffff067224 */ /* 0x000fe200078e0a00 */
[C---:B------:R-:W-:Y:S01]  /*6860*/  ISETP.GT.U32.AND P5, PT, R11.reuse, R39, PT ;  /* 0x000000270b00720c */ /* 0x040fe20003fa4070 */
[----:B------:R-:W-:Y:S01]  /*6870*/  @!P1 IMAD.MOV R246, RZ, RZ, -R246 ;  /* 0x000000fffff69224 */ /* 0x000fe200078e0af6 */
[C---:B------:R-:W-:Y:S01]  /*6880*/  ISETP.GT.U32.AND P1, PT, R11.reuse, R37, PT ;  /* 0x000000250b00720c */ /* 0x040fe20003f24070 */
[----:B------:R-:W-:Y:S02]  /*6890*/  IMAD R33, R11, R6, R33 ;  /* 0x000000060b217224 */ /* 0x000fe400078e0221 */
[----:B------:R-:W-:-:S02]  /*68a0*/  @!P3 IMAD.IADD R15, R15, 0x1, -R11 ;  /* 0x000000010f0fb824 */ /* 0x000fc400078e0a0b */
[C---:B------:R-:W-:Y:S01]  /*68b0*/  VIADD R18, R10.reuse, 0x5c ;  /* 0x0000005c0a127836 */ /* 0x040fe20000000000 */
[C---:B------:R-:W-:Y:S01]  /*68c0*/  ISETP.GT.U32.AND P3, PT, R11.reuse, R33, PT ;  /* 0x000000210b00720c */ /* 0x040fe20003f64070 */
[----:B------:R-:W-:Y:S01]  /*68d0*/  @!P0 IMAD.MOV R13, RZ, RZ, -R13 ;  /* 0x000000ffff0d8224 */ /* 0x000fe200078e0a0d */
[----:B------:R-:W-:Y:S01]  /*68e0*/  ISETP.GT.U32.AND P0, PT, R11, R35, PT ;  /* 0x000000230b00720c */ /* 0x000fe20003f04070 */
[----:B------:R-:W-:Y:S01]  /*68f0*/  VIADD R19, R10, 0x58 ;  /* 0x000000580a137836 */ /* 0x000fe20000000000 */
[----:B------:R-:W-:Y:S01]  /*6900*/  IABS R17, R18 ;  /* 0x0000001200117213 */ /* 0x000fe20000000000 */
[----:B------:R-:W-:Y:S01]  /*6910*/  @!P5 IMAD.IADD R39, R39, 0x1, -R11 ;  /* 0x000000012727d824 */ /* 0x000fe200078e0a0b */
[----:B------:R-:W-:Y:S01]  /*6920*/  ISETP.GE.AND P5, PT, R14, RZ, PT ;  /* 0x000000ff0e00720c */ /* 0x000fe20003fa6270 */
[----:B------:R-:W-:Y:S01]  /*6930*/  VIADD R14, R10, 0x54 ;  /* 0x000000540a0e7836 */ /* 0x000fe20000000000 */
[----:B------:R-:W-:Y:S01]  /*6940*/  IABS R156, R19 ;  /* 0x00000013009c7213 */ /* 0x000fe20000000000 */
[----:B------:R-:W-:-:S03]  /*6950*/  IMAD.HI.U32 R0, R12, R17, RZ ;  /* 0x000000110c007227 */ /* 0x000fc600078e00ff */
[----:B------:R-:W-:Y:S01]  /*6960*/  IABS R30, R14 ;  /* 0x0000000e001e7213 */ /* 0x000fe20000000000 */
[--C-:B------:R-:W-:Y:S01]  /*6970*/  @!P1 IMAD.IADD R37, R37, 0x1, -R11.reuse ;  /* 0x0000000125259824 */ /* 0x100fe200078e0a0b */
[----:B------:R-:W-:Y:S01]  /*6980*/  ISETP.GT.U32.AND P1, PT, R11, R15, PT ;  /* 0x0000000f0b00720c */ /* 0x000fe20003f24070 */
[----:B------:R-:W-:Y:S02]  /*6990*/  @!P3 IMAD.IADD R33, R33, 0x1, -R11 ;  /* 0x000000012121b824 */ /* 0x000fe400078e0a0b */
[----:B------:R-:W-:Y:S02]  /*69a0*/  IMAD.MOV R0, RZ, RZ, -R0 ;  /* 0x000000ffff007224 */ /* 0x000fe400078e0a00 */
[----:B------:R-:W-:Y:S01]  /*69b0*/  @!P2 IMAD.MOV R39, RZ, RZ, -R39 ;  /* 0x000000ffff27a224 */ /* 0x000fe200078e0a27 */
[C---:B------:R-:W-:Y:S01]  /*69c0*/  ISETP.GT.U32.AND P2, PT, R11.reuse, R33, PT ;  /* 0x000000210b00720c */ /* 0x040fe20003f44070 */
[----:B------:R-:W-:Y:S02]  /*69d0*/  IMAD R17, R11, R0, R17 ;  /* 0x000000000b117224 */ /* 0x000fe400078e0211 */
[----:B------:R-:W-:-:S04]  /*69e0*/  IMAD.HI.U32 R0, R12, R30, RZ ;  /* 0x0000001e0c007227 */ /* 0x000fc800078e00ff */
[----:B------:R-:W-:Y:S02]  /*69f0*/  IMAD.MOV R0, RZ, RZ, -R0 ;  /* 0x000000ffff007224 */ /* 0x000fe400078e0a00 */
[--C-:B------:R-:W-:Y:S01]  /*6a00*/  @!P0 IMAD.IADD R35, R35, 0x1, -R11.reuse ;  /* 0x0000000123238824 */ /* 0x100fe200078e0a0b */
[----:B------:R-:W-:Y:S01]  /*6a10*/  ISETP.GT.U32.AND P0, PT, R11, R37, PT ;  /* 0x000000250b00720c */ /* 0x000fe20003f04070 */
[--C-:B------:R-:W-:Y:S01]  /*6a20*/  @!P1 IMAD.IADD R15, R15, 0x1, -R11.reuse ;  /* 0x000000010f0f9824 */ /* 0x100fe200078e0a0b */
[C---:B------:R-:W-:Y:S01]  /*6a30*/  ISETP.GT.U32.AND P1, PT, R11.reuse, R17, PT ;  /* 0x000000110b00720c */ /* 0x040fe20003f24070 */
[C---:B------:R-:W-:Y:S01]  /*6a40*/  IMAD R30, R11.reuse, R0, R30 ;  /* 0x000000000b1e7224 */ /* 0x040fe200078e021e */
[----:B------:R-:W-:Y:S01]  /*6a50*/  ISETP.GT.U32.AND P3, PT, R11, R35, PT ;  /* 0x000000230b00720c */ /* 0x000fe20003f64070 */
[----:B------:R-:W-:Y:S02]  /*6a60*/  @!P2 IMAD.IADD R33, R33, 0x1, -R11 ;  /* 0x000000012121a824 */ /* 0x000fe400078e0a0b */
[----:B------:R-:W-:Y:S01]  /*6a70*/  IMAD.HI.U32 R6, R12, R156, RZ ;  /* 0x0000009c0c067227 */ /* 0x000fe200078e00ff */
[----:B------:R-:W-:-:S03]  /*6a80*/  ISETP.GT.U32.AND P2, PT, R11, R30, PT ;  /* 0x0000001e0b00720c */ /* 0x000fc60003f44070 */
[C---:B------:R-:W-:Y:S02]  /*6a90*/  VIADD R20, R10.reuse, 0x50 ;  /* 0x000000500a147836 */ /* 0x040fe40000000000 */
[----:B------:R-:W-:Y:S02]  /*6aa0*/  IMAD.MOV R6, RZ, RZ, -R6 ;  /* 0x000000ffff067224 */ /* 0x000fe400078e0a06 */
[----:B------:R-:W-:Y:S01]  /*6ab0*/  VIADD R21, R10, 0x4c ;  /* 0x0000004c0a157836 */ /* 0x000fe20000000000 */
[----:B------:R-:W-:Y:S01]  /*6ac0*/  IABS R28, R20 ;  /* 0x00000014001c7213 */ /* 0x000fe20000000000 */
[----:B------:R-:W-:Y:S02]  /*6ad0*/  IMAD R156, R11, R6, R156 ;  /* 0x000000060b9c7224 */ /* 0x000fe400078e029c */
[----:B------:R-:W-:Y:S01]  /*6ae0*/  @!P1 IMAD.IADD R17, R17, 0x1, -R11 ;  /* 0x0000000111119824 */ /* 0x000fe200078e0a0b */
[----:B------:R-:W-:Y:S01]  /*6af0*/  IABS R26, R21 ;  /* 0x00000015001a7213 */ /* 0x000fe20000000000 */
[----:B------:R-:W-:Y:S01]  /*6b00*/  IMAD.HI.U32 R0, R12, R28, RZ ;  /* 0x0000001c0c007227 */ /* 0x000fe200078e00ff */
[----:B------:R-:W-:-:S03]  /*6b10*/  ISETP.GE.AND P1, PT, R18, RZ, PT ;  /* 0x000000ff1200720c */ /* 0x000fc60003f26270 */
[--C-:B------:R-:W-:Y:S01]  /*6b20*/  @!P0 IMAD.IADD R37, R37, 0x1, -R11.reuse ;  /* 0x0000000125258824 */ /* 0x100fe200078e0a0b */
[----:B------:R-:W-:Y:S01]  /*6b30*/  ISETP.GT.U32.AND P0, PT, R11, R156, PT ;  /* 0x0000009c0b00720c */ /* 0x000fe20003f04070 */
[--C-:B------:R-:W-:Y:S01]  /*6b40*/  @!P3 IMAD.IADD R35, R35, 0x1, -R11.reuse ;  /* 0x000000012323b824 */ /* 0x100fe200078e0a0b */
[----:B------:R-:W-:Y:S01]  /*6b50*/  ISETP.GE.AND P3, PT, R16, RZ, PT ;  /* 0x000000ff1000720c */ /* 0x000fe20003f66270 */
[----:B------:R-:W-:Y:S01]  /*6b60*/  @!P2 IMAD.IADD R30, R30, 0x1, -R11 ;  /* 0x000000011e1ea824 */ /* 0x000fe200078e0a0b */
[----:B------:R-:W-:Y:S01]  /*6b70*/  ISETP.GT.U32.AND P2, PT, R11, R17, PT ;  /* 0x000000110b00720c */ /* 0x000fe20003f44070 */
[----:B------:R-:W-:-:S04]  /*6b80*/  IMAD.HI.U32 R6, R12, R26, RZ ;  /* 0x0000001a0c067227 */ /* 0x000fc800078e00ff */
[----:B------:R-:W-:Y:S02]  /*6b90*/  IMAD.MOV R0, RZ, RZ, -R0 ;  /* 0x000000ffff007224 */ /* 0x000fe400078e0a00 */
[----:B------:R-:W-:Y:S02]  /*6ba0*/  IMAD.MOV R6, RZ, RZ, -R6 ;  /* 0x000000ffff067224 */ /* 0x000fe400078e0a06 */
[----:B------:R-:W-:Y:S02]  /*6bb0*/  VIADD R16, R10, 0x48 ;  /* 0x000000480a107836 */ /* 0x000fe40000000000 */
[C---:B------:R-:W-:Y:S02]  /*6bc0*/  IMAD R28, R11.reuse, R0, R28 ;  /* 0x000000000b1c7224 */ /* 0x040fe400078e021c */
[C---:B------:R-:W-:Y:S01]  /*6bd0*/  IMAD R26, R11.reuse, R6, R26 ;  /* 0x000000060b1a7224 */ /* 0x040fe200078e021a */
[----:B------:R-:W-:Y:S01]  /*6be0*/  IABS R24, R16 ;  /* 0x0000001000187213 */ /* 0x000fe20000000000 */
[----:B------:R-:W-:Y:S01]  /*6bf0*/  @!P4 IMAD.MOV R37, RZ, RZ, -R37 ;  /* 0x000000ffff25c224 */ /* 0x000fe200078e0a25 */
[C---:B------:R-:W-:Y:S01]  /*6c00*/  ISETP.GT.U32.AND P4, PT, R11.reuse, R30, PT ;  /* 0x0000001e0b00720c */ /* 0x040fe20003f84070 */
[----:B------:R-:W-:Y:S01]  /*6c10*/  @!P5 IMAD.MOV R35, RZ, RZ, -R35 ;  /* 0x000000ffff23d224 */ /* 0x000fe200078e0a23 */
[----:B------:R-:W-:Y:S01]  /*6c20*/  ISETP.GT.U32.AND P5, PT, R11, R28, PT ;  /* 0x0000001c0b00720c */ /* 0x000fe20003fa4070 */
[----:B------:R-:W-:Y:S01]  /*6c30*/  @!P0 IMAD.IADD R156, R156, 0x1, -R11 ;  /* 0x000000019c9c8824 */ /* 0x000fe200078e0a0b */
[----:B------:R-:W-:Y:S01]  /*6c40*/  ISETP.GE.AND P0, PT, R19, RZ, PT ;  /* 0x000000ff1300720c */ /* 0x000fe20003f06270 */
[----:B------:R-:W-:Y:S01]  /*6c50*/  @!P3 IMAD.MOV R33, RZ, RZ, -R33 ;  /* 0x000000ffff21b224 */ /* 0x000fe200078e0a21 */
[----:B------:R-:W-:Y:S01]  /*6c60*/  ISETP.GE.AND P3, PT, R14, RZ, PT ;  /* 0x000000ff0e00720c */ /* 0x000fe20003f66270 */
[----:B------:R-:W-:Y:S01]  /*6c70*/  @!P2 IMAD.IADD R17, R17, 0x1, -R11 ;  /* 0x000000011111a824 */ /* 0x000fe200078e0a0b */
[----:B------:R-:W-:Y:S01]  /*6c80*/  ISETP.GT.U32.AND P2, PT, R11, R26, PT ;  /* 0x0000001a0b00720c */ /* 0x000fe20003f44070 */
[----:B------:R-:W-:-:S04]  /*6c90*/  IMAD.HI.U32 R0, R12, R24, RZ ;  /* 0x000000180c007227 */ /* 0x000fc800078e00ff */
[----:B------:R-:W-:Y:S01]  /*6ca0*/  @!P6 IMAD.MOV R15, RZ, RZ, -R15 ;  /* 0x000000ffff0fe224 */ /* 0x000fe200078e0a0f */
[----:B------:R-:W-:Y:S01]  /*6cb0*/  ISETP.GT.U32.AND P6, PT, R11, R156, PT ;  /* 0x0000009c0b00720c */ /* 0x000fe20003fc4070 */
[----:B------:R-:W-:Y:S02]  /*6cc0*/  VIADD R6, R10, 0x44 ;  /* 0x000000440a067836 */ /* 0x000fe40000000000 */
[----:B------:R-:W-:Y:S02]  /*6cd0*/  IMAD.MOV R0, RZ, RZ, -R0 ;  /* 0x000000ffff007224 */ /* 0x000fe400078e0a00 */
[--C-:B------:R-:W-:Y:S01]  /*6ce0*/  @!P4 IMAD.IADD R30, R30, 0x1, -R11.reuse ;  /* 0x000000011e1ec824 */ /* 0x100fe200078e0a0b */
[----:B------:R-:W-:Y:S01]  /*6cf0*/  IABS R22, R6 ;  /* 0x0000000600167213 */ /* 0x000fe20000000000 */
[--C-:B------:R-:W-:Y:S01]  /*6d00*/  @!P5 IMAD.IADD R28, R28, 0x1, -R11.reuse ;  /* 0x000000011c1cd824 */ /* 0x100fe200078e0a0b */
[----:B------:R-:W-:Y:S01]  /*6d10*/  ISETP.GE.AND P4, PT, R21, RZ, PT ;  /* 0x000000ff1500720c */ /* 0x000fe20003f86270 */
[C---:B------:R-:W-:Y:S01]  /*6d20*/  IMAD R24, R11.reuse, R0, R24 ;  /* 0x000000000b187224 */ /* 0x040fe200078e0218 */
[----:B------:R-:W-:Y:S01]  /*6d30*/  ISETP.GE.AND P5, PT, R16, RZ, PT ;  /* 0x000000ff1000720c */ /* 0x000fe20003fa6270 */
[----:B------:R-:W-:Y:S01]  /*6d40*/  @!P2 IMAD.IADD R26, R26, 0x1, -R11 ;  /* 0x000000011a1aa824 */ /* 0x000fe200078e0a0b */
[C---:B------:R-:W-:Y:S01]  /*6d50*/  ISETP.GT.U32.AND P2, PT, R11.reuse, R28, PT ;  /* 0x0000001c0b00720c */ /* 0x040fe20003f44070 */
[----:B------:R-:W-:Y:S01]  /*6d60*/  @!P3 IMAD.MOV R30, RZ, RZ, -R30 ;  /* 0x000000ffff1eb224 */ /* 0x000fe200078e0a1e */
[----:B------:R-:W-:Y:S01]  /*6d70*/  ISETP.GT.U32.AND P3, PT, R11, R24, PT ;  /* 0x000000180b00720c */ /* 0x000fe20003f64070 */
[----:B------:R-:W-:-:S04]  /*6d80*/  IMAD.HI.U32 R0, R12, R22, RZ ;  /* 0x000000160c007227 */ /* 0x000fc800078e00ff */
[----:B------:R-:W-:Y:S01]  /*6d90*/  @!P6 IMAD.IADD R156, R156, 0x1, -R11 ;  /* 0x000000019c9ce824 */ /* 0x000fe200078e0a0b */
[----:B------:R-:W-:Y:S01]  /*6da0*/  ISETP.GE.AND P6, PT, R20, RZ, PT ;  /* 0x000000ff1400720c */ /* 0x000fe20003fc6270 */
[----:B------:R-:W-:Y:S02]  /*6db0*/  IMAD.MOV R0, RZ, RZ, -R0 ;  /* 0x000000ffff007224 */ /* 0x000fe400078e0a00 */
[----:B------:R-:W-:Y:S01]  /*6dc0*/  @!P1 IMAD.MOV R17, RZ, RZ, -R17 ;  /* 0x000000ffff119224 */ /* 0x000fe200078e0a11 */
[C---:B------:R-:W-:Y:S01]  /*6dd0*/  ISETP.GT.U32.AND P1, PT, R11.reuse, R26, PT ;  /* 0x0000001a0b00720c */ /* 0x040fe20003f24070 */
[----:B------:R-:W-:Y:S02]  /*6de0*/  IMAD R22, R11, R0, R22 ;  /* 0x000000000b167224 */ /* 0x000fe400078e0216 */
[----:B------:R-:W-:Y:S02]  /*6df0*/  VIADD R0, R10, 0x40 ;  /* 0x000000400a007836 */ /* 0x000fe40000000000 */
[----:B------:R-:W-:-:S02]  /*6e00*/  @!P2 IMAD.IADD R28, R28, 0x1, -R11 ;  /* 0x000000011c1ca824 */ /* 0x000fc400078e0a0b */
[----:B------:R-:W-:Y:S01]  /*6e10*/  @!P3 IMAD.IADD R24, R24, 0x1, -R11 ;  /* 0x000000011818b824 */ /* 0x000fe200078e0a0b */
[----:B------:R-:W-:Y:S01]  /*6e20*/  IABS R20, R0 ;  /* 0x0000000000147213 */ /* 0x000fe20000000000 */
[----:B------:R-:W-:Y:S01]  /*6e30*/  @!P6 IMAD.MOV R28, RZ, RZ, -R28 ;  /* 0x000000ffff1ce224 */ /* 0x000fe200078e0a1c */
[----:B------:R-:W-:Y:S01]  /*6e40*/  ISETP.GE.AND P2, PT, R0, RZ, PT ;  /* 0x000000ff0000720c */ /* 0x000fe20003f46270 */
[----:B------:R-:W-:Y:S01]  /*6e50*/  @!P0 IMAD.MOV R156, RZ, RZ, -R156 ;  /* 0x000000ffff9c8224 */ /* 0x000fe200078e0a9c */
[C---:B------:R-:W-:Y:S01]  /*6e60*/  ISETP.GT.U32.AND P6, PT, R11.reuse, R24, PT ;  /* 0x000000180b00720c */ /* 0x040fe20003fc4070 */
[----:B------:R-:W-:Y:S01]  /*6e70*/  IMAD.HI.U32 R0, R12, R20, RZ ;  /* 0x000000140c007227 */ /* 0x000fe200078e00ff */
[----:B------:R-:W-:Y:S02]  /*6e80*/  ISETP.GT.U32.AND P3, PT, R11, R22, PT ;  /* 0x000000160b00720c */ /* 0x000fe40003f64070 */
[----:B------:R-:W-:Y:S01]  /*6e90*/  ISETP.GE.AND P0, PT, R6, RZ, PT ;  /* 0x000000ff0600720c */ /* 0x000fe20003f06270 */
[----:B------:R-:W-:-:S02]  /*6ea0*/  IMAD.MOV R0, RZ, RZ, -R0 ;  /* 0x000000ffff007224 */ /* 0x000fc400078e0a00 */
[C---:B------:R-:W-:Y:S02]  /*6eb0*/  VIADD R6, R10.reuse, 0x3c ;  /* 0x0000003c0a067836 */ /* 0x040fe40000000000 */
[C---:B------:R-:W-:Y:S02]  /*6ec0*/  IMAD R20, R11.reuse, R0, R20 ;  /* 0x000000000b147224 */ /* 0x040fe400078e0214 */
[----:B------:R-:W-:Y:S01]  /*6ed0*/  VIADD R21, R10, 0x34 ;  /* 0x000000340a157836 */ /* 0x000fe20000000000 */
[----:B------:R-:W-:Y:S01]  /*6ee0*/  IABS R18, R6 ;  /* 0x0000000600127213 */ /* 0x000fe20000000000 */
[--C-:B------:R-:W-:Y:S01]  /*6ef0*/  @!P6 IMAD.IADD R24, R24, 0x1, -R11.reuse ;  /* 0x000000011818e824 */ /* 0x100fe200078e0a0b */
[----:B------:R-:W-:Y:S01]  /*6f00*/  ISETP.GT.U32.AND P6, PT, R11, R20, PT ;  /* 0x000000140b00720c */ /* 0x000fe20003fc4070 */
[----:B------:R-:W-:Y:S01]  /*6f10*/  @!P3 IMAD.IADD R22, R22, 0x1, -R11 ;  /* 0x000000011616b824 */ /* 0x000fe200078e0a0b */
[----:B------:R-:W-:Y:S01]  /*6f20*/  IABS R19, R21 ;  /* 0x0000001500137213 */ /* 0x000fe20000000000 */
[----:B------:R-:W-:-:S03]  /*6f30*/  IMAD.HI.U32 R0, R12, R18, RZ ;  /* 0x000000120c007227 */ /* 0x000fc600078e00ff */
[C---:B------:R-:W-:Y:S01]  /*6f40*/  ISETP.GT.U32.AND P3, PT, R11.reuse, R22, PT ;  /* 0x000000160b00720c */ /* 0x040fe20003f64070 */
[----:B------:R-:W-:Y:S02]  /*6f50*/  VIADD R14, R10, 0x38 ;  /* 0x000000380a0e7836 */ /* 0x000fe40000000000 */
[--C-:B------:R-:W-:Y:S01]  /*6f60*/  @!P1 IMAD.IADD R26, R26, 0x1, -R11.reuse ;  /* 0x000000011a1a9824 */ /* 0x100fe200078e0a0b */
[----:B------:R-:W-:Y:S01]  /*6f70*/  ISETP.GE.AND P1, PT, R6, RZ, PT ;  /* 0x000000ff0600720c */ /* 0x000fe20003f26270 */
[----:B------:R-:W-:Y:S01]  /*6f80*/  IMAD.MOV R0, RZ, RZ, -R0 ;  /* 0x000000ffff007224 */ /* 0x000fe200078e0a00 */
[----:B------:R-:W-:Y:S01]  /*6f90*/  IABS R16, R14 ;  /* 0x0000000e00107213 */ /* 0x000fe20000000000 */
[----:B------:R-:W-:Y:S02]  /*6fa0*/  @!P6 IMAD.IADD R20, R20, 0x1, -R11 ;  /* 0x000000011414e824 */ /* 0x000fe400078e0a0b */
[----:B------:R-:W-:Y:S01]  /*6fb0*/  @!P4 IMAD.MOV R26, RZ, RZ, -R26 ;  /* 0x000000ffff1ac224 */ /* 0x000fe200078e0a1a */
[----:B------:R-:W-:Y:S01]  /*6fc0*/  ISETP.GE.AND P4, PT, R14, RZ, PT ;  /* 0x000000ff0e00720c */ /* 0x000fe20003f86270 */
[----:B------:R-:W-:Y:S01]  /*6fd0*/  IMAD.HI.U32 R14, R12, R19, RZ ;  /* 0x000000130c0e7227 */ /* 0x000fe200078e00ff */
[----:B------:R-:W-:-:S03]  /*6fe0*/  ISETP.GT.U32.AND P6, PT, R11, R20, PT ;  /* 0x000000140b00720c */ /* 0x000fc60003fc4070 */
[C---:B------:R-:W-:Y:S02]  /*6ff0*/  IMAD R18, R11.reuse, R0, R18 ;  /* 0x000000000b127224 */ /* 0x040fe400078e0212 */
[----:B------:R-:W-:Y:S02]  /*7000*/  @!P3 IMAD.IADD R22, R22, 0x1, -R11 ;  /* 0x000000011616b824 */ /* 0x000fe400078e0a0b */
[----:B------:R-:W-:Y:S02]  /*7010*/  IMAD.MOV R14, RZ, RZ, -R14 ;  /* 0x000000ffff0e7224 */ /* 0x000fe400078e0a0e */
[----:B------:R-:W-:Y:S01]  /*7020*/  @!P0 IMAD.MOV R22, RZ, RZ, -R22 ;  /* 0x000000ffff168224 */ /* 0x000fe200078e0a16 */
[C---:B------:R-:W-:Y:S01]  /*7030*/  ISETP.GT.U32.AND P0, PT, R11.reuse, R18, PT ;  /* 0x000000120b00720c */ /* 0x040fe20003f04070 */
[----:B------:R-:W-:Y:S02]  /*7040*/  IMAD R14, R11, R14, R19 ;  /* 0x0000000e0b0e7224 */ /* 0x000fe400078e0213 */
[----:B------:R-:W-:-:S02]  /*7050*/  @!P6 IMAD.IADD R20, R20, 0x1, -R11 ;  /* 0x000000011414e824 */ /* 0x000fc400078e0a0b */
[----:B------:R-:W-:-:S04]  /*7060*/  IMAD.HI.U32 R6, R12, R16, RZ ;  /* 0x000000100c067227 */ /* 0x000fc800078e00ff */
[----:B------:R-:W-:Y:S01]  /*7070*/  @!P2 IMAD.MOV R20, RZ, RZ, -R20 ;  /* 0x000000ffff14a224 */ /* 0x000fe200078e0a14 */
[----:B------:R-:W-:Y:S01]  /*7080*/  ISETP.GT.U32.AND P2, PT, R11, R14, PT ;  /* 0x0000000e0b00720c */ /* 0x000fe20003f44070 */
[----:B------:R-:W-:Y:S02]  /*7090*/  IMAD.MOV R6, RZ, RZ, -R6 ;  /* 0x000000ffff067224 */ /* 0x000fe400078e0a06 */
[----:B------:R-:W-:Y:S02]  /*70a0*/  VIADD R0, R10, 0x30 ;  /* 0x000000300a007836 */ /* 0x000fe40000000000 */
[----:B------:R-:W-:Y:S01]  /*70b0*/  @!P5 IMAD.MOV R24, RZ, RZ, -R24 ;  /* 0x000000ffff18d224 */ /* 0x000fe200078e0a18 */
[----:B------:R-:W-:Y:S01]  /*70c0*/  ISETP.GE.AND P5, PT, R21, RZ, PT ;  /* 0x000000ff1500720c */ /* 0x000fe20003fa6270 */
[C---:B------:R-:W-:Y:S01]  /*70d0*/  IMAD R16, R11.reuse, R6, R16 ;  /* 0x000000060b107224 */ /* 0x040fe200078e0210 */
[----:B------:R-:W-:Y:S01]  /*70e0*/  IABS R21, R0 ;  /* 0x0000000000157213 */ /* 0x000fe20000000000 */
[----:B------:R-:W-:Y:S01]  /*70f0*/  @!P0 IMAD.IADD R18, R18, 0x1, -R11 ;  /* 0x0000000112128824 */ /* 0x000fe200078e0a0b */
[----:B------:R-:W-:Y:S01]  /*7100*/  ISETP.GE.AND P3, PT, R0, RZ, PT ;  /* 0x000000ff0000720c */ /* 0x000fe20003f66270 */
[----:B------:R-:W-:Y:S01]  /*7110*/  VIADD R27, R10, 0x28 ;  /* 0x000000280a1b7836 */ /* 0x000fe20000000000 */
[C---:B------:R-:W-:Y:S01]  /*7120*/  ISETP.GT.U32.AND P6, PT, R11.reuse, R16, PT ;  /* 0x000000100b00720c */ /* 0x040fe20003fc4070 */
[----:B------:R-:W-:Y:S01]  /*7130*/  IMAD.HI.U32 R0, R12, R21, RZ ;  /* 0x000000150c007227 */ /* 0x000fe200078e00ff */
[----:B------:R-:W-:-:S02]  /*7140*/  ISETP.GT.U32.AND P0, PT, R11, R18, PT ;  /* 0x000000120b00720c */ /* 0x000fc40003f04070 */
[----:B------:R-:W-:Y:S01]  /*7150*/  IABS R154, R27 ;  /* 0x0000001b009a7213 */ /* 0x000fe20000000000 */
[----:B------:R-:W-:Y:S02]  /*7160*/  @!P2 IMAD.IADD R14, R14, 0x1, -R11 ;  /* 0x000000010e0ea824 */ /* 0x000fe400078e0a0b */
[----:B------:R-:W-:Y:S02]  /*7170*/  IMAD.MOV R0, RZ, RZ, -R0 ;  /* 0x000000ffff007224 */ /* 0x000fe400078e0a00 */
[----:B------:R-:W-:Y:S01]  /*7180*/  VIADD R25, R10, 0x2c ;  /* 0x0000002c0a197836 */ /* 0x000fe20000000000 */
[----:B------:R-:W-:Y:S01]  /*7190*/  ISETP.GT.U32.AND P2, PT, R11, R14, PT ;  /* 0x0000000e0b00720c */ /* 0x000fe20003f44070 */
[----:B------:R-:W-:-:S03]  /*71a0*/  IMAD.HI.U32 R19, R12, R154, RZ ;  /* 0x0000009a0c137227 */ /* 0x000fc600078e00ff */
[----:B------:R-:W-:Y:S01]  /*71b0*/  IABS R23, R25 ;  /* 0x0000001900177213 */ /* 0x000fe20000000000 */
[C---:B------:R-:W-:Y:S02]  /*71c0*/  IMAD R0, R11.reuse, R0, R21 ;  /* 0x000000000b007224 */ /* 0x040fe400078e0215 */
[----:B------:R-:W-:Y:S02]  /*71d0*/  IMAD.MOV R21, RZ, RZ, -R19 ;  /* 0x000000ffff157224 */ /* 0x000fe400078e0a13 */
[--C-:B------:R-:W-:Y:S02]  /*71e0*/  @!P6 IMAD.IADD R16, R16, 0x1, -R11.reuse ;  /* 0x000000011010e824 */ /* 0x100fe400078e0a0b */
[----:B------:R-:W-:Y:S01]  /*71f0*/  @!P0 IMAD.IADD R18, R18, 0x1, -R11 ;  /* 0x0000000112128824 */ /* 0x000fe200078e0a0b */
[C---:B------:R-:W-:Y:S01]  /*7200*/  ISETP.GT.U32.AND P0, PT, R11.reuse, R0, PT ;  /* 0x000000000b00720c */ /* 0x040fe20003f04070 */
[C---:B------:R-:W-:Y:S01]  /*7210*/  IMAD R154, R11.reuse, R21, R154 ;  /* 0x000000150b9a7224 */ /* 0x040fe200078e029a */
[----:B------:R-:W-:Y:S01]  /*7220*/  ISETP.GT.U32.AND P6, PT, R11, R16, PT ;  /* 0x000000100b00720c */ /* 0x000fe20003fc4070 */
[----:B------:R-:W-:-:S02]  /*7230*/  VIADD R29, R10, 0x24 ;  /* 0x000000240a1d7836 */ /* 0x000fc40000000000 */
[----:B------:R-:W-:-:S03]  /*7240*/  IMAD.HI.U32 R6, R12, R23, RZ ;  /* 0x000000170c067227 */ /* 0x000fc600078e00ff */
[----:B------:R-:W-:Y:S01]  /*7250*/  IABS R152, R29 ;  /* 0x0000001d00987213 */ /* 0x000fe20000000000 */
[----:B------:R-:W-:Y:S01]  /*7260*/  @!P2 IMAD.IADD R14, R14, 0x1, -R11 ;  /* 0x000000010e0ea824 */ /* 0x000fe200078e0a0b */
[C---:B------:R-:W-:Y:S01]  /*7270*/  ISETP.GT.U32.AND P2, PT, R11.reuse, R154, PT ;  /* 0x0000009a0b00720c */ /* 0x040fe20003f44070 */
[----:B------:R-:W-:Y:S02]  /*7280*/  IMAD.MOV R6, RZ, RZ, -R6 ;  /* 0x000000ffff067224 */ /* 0x000fe400078e0a06 */
[----:B------:R-:W-:Y:S02]  /*7290*/  VIADD R31, R10, 0x20 ;  /* 0x000000200a1f7836 */ /* 0x000fe40000000000 */
[----:B------:R-:W-:Y:S02]  /*72a0*/  IMAD R6, R11, R6, R23 ;  /* 0x000000060b067224 */ /* 0x000fe400078e0217 */
[----:B------:R-:W-:Y:S01]  /*72b0*/  @!P0 IMAD.IADD R0, R0, 0x1, -R11 ;  /* 0x0000000100008824 */ /* 0x000fe200078e0a0b */
[----:B------:R-:W-:Y:S01]  /*72c0*/  IABS R148, R31 ;  /* 0x0000001f00947213 */ /* 0x000fe20000000000 */
[----:B------:R-:W-:-:S03]  /*72d0*/  IMAD.HI.U32 R19, R12, R152, RZ ;  /* 0x000000980c137227 */ /* 0x000fc600078e00ff */
[C---:B------:R-:W-:Y:S01]  /*72e0*/  ISETP.GT.U32.AND P0, PT, R11.reuse, R0, PT ;  /* 0x000000000b00720c */ /* 0x040fe20003f04070 */
[----:B------:R-:W-:Y:S02]  /*72f0*/  VIADD R41, R10, 0x1c ;  /* 0x0000001c0a297836 */ /* 0x000fe40000000000 */
[----:B------:R-:W-:Y:S01]  /*7300*/  @!P6 IMAD.IADD R16, R16, 0x1, -R11 ;  /* 0x000000011010e824 */ /* 0x000fe200078e0a0b */
[C---:B------:R-:W-:Y:S01]  /*7310*/  ISETP.GT.U32.AND P6, PT, R11.reuse, R6, PT ;  /* 0x000000060b00720c */ /* 0x040fe20003fc4070 */
[----:B------:R-:W-:Y:S01]  /*7320*/  IMAD.MOV R19, RZ, RZ, -R19 ;  /* 0x000000ffff137224 */ /* 0x000fe200078e0a13 */
[----:B------:R-:W-:Y:S01]  /*7330*/  IABS R144, R41 ;  /* 0x0000002900907213 */ /* 0x000fe20000000000 */
[----:B------:R-:W-:Y:S02]  /*7340*/  @!P2 IMAD.IADD R154, R154, 0x1, -R11 ;  /* 0x000000019a9aa824 */ /* 0x000fe400078e0a0b */
[C---:B------:R-:W-:Y:S02]  /*7350*/  IMAD R152, R11.reuse, R19, R152 ;  /* 0x000000130b987224 */ /* 0x040fe400078e0298 */
[----:B------:R-:W-:Y:S01]  /*7360*/  VIADD R43, R10, 0x18 ;  /* 0x000000180a2b7836 */ /* 0x000fe20000000000 */
[----:B------:R-:W-:Y:S01]  /*7370*/  ISETP.GT.U32.AND P2, PT, R11, R154, PT ;  /* 0x0000009a0b00720c */ /* 0x000fe20003f44070 */
[----:B------:R-:W-:-:S03]  /*7380*/  IMAD.HI.U32 R19, R12, R148, RZ ;  /* 0x000000940c137227 */ /* 0x000fc600078e00ff */
[----:B------:R-:W-:Y:S01]  /*7390*/  IABS R140, R43 ;  /* 0x0000002b008c7213 */ /* 0x000fe20000000000 */
[----:B------:R-:W-:Y:S02]  /*73a0*/  VIADD R45, R10, 0x14 ;  /* 0x000000140a2d7836 */ /* 0x000fe40000000000 */
[----:B------:R-:W-:-:S03]  /*73b0*/  IMAD.HI.U32 R21, R12, R144, RZ ;  /* 0x000000900c157227 */ /* 0x000fc600078e00ff */
[----:B------:R-:W-:Y:S01]  /*73c0*/  IABS R150, R45 ;  /* 0x0000002d00967213 */ /* 0x000fe20000000000 */
[----:B------:R-:W-:Y:S02]  /*73d0*/  IMAD.MOV R19, RZ, RZ, -R19 ;  /* 0x000000ffff137224 */ /* 0x000fe400078e0a13 */
[----:B------:R-:W-:Y:S02]  /*73e0*/  IMAD.MOV R21, RZ, RZ, -R21 ;  /* 0x000000ffff157224 */ /* 0x000fe400078e0a15 */
[--C-:B------:R-:W-:Y:S02]  /*73f0*/  @!P6 IMAD.IADD R6, R6, 0x1, -R11.reuse ;  /* 0x000000010606e824 */ /* 0x100fe400078e0a0b */
[C---:B------:R-:W-:Y:S02]  /*7400*/  IMAD R148, R11.reuse, R19, R148 ;  /* 0x000000130b947224 */ /* 0x040fe400078e0294 */
[----:B------:R-:W-:Y:S01]  /*7410*/  VIADD R47, R10, 0x10 ;  /* 0x000000100a2f7836 */ /* 0x000fe20000000000 */
[C---:B------:R-:W-:Y:S01]  /*7420*/  ISETP.GT.U32.AND P6, PT, R11.reuse, R6, PT ;  /* 0x000000060b00720c */ /* 0x040fe20003fc4070 */
[----:B------:R-:W-:Y:S01]  /*7430*/  @!P0 IMAD.IADD R0, R0, 0x1, -R11 ;  /* 0x0000000100008824 */ /* 0x000fe200078e0a0b */
[----:B------:R-:W-:Y:S01]  /*7440*/  ISETP.GT.U32.AND P0, PT, R11, R152, PT ;  /* 0x000000980b00720c */ /* 0x000fe20003f04070 */
[----:B------:R-:W-:Y:S01]  /*7450*/  IMAD.HI.U32 R19, R12, R140, RZ ;  /* 0x0000008c0c137227 */ /* 0x000fe200078e00ff */
[----:B------:R-:W-:-:S03]  /*7460*/  IABS R146, R47 ;  /* 0x0000002f00927213 */ /* 0x000fc60000000000 */
[----:B------:R-:W-:Y:S02]  /*7470*/  IMAD R144, R11, R21, R144 ;  /* 0x000000150b907224 */ /* 0x000fe400078e0290 */
[----:B------:R-:W-:-:S04]  /*7480*/  IMAD.HI.U32 R21, R12, R150, RZ ;  /* 0x000000960c157227 */ /* 0x000fc800078e00ff */
[----:B------:R-:W-:Y:S02]  /*7490*/  IMAD.MOV R19, RZ, RZ, -R19 ;  /* 0x000000ffff137224 */ /* 0x000fe400078e0a13 */
[----:B------:R-:W-:Y:S02]  /*74a0*/  VIADD R49, R10, 0xc ;  /* 0x0000000c0a317836 */ /* 0x000fe40000000000 */
[----:B------:R-:W-:Y:S01]  /*74b0*/  @!P2 IMAD.IADD R154, R154, 0x1, -R11 ;  /* 0x000000019a9aa824 */ /* 0x000fe200078e0a0b */
[C---:B------:R-:W-:Y:S01]  /*74c0*/  ISETP.GT.U32.AND P2, PT, R11.reuse, R144, PT ;  /* 0x000000900b00720c */ /* 0x040fe20003f44070 */
[----:B------:R-:W-:Y:S01]  /*74d0*/  IMAD.MOV R21, RZ, RZ, -R21 ;  /* 0x000000ffff157224 */ /* 0x000fe200078e0a15 */
[----:B------:R-:W-:Y:S01]  /*74e0*/  IABS R142, R49 ;  /* 0x00000031008e7213 */ /* 0x000fe20000000000 */
[----:B------:R-:W-:Y:S02]  /*74f0*/  IMAD R140, R11, R19, R140 ;  /* 0x000000130b8c7224 */ /* 0x000fe400078e028c */
[----:B------:R-:W-:-:S04]  /*7500*/  IMAD.HI.U32 R19, R12, R146, RZ ;  /* 0x000000920c137227 */ /* 0x000fc800078e00ff */
[C---:B------:R-:W-:Y:S02]  /*7510*/  IMAD R150, R11.reuse, R21, R150 ;  /* 0x000000150b967224 */ /* 0x040fe400078e0296 */
[----:B------:R-:W-:Y:S01]  /*7520*/  @!P0 IMAD.IADD R152, R152, 0x1, -R11 ;  /* 0x0000000198988824 */ /* 0x000fe200078e0a0b */
[C---:B------:R-:W-:Y:S01]  /*7530*/  ISETP.GT.U32.AND P0, PT, R11.reuse, R140, PT ;  /* 0x0000008c0b00720c */ /* 0x040fe20003f04070 */
[----:B------:R-:W-:Y:S02]  /*7540*/  IMAD.MOV R21, RZ, RZ, -R19 ;  /* 0x000000ffff157224 */ /* 0x000fe400078e0a13 */
[C---:B------:R-:W-:Y:S02]  /*7550*/  VIADD R51, R10.reuse, 0x8 ;  /* 0x000000080a337836 */ /* 0x040fe40000000000 */
[----:B------:R-:W-:Y:S02]  /*7560*/  VIADD R19, R10, 0x4 ;  /* 0x000000040a137836 */ /* 0x000fe40000000000 */
[----:B------:R-:W-:Y:S01]  /*7570*/  @!P6 IMAD.IADD R6, R6, 0x1, -R11 ;  /* 0x000000010606e824 */ /* 0x000fe200078e0a0b */
[C---:B------:R-:W-:Y:S01]  /*7580*/  ISETP.GT.U32.AND P6, PT, R11.reuse, R148, PT ;  /* 0x000000940b00720c */ /* 0x040fe20003fc4070 */
[----:B------:R-:W-:Y:S01]  /*7590*/  IMAD R146, R11, R21, R146 ;  /* 0x000000150b927224 */ /* 0x000fe200078e0292 */
[----:B------:R-:W-:Y:S01]  /*75a0*/  IABS R36, R51 ;  /* 0x0000003300247213 */ /* 0x000fe20000000000 */
[----:B------:R-:W-:Y:S01]  /*75b0*/  IMAD.HI.U32 R10, R12, R142, RZ ;  /* 0x0000008e0c0a7227 */ /* 0x000fe200078e00ff */
[----:B------:R-:W-:-:S03]  /*75c0*/  IABS R34, R19 ;  /* 0x0000001300227213 */ /* 0x000fc60000000000 */
[----:B------:R-:W-:Y:S01]  /*75d0*/  @!P2 IMAD.IADD R144, R144, 0x1, -R11 ;  /* 0x000000019090a824 */ /* 0x000fe200078e0a0b */
[----:B------:R-:W-:Y:S01]  /*75e0*/  ISETP.GT.U32.AND P2, PT, R11, R146, PT ;  /* 0x000000920b00720c */ /* 0x000fe20003f44070 */
[----:B------:R-:W-:Y:S02]  /*75f0*/  IMAD.MOV R21, RZ, RZ, -R10 ;  /* 0x000000ffff157224 */ /* 0x000fe400078e0a0a */
[----:B------:R-:W-:-:S04]  /*7600*/  IMAD.HI.U32 R10, R12, R36, RZ ;  /* 0x000000240c0a7227 */ /* 0x000fc800078e00ff */
[----:B------:R-:W-:Y:S02]  /*7610*/  IMAD R142, R11, R21, R142 ;  /* 0x000000150b8e7224 */ /* 0x000fe400078e028e */
[----:B------:R-:W-:-:S04]  /*7620*/  IMAD.HI.U32 R21, R12, R34, RZ ;  /* 0x000000220c157227 */ /* 0x000fc800078e00ff */
[--C-:B------:R-:W-:Y:S01]  /*7630*/  @!P0 IMAD.IADD R140, R140, 0x1, -R11.reuse ;  /* 0x000000018c8c8824 */ /* 0x100fe200078e0a0b */
[----:B------:R-:W-:Y:S01]  /*7640*/  ISETP.GE.AND P0, PT, R25, RZ, PT ;  /* 0x000000ff1900720c */ /* 0x000fe20003f06270 */
[----:B------:R-:W-:Y:S02]  /*7650*/  IMAD.MOV.U32 R12, RZ, RZ, R0 ;  /* 0x000000ffff0c7224 */ /* 0x000fe400078e0000 */
[--C-:B------:R-:W-:Y:S01]  /*7660*/  @!P6 IMAD.IADD R148, R148, 0x1, -R11.reuse ;  /* 0x000000019494e824 */ /* 0x100fe200078e0a0b */
[C---:B------:R-:W-:Y:S01]  /*7670*/  ISETP.GT.U32.AND P6, PT, R11.reuse, R150, PT ;  /* 0x000000960b00720c */ /* 0x040fe20003fc4070 */
[----:B------:R-:W-:Y:S01]  /*7680*/  @!P3 IMAD.MOV R12, RZ, RZ, -R12 ;  /* 0x000000ffff0cb224 */ /* 0x000fe200078e0a0c */
[C---:B------:R-:W-:Y:S01]  /*7690*/  ISETP.GT.U32.AND P3, PT, R11.reuse, R140, PT ;  /* 0x0000008c0b00720c */ /* 0x040fe20003f64070 */
[----:B------:R-:W-:Y:S01]  /*76a0*/  @!P1 IMAD.MOV R18, RZ, RZ, -R18 ;  /* 0x000000ffff129224 */ /* 0x000fe200078e0a12 */
[C---:B------:R-:W-:Y:S01]  /*76b0*/  ISETP.GT.U32.AND P1, PT, R11.reuse, R152, PT ;  /* 0x000000980b00720c */ /* 0x040fe20003f24070 */
[----:B------:R-:W-:Y:S01]  /*76c0*/  @!P2 IMAD.IADD R146, R146, 0x1, -R11 ;  /* 0x000000019292a824 */ /* 0x000fe200078e0a0b */
[C---:B------:R-:W-:Y:S01]  /*76d0*/  ISETP.GT.U32.AND P2, PT, R11.reuse, R148, PT ;  /* 0x000000940b00720c */ /* 0x040fe20003f44070 */
[----:B------:R-:W-:Y:S01]  /*76e0*/  @!P4 IMAD.MOV R16, RZ, RZ, -R16 ;  /* 0x000000ffff10c224 */ /* 0x000fe200078e0a10 */
[----:B------:R-:W-:Y:S01]  /*76f0*/  ISETP.GT.U32.AND P4, PT, R11, R144, PT ;  /* 0x000000900b00720c */ /* 0x000fe20003f84070 */
[----:B------:R-:W-:-:S02]  /*7700*/  IMAD.MOV R21, RZ, RZ, -R21 ;  /* 0x000000ffff157224 */ /* 0x000fc400078e0a15 */
[----:B------:R-:W-:Y:S02]  /*7710*/  IMAD.MOV R23, RZ, RZ, -R10 ;  /* 0x000000ffff177224 */ /* 0x000fe400078e0a0a */
[C---:B------:R-:W-:Y:S01]  /*7720*/  IMAD R34, R11.reuse, R21, R34 ;  /* 0x000000150b227224 */ /* 0x040fe200078e0222 */
[----:B------:R-:W-:Y:S01]  /*7730*/  SHF.R.S32.HI R21, RZ, 0x6, R2 ;  /* 0x00000006ff157819 */ /* 0x000fe20000011402 */
[C---:B------:R-:W-:Y:S01]  /*7740*/  IMAD R36, R11.reuse, R23, R36 ;  /* 0x000000170b247224 */ /* 0x040fe200078e0224 */
[----:B------:R-:W-:Y:S01]  /*7750*/  LOP3.LUT R23, R2, 0x40, RZ, 0xc0, !PT ;  /* 0x0000004002177812 */ /* 0x000fe200078ec0ff */
[--C-:B------:R-:W-:Y:S01]  /*7760*/  @!P3 IMAD.IADD R140, R140, 0x1, -R11.reuse ;  /* 0x000000018c8cb824 */ /* 0x100fe200078e0a0b */
[----:B------:R-:W-:Y:S01]  /*7770*/  ISETP.GT.U32.AND P3, PT, R11, R34, PT ;  /* 0x000000220b00720c */ /* 0x000fe20003f64070 */
[--C-:B------:R-:W-:Y:S01]  /*7780*/  @!P6 IMAD.IADD R150, R150, 0x1, -R11.reuse ;  /* 0x000000019696e824 */ /* 0x100fe200078e0a0b */
[----:B------:R-:W-:Y:S01]  /*7790*/  ISETP.GE.AND P6, PT, R27, RZ, PT ;  /* 0x000000ff1b00720c */ /* 0x000fe20003fc6270 */
[----:B------:R-:W-:Y:S01]  /*77a0*/  IMAD.MOV.U32 R10, RZ, RZ, R6 ;  /* 0x000000ffff0a7224 */ /* 0x000fe200078e0006 */
[----:B------:R-:W-:Y:S01]  /*77b0*/  SGXT R21, R21, 0x1 ;  /* 0x000000011515781a */ /* 0x000fe20000000200 */
[--C-:B------:R-:W-:Y:S01]  /*77c0*/  @!P1 IMAD.IADD R152, R152, 0x1, -R11.reuse ;  /* 0x0000000198989824 */ /* 0x100fe200078e0a0b */
[C---:B------:R-:W-:Y:S01]  /*77d0*/  ISETP.GT.U32.AND P1, PT, R11.reuse, R142, PT ;  /* 0x0000008e0b00720c */ /* 0x040fe20003f24070 */
[----:B------:R-:W-:Y:S01]  /*77e0*/  @!P5 IMAD.MOV R14, RZ, RZ, -R14 ;  /* 0x000000ffff0ed224 */ /* 0x000fe200078e0a0e */
[C---:B------:R-:W-:Y:S01]  /*77f0*/  ISETP.GT.U32.AND P5, PT, R11.reuse, R146, PT ;  /* 0x000000920b00720c */ /* 0x040fe20003fa4070 */
[--C-:B------:R-:W-:Y:S01]  /*7800*/  @!P2 IMAD.IADD R148, R148, 0x1, -R11.reuse ;  /* 0x000000019494a824 */ /* 0x100fe200078e0a0b */
[----:B------:R-:W-:Y:S01]  /*7810*/  ISETP.GT.U32.AND P2, PT, R11, R36, PT ;  /* 0x000000240b00720c */ /* 0x000fe20003f44070 */
[--C-:B------:R-:W-:Y:S01]  /*7820*/  @!P4 IMAD.IADD R144, R144, 0x1, -R11.reuse ;  /* 0x000000019090c824 */ /* 0x100fe200078e0a0b */
[----:B------:R-:W-:Y:S01]  /*7830*/  ISETP.GE.AND P4, PT, R29, RZ, PT ;  /* 0x000000ff1d00720c */ /* 0x000fe20003f86270 */
[----:B------:R-:W-:Y:S01]  /*7840*/  @!P0 IMAD.MOV R10, RZ, RZ, -R10 ;  /* 0x000000ffff0a8224 */ /* 0x000fe200078e0a0a */
[----:B------:R-:W-:Y:S01]  /*7850*/  ISETP.GT.U32.AND P0, PT, R11, R150, PT ;  /* 0x000000960b00720c */ /* 0x000fe20003f04070 */
[--C-:B------:R-:W-:Y:S01]  /*7860*/  @!P3 IMAD.IADD R34, R34, 0x1, -R11.reuse ;  /* 0x000000012222b824 */ /* 0x100fe200078e0a0b */
[----:B------:R-:W-:Y:S01]  /*7870*/  LOP3.LUT R29, RZ, R7, RZ, 0x33, !PT ;  /* 0x00000007ff1d7212 */ /* 0x000fe200078e33ff */
[----:B------:R-:W-:Y:S01]  /*7880*/  @!P6 IMAD.MOV R154, RZ, RZ, -R154 ;  /* 0x000000ffff9ae224 */ /* 0x000fe200078e0a9a */
[----:B------:R-:W-:Y:S01]  /*7890*/  ISETP.GE.AND P6, PT, R43, RZ, PT ;  /* 0x000000ff2b00720c */ /* 0x000fe20003fc6270 */
[--C-:B------:R-:W-:Y:S01]  /*78a0*/  @!P1 IMAD.IADD R142, R142, 0x1, -R11.reuse ;  /* 0x000000018e8e9824 */ /* 0x100fe200078e0a0b */
[----:B------:R-:W-:Y:S01]  /*78b0*/  ISETP.GE.AND P1, PT, R45, RZ, PT ;  /* 0x000000ff2d00720c */ /* 0x000fe20003f26270 */
[--C-:B------:R-:W-:Y:S01]  /*78c0*/  @!P5 IMAD.IADD R146, R146, 0x1, -R11.reuse ;  /* 0x000000019292d824 */ /* 0x100fe200078e0a0b */
[----:B------:R-:W-:Y:S01]  /*78d0*/  ISETP.GE.AND P5, PT, R41, RZ, PT ;  /* 0x000000ff2900720c */ /* 0x000fe20003fa6270 */
[--C-:B------:R-:W-:Y:S01]  /*78e0*/  @!P2 IMAD.IADD R36, R36, 0x1, -R11.reuse ;  /* 0x000000012424a824 */ /* 0x100fe200078e0a0b */
[C---:B------:R-:W-:Y:S01]  /*78f0*/  ISETP.GT.U32.AND P2, PT, R11.reuse, R142, PT ;  /* 0x0000008e0b00720c */ /* 0x040fe20003f44070 */
[----:B------:R-:W-:Y:S01]  /*7900*/  @!P4 IMAD.MOV R152, RZ, RZ, -R152 ;  /* 0x000000ffff98c224 */ /* 0x000fe200078e0a98 */
[----:B------:R-:W-:Y:S01]  /*7910*/  ISETP.GT.U32.AND P4, PT, R11, R34, PT ;  /* 0x000000220b00720c */ /* 0x000fe20003f84070 */
[--C-:B------:R-:W-:Y:S01]  /*7920*/  @!P0 IMAD.IADD R150, R150, 0x1, -R11.reuse ;  /* 0x0000000196968824 */ /* 0x100fe200078e0a0b */
[----:B------:R-:W-:Y:S01]  /*7930*/  ISETP.GE.AND P0, PT, R31, RZ, PT ;  /* 0x000000ff1f00720c */ /* 0x000fe20003f06270 */
[----:B------:R-:W-:Y:S01]  /*7940*/  IMAD.SHL.U32 R0, R2, 0x2, RZ ;  /* 0x0000000202007824 */ /* 0x000fe200078e00ff */
[----:B------:R-:W-:Y:S01]  /*7950*/  ISETP.GT.U32.AND P3, PT, R11, R36, PT ;  /* 0x000000240b00720c */ /* 0x000fe20003f64070 */
[----:B------:R-:W-:Y:S01]  /*7960*/  IMAD R2, R53, UR8, RZ ;  /* 0x0000000835027c24 */ /* 0x000fe2000f8e02ff */
[----:B------:R-:W-:Y:S01]  /*7970*/  USHF.L.U32 UR8, UR8, 0x5, URZ ;  /* 0x0000000508087899 */ /* 0x000fe2000800063f */
[----:B------:R-:W-:Y:S01]  /*7980*/  IMAD R9, R9, UR5, RZ ;  /* 0x0000000509097c24 */ /* 0x000fe2000f8e02ff */
[----:B------:R-:W-:Y:S01]  /*7990*/  LOP3.LUT R0, R0, 0x7e, RZ, 0xc0, !PT ;  /* 0x0000007e00007812 */ /* 0x000fe200078ec0ff */
[----:B------:R-:W-:Y:S01]  /*79a0*/  @!P5 IMAD.MOV R144, RZ, RZ, -R144 ;  /* 0x000000ffff90d224 */ /* 0x000fe200078e0a90 */
[----:B------:R-:W-:Y:S01]  /*79b0*/  ISETP.GE.AND P5, PT, R49, RZ, PT ;  /* 0x000000ff3100720c */ /* 0x000fe20003fa6270 */
[--C-:B------:R-:W-:Y:S01]  /*79c0*/  @!P2 IMAD.IADD R142, R142, 0x1, -R11.reuse ;  /* 0x000000018e8ea824 */ /* 0x100fe200078e0a0b */
[----:B------:R-:W-:Y:S01]  /*79d0*/  ISETP.GE.AND P2, PT, R51, RZ, PT ;  /* 0x000000ff3300720c */ /* 0x000fe20003f46270 */
[--C-:B------:R-:W-:Y:S01]  /*79e0*/  @!P4 IMAD.IADD R34, R34, 0x1, -R11.reuse ;  /* 0x000000012222c824 */ /* 0x100fe200078e0a0b */
[----:B------:R-:W-:Y:S01]  /*79f0*/  ISETP.NE.AND P4, PT, R7, RZ, PT ;  /* 0x000000ff0700720c */ /* 0x000fe20003f85270 */
[----:B------:R-:W-:Y:S01]  /*7a00*/  @!P0 IMAD.MOV R148, RZ, RZ, -R148 ;  /* 0x000000ffff948224 */ /* 0x000fe200078e0a94 */
[----:B------:R-:W-:Y:S01]  /*7a10*/  ISETP.GE.AND P0, PT, R47, RZ, PT ;  /* 0x000000ff2f00720c */ /* 0x000fe20003f06270 */
[----:B------:R-:W-:Y:S01]  /*7a20*/  @!P3 IMAD.IADD R36, R36, 0x1, -R11 ;  /* 0x000000012424b824 */ /* 0x000fe200078e0a0b */
[----:B------:R-:W-:Y:S01]  /*7a30*/  ISETP.GE.AND P3, PT, R19, RZ, PT ;  /* 0x000000ff1300720c */ /* 0x000fe20003f66270 */
[----:B------:R-:W-:Y:S01]  /*7a40*/  @!P6 IMAD.MOV R140, RZ, RZ, -R140 ;  /* 0x000000ffff8ce224 */ /* 0x000fe200078e0a8c */
[C---:B------:R-:W-:Y:S01]  /*7a50*/  SEL R138, R29.reuse, R138, !P4 ;  /* 0x0000008a1d8a7207 */ /* 0x040fe20006000000 */
[----:B------:R-:W-:Y:S01]  /*7a60*/  @!P1 IMAD.MOV R150, RZ, RZ, -R150 ;  /* 0x000000ffff969224 */ /* 0x000fe200078e0a96 */
[C---:B------:R-:W-:Y:S01]  /*7a70*/  SEL R41, R29.reuse, R246, !P4 ;  /* 0x000000f61d297207 */ /* 0x040fe20006000000 */
[----:B------:R-:W-:Y:S01]  /*7a80*/  IMAD R246, R8, UR5, RZ ;  /* 0x0000000508f67c24 */ /* 0x000fe2000f8e02ff */
[----:B------:R-:W-:Y:S01]  /*7a90*/  ULDC UR5, c[0x0][0x240] ;  /* 0x0000900000057ab9 */ /* 0x000fe20000000800 */
[C---:B------:R-:W-:Y:S01]  /*7aa0*/  SEL R252, R29.reuse, R252, !P4 ;  /* 0x000000fc1dfc7207 */ /* 0x040fe20006000000 */
[----:B------:R-:W-:Y:S01]  /*7ab0*/  IMAD R138, R138, UR5, RZ ;  /* 0x000000058a8a7c24 */ /* 0x000fe2000f8e02ff */
[----:B------:R-:W-:Y:S01]  /*7ac0*/  LEA R7, P6, R2, UR6, 0x1 ;  /* 0x0000000602077c11 */ /* 0x000fe2000f8c08ff */
[----:B------:R-:W-:Y:S01]  /*7ad0*/  @!P5 IMAD.MOV R142, RZ, RZ, -R142 ;  /* 0x000000ffff8ed224 */ /* 0x000fe200078e0a8e */
[C---:B------:R-:W-:Y:S01]  /*7ae0*/  SEL R137, R29.reuse, R32, !P4 ;  /* 0x000000201d897207 */ /* 0x040fe20006000000 */
[----:B------:R-:W-:Y:S01]  /*7af0*/  IMAD R252, R252, UR5, RZ ;  /* 0x00000005fcfc7c24 */ /* 0x000fe2000f8e02ff */
[C---:B------:R-:W-:Y:S01]  /*7b00*/  SEL R136, R29.reuse, R136, !P4 ;  /* 0x000000881d887207 */ /* 0x040fe20006000000 */
[----:B------:R-:W-:Y:S01]  /*7b10*/  @!P0 IMAD.MOV R146, RZ, RZ, -R146 ;  /* 0x000000ffff928224 */ /* 0x000fe200078e0a92 */
[----:B------:R-:W-:Y:S01]  /*7b20*/  SEL R248, R29, R248, !P4 ;  /* 0x000000f81df87207 */ /* 0x000fe20006000000 */
[----:B------:R-:W-:Y:S01]  /*7b30*/  IMAD R137, R137, UR5, RZ ;  /* 0x0000000589897c24 */ /* 0x000fe2000f8e02ff */
[----:B------:R-:W-:Y:S01]  /*7b40*/  LEA R247, P1, R246, UR10, 0x1 ;  /* 0x0000000af6f77c11 */ /* 0x000fe2000f8208ff */
[----:B------:R-:W-:Y:S01]  /*7b50*/  @!P2 IMAD.MOV R36, RZ, RZ, -R36 ;  /* 0x000000ffff24a224 */ /* 0x000fe200078e0a24 */
[-C--:B------:R-:W-:Y:S01]  /*7b60*/  LEA R139, P5, R138, R7.reuse, 0x1 ;  /* 0x000000078a8b7211 */ /* 0x080fe200078a08ff */
[----:B------:R-:W-:Y:S01]  /*7b70*/  IMAD R136, R136, UR5, RZ ;  /* 0x0000000588887c24 */ /* 0x000fe2000f8e02ff */
[C---:B------:R-:W-:Y:S01]  /*7b80*/  SEL R135, R29.reuse, R38, !P4 ;  /* 0x000000261d877207 */ /* 0x040fe20006000000 */
[----:B------:R-:W-:Y:S01]  /*7b90*/  @!P3 IMAD.MOV R34, RZ, RZ, -R34 ;  /* 0x000000ffff22b224 */ /* 0x000fe200078e0a22 */
[C---:B------:R-:W-:Y:S01]  /*7ba0*/  SEL R250, R29.reuse, R250, !P4 ;  /* 0x000000fa1dfa7207 */ /* 0x040fe20006000000 */
[----:B------:R-:W-:Y:S01]  /*7bb0*/  IMAD R248, R248, UR5, RZ ;  /* 0x00000005f8f87c24 */ /* 0x000fe2000f8e02ff */
[----:B------:R-:W-:Y:S01]  /*7bc0*/  SEL R134, R29, R134, !P4 ;  /* 0x000000861d867207 */ /* 0x000fe20006000000 */
[----:B------:R-:W-:Y:S01]  /*7bd0*/  IMAD R6, R23, 0x40, R0 ;  /* 0x0000004017067824 */ /* 0x000fe200078e0200 */
[----:B------:R-:W-:Y:S01]  /*7be0*/  LEA.HI.X.SX32 R2, R2, UR7, 0x1, P6 ;  /* 0x0000000702027c11 */ /* 0x000fe2000b0f0eff */
[----:B------:R0:W-:Y:S01]  /*7bf0*/  STL [R1+0x13d8], R139 ;  /* 0x0013d88b01007387 */ /* 0x0001e20000100800 */
[----:B------:R-:W-:Y:S01]  /*7c00*/  LEA.HI.X.SX32 R246, R246, UR11, 0x1, P1 ;  /* 0x0000000bf6f67c11 */ /* 0x000fe200088f0eff */
[----:B------:R-:W-:Y:S01]  /*7c10*/  IMAD R135, R135, UR5, RZ ;  /* 0x0000000587877c24 */ /* 0x000fe2000f8e02ff */
[----:B------:R-:W-:Y:S01]  /*7c20*/  SEL R133, R29, R40, !P4 ;  /* 0x000000281d857207 */ /* 0x000fe20006000000 */
[----:B------:R-:W-:Y:S01]  /*7c30*/  IMAD R250, R250, UR5, RZ ;  /* 0x00000005fafa7c24 */ /* 0x000fe2000f8e02ff */
[----:B------:R-:W-:Y:S01]  /*7c40*/  LEA R141, P1, R252, R7, 0x1 ;  /* 0x00000007fc8d7211 */ /* 0x000fe200078208ff */
[----:B------:R-:W-:Y:S01]  /*7c50*/  IMAD R134, R134, UR5, RZ ;  /* 0x0000000586867c24 */ /* 0x000fe2000f8e02ff */
[----:B------:R-:W-:Y:S01]  /*7c60*/  LOP3.LUT R0, R0, 0x90, R21, 0x78, !PT ;  /* 0x0000009000007812 */ /* 0x000fe200078e7815 */
[----:B------:R-:W-:Y:S01]  /*7c70*/  IMAD R133, R133, UR5, RZ ;  /* 0x0000000585857c24 */ /* 0x000fe2000f8e02ff */
[C---:B------:R-:W-:Y:S01]  /*7c80*/  SEL R131, R29.reuse, R42, !P4 ;  /* 0x0000002a1d837207 */ /* 0x040fe20006000000 */
[----:B------:R-:W-:Y:S01]  /*7c90*/  STL [R1+0xe00], R141 ;  /* 0x000e008d01007387 */ /* 0x000fe20000100800 */
[----:B------:R-:W-:Y:S01]  /*7ca0*/  SEL R129, R29, R44, !P4 ;  /* 0x0000002c1d817207 */ /* 0x000fe20006000000 */
[----:B------:R-:W-:Y:S01]  /*7cb0*/  IMAD R41, R41, UR5, RZ ;  /* 0x0000000529297c24 */ /* 0x000fe2000f8e02ff */
        /* <DEDUP_REMOVED lines=44> */
[C---:B------:R-:W-:Y:S01]  /*7f80*/  SEL R32, R29.reuse, R17, !P4 ;  /* 0x000000111d207207 */ /* 0x040fe20006000000 */
[----:B------:R-:W-:Y:S01]  /*7f90*/  IMAD R40, R40, UR5, RZ ;  /* 0x0000000528287c24 */ /* 0x000fe2000f8e02ff */
[----:B------:R-:W-:Y:S01]  /*7fa0*/  SEL R19, R29, R140, !P4 ;  /* 0x0000008c1d137207 */ /* 0x000fe20006000000 */
[----:B------:R-:W-:Y:S01]  /*7fb0*/  IMAD R38, R38, UR5, RZ ;  /* 0x0000000526267c24 */ /* 0x000fe2000f8e02ff */
[----:B0-----:R-:W-:Y:S01]  /*7fc0*/  LEA R139, P2, R137, R7, 0x1 ;  /* 0x00000007898b7211 */ /* 0x001fe200078408ff */
[----:B------:R-:W-:Y:S01]  /*7fd0*/  IMAD R32, R32, UR5, RZ ;  /* 0x0000000520207c24 */ /* 0x000fe2000f8e02ff */
[----:B------:R-:W-:Y:S01]  /*7fe0*/  SEL R132, R29, R132, !P4 ;  /* 0x000000841d847207 */ /* 0x000fe20006000000 */
[----:B------:R-:W-:Y:S01]  /*7ff0*/  IMAD R19, R19, UR5, RZ ;  /* 0x0000000513137c24 */ /* 0x000fe2000f8e02ff */
[C---:B------:R-:W-:Y:S01]  /*8000*/  SEL R130, R29.reuse, R130, !P4 ;  /* 0x000000821d827207 */ /* 0x040fe20006000000 */
[----:B------:R0:W-:Y:S01]  /*8010*/  STL [R1+0xe08], R139 ;  /* 0x000e088b01007387 */ /* 0x0001e20000100800 */
[C---:B------:R-:W-:Y:S01]  /*8020*/  SEL R128, R29.reuse, R128, !P4 ;  /* 0x000000801d807207 */ /* 0x040fe20006000000 */
[----:B------:R-:W-:Y:S01]  /*8030*/  IMAD R132, R132, UR5, RZ ;  /* 0x0000000584847c24 */ /* 0x000fe2000f8e02ff */
        /* <DEDUP_REMOVED lines=44> */
[----:B------:R-:W-:Y:S01]  /*8300*/  SEL R85, R29, R162, !P4 ;  /* 0x000000a21d557207 */ /* 0x000fe20006000000 */
        /* <DEDUP_REMOVED lines=131> */
[-C--:B------:R-:W-:Y:S01]  /*8b40*/  LEA R140, P3, R136, R7.reuse, 0x1 ;  /* 0x00000007888c7211 */ /* 0x080fe200078608ff */
[----:B------:R-:W-:Y:S01]  /*8b50*/  IMAD R25, R25, UR5, RZ ;  /* 0x0000000519197c24 */ /* 0x000fe2000f8e02ff */
[----:B------:R-:W-:Y:S01]  /*8b60*/  SEL R29, R29, R34, !P4 ;  /* 0x000000221d1d7207 */ /* 0x000fe20006000000 */
[----:B------:R-:W-:Y:S01]  /*8b70*/  IMAD R27, R27, UR5, RZ ;  /* 0x000000051b1b7c24 */ /* 0x000fe2000f8e02ff */
[-C--:B------:R-:W-:Y:S01]  /*8b80*/  LEA.HI.X.SX32 R138, R138, R2.reuse, 0x1, P5 ;  /* 0x000000028a8a7211 */ /* 0x080fe200028f0eff */
[----:B------:R-:W-:Y:S01]  /*8b90*/  STL [R1+0xe10], R140 ;  /* 0x000e108c01007387 */ /* 0x000fe20000100800 */
[----:B------:R-:W-:Y:S01]  /*8ba0*/  LEA R8, P0, R9, UR10, 0x1 ;  /* 0x0000000a09087c11 */ /* 0x000fe2000f8008ff */
[----:B------:R-:W-:Y:S01]  /*8bb0*/  IMAD R29, R29, UR5, RZ ;  /* 0x000000051d1d7c24 */ /* 0x000fe2000f8e02ff */
[-C--:B------:R-:W-:Y:S01]  /*8bc0*/  LEA R249, P4, R248, R7.reuse, 0x1 ;  /* 0x00000007f8f97211 */ /* 0x080fe200078808ff */
[----:B------:R3:W-:Y:S01]  /*8bd0*/  STL [R1+0x13d4], R138 ;  /* 0x0013d48a01007387 */ /* 0x0007e20000100800 */
[----:B------:R-:W-:Y:S01]  /*8be0*/  LEA.HI.X.SX32 R9, R9, UR11, 0x1, P0 ;  /* 0x0000000b09097c11 */ /* 0x000fe200080f0eff */
[C---:B-1----:R-:W-:Y:S01]  /*8bf0*/  IMAD R34, R76.reuse, 0x1f, RZ ;  /* 0x0000001f4c227824 */ /* 0x042fe200078e02ff */
[-C--:B0-----:R-:W-:Y:S01]  /*8c00*/  LEA R139, P5, R135, R7.reuse, 0x1 ;  /* 0x00000007878b7211 */ /* 0x081fe200078a08ff */
[----:B------:R-:W-:Y:S01]  /*8c10*/  IMAD R36, R76, 0x1e, RZ ;  /* 0x0000001e4c247824 */ /* 0x000fe200078e02ff */
[-C--:B------:R-:W-:Y:S01]  /*8c20*/  LEA.HI.X.SX32 R248, R248, R2.reuse, 0x1, P4 ;  /* 0x00000002f8f87211 */ /* 0x080fe200020f0eff */
[----:B------:R-:W-:Y:S01]  /*8c30*/  UIADD3 UR7, UR4, 0x8000, URZ ;  /* 0x0000800004077890 */ /* 0x000fe2000fffe03f */
[-C--:B------:R-:W-:Y:S01]  /*8c40*/  LEA R251, P0, R250, R7.reuse, 0x1 ;  /* 0x00000007fafb7211 */ /* 0x080fe200078008ff */
[----:B------:R0:W-:Y:S01]  /*8c50*/  STL [R1+0xe18], R139 ;  /* 0x000e188b01007387 */ /* 0x0001e20000100800 */
[-C--:B------:R-:W-:Y:S01]  /*8c60*/  LEA.HI.X.SX32 R252, R252, R2.reuse, 0x1, P1 ;  /* 0x00000002fcfc7211 */ /* 0x080fe200008f0eff */
[----:B------:R-:W-:Y:S01]  /*8c70*/  USHF.R.U32.HI UR7, URZ, 0x4, UR7 ;  /* 0x000000043f077899 */ /* 0x000fe20008011607 */
[-C--:B---3--:R-:W-:Y:S01]  /*8c80*/  LEA R138, P4, R134, R7.reuse, 0x1 ;  /* 0x00000007868a7211 */ /* 0x088fe200078808ff */
[----:B------:R-:W-:Y:S01]  /*8c90*/  UIADD3 UR10, UP1, UR34, 0x2, URZ ;  /* 0x00000002220a7890 */ /* 0x000fe2000ff3e03f */
[-C--:B------:R-:W-:Y:S01]  /*8ca0*/  LEA.HI.X.SX32 R250, R250, R2.reuse, 0x1, P0 ;  /* 0x00000002fafa7211 */ /* 0x080fe200000f0eff */
[----:B------:R-:W-:Y:S01]  /*8cb0*/  USGXT.U32 UR32, UR7, 0xe ;  /* 0x0000000e0720789a */ /* 0x000fe20008000000 */
[-C--:B------:R-:W-:Y:S01]  /*8cc0*/  LEA.HI.X.SX32 R137, R137, R2.reuse, 0x1, P2 ;  /* 0x0000000289897211 */ /* 0x080fe200010f0eff */
[----:B------:R1:W-:Y:S01]  /*8cd0*/  STL [R1+0xe20], R138 ;  /* 0x000e208a01007387 */ /* 0x0003e20000100800 */
[----:B------:R-:W-:Y:S01]  /*8ce0*/  LEA.HI.X.SX32 R134, R134, R2, 0x1, P4 ;  /* 0x0000000286867211 */ /* 0x000fe200020f0eff */
[----:B------:R-:W-:Y:S01]  /*8cf0*/  UIADD3 UR12, UP0, UR32, 0x80, URZ ;  /* 0x00000080200c7890 */ /* 0x000fe2000ff1e03f */
[-C--:B0-----:R-:W-:Y:S01]  /*8d00*/  LEA R139, P0, R133, R7.reuse, 0x1 ;  /* 0x00000007858b7211 */ /* 0x081fe200078008ff */
[----:B------:R-:W-:Y:S01]  /*8d10*/  USHF.R.S32.HI UR7, URZ, 0x1f, UR8 ;  /* 0x0000001f3f077899 */ /* 0x000fe20008011408 */
[----:B------:R-:W-:Y:S01]  /*8d20*/  CS2R R140, SRZ ;  /* 0x00000000008c7805 */ /* 0x000fe2000001ff00 */
[----:B------:R-:W-:Y:S01]  /*8d30*/  UMOV UR5, URZ ;  /* 0x0000003f00057c82 */ /* 0x000fe20008000000 */
[----:B------:R-:W-:Y:S01]  /*8d40*/  UMOV UR6, URZ ;  /* 0x0000003f00067c82 */ /* 0x000fe20008000000 */
[----:B------:R0:W-:Y:S01]  /*8d50*/  STL [R1+0xe28], R139 ;  /* 0x000e288b01007387 */ /* 0x0001e20000100800 */
[----:B------:R-:W-:Y:S01]  /*8d60*/  UIADD3.X UR11, UR6, -0x7fffffe0, URZ, UP1, !UPT ;  /* 0x80000020060b7890 */ /* 0x000fe20008ffe43f */
[----:B-1----:R-:W-:Y:S01]  /*8d70*/  LEA R138, P1, R132, R7, 0x1 ;  /* 0x00000007848a7211 */ /* 0x002fe200078208ff */
[----:B------:R-:W-:Y:S01]  /*8d80*/  UIADD3.X UR9, UR5, 0x40000040, URZ, UP0, !UPT ;  /* 0x4000004005097890 */ /* 0x000fe200087fe43f */
[----:B------:R-:W-:Y:S01]  /*8d90*/  CS2R R142, SRZ ;  /* 0x00000000008e7805 */ /* 0x000fe2000001ff00 */
[----:B------:R-:W-:Y:S01]  /*8da0*/  USHF.L.U32 UR6, UR8, 0x1, URZ ;  /* 0x0000000108067899 */ /* 0x000fe2000800063f */
[----:B------:R-:W-:Y:S01]  /*8db0*/  CS2R R144, SRZ ;  /* 0x0000000000907805 */ /* 0x000fe2000001ff00 */
[----:B------:R1:W-:Y:S01]  /*8dc0*/  STL [R1+0xe30], R138 ;  /* 0x000e308a01007387 */ /* 0x0003e20000100800 */
[----:B------:R-:W-:Y:S01]  /*8dd0*/  USHF.L.U64.HI UR5, UR8, 0x1, UR7 ;  /* 0x0000000108057899 */ /* 0x000fe20008010207 */
[----:B------:R-:W-:-:S02]  /*8de0*/  CS2R R146, SRZ ;  /* 0x0000000000927805 */ /* 0x000fc4000001ff00 */
[CC--:B0-----:R-:W-:Y:S01]  /*8df0*/  LEA R139, P2, R131.reuse, R7.reuse, 0x1 ;  /* 0x00000007838b7211 */ /* 0x0c1fe200078408ff */
[----:B------:R0:W-:Y:S01]  /*8e00*/  STL [R1+0xe04], R137 ;  /* 0x000e048901007387 */ /* 0x0001e20000100800 */
[----:B------:R-:W-:Y:S02]  /*8e10*/  CS2R R148, SRZ ;  /* 0x0000000000947805 */ /* 0x000fe4000001ff00 */
[----:B------:R-:W-:Y:S02]  /*8e20*/  CS2R R150, SRZ ;  /* 0x0000000000967805 */ /* 0x000fe4000001ff00 */
[-C--:B------:R-:W-:Y:S01]  /*8e30*/  LEA.HI.X.SX32 R131, R131, R2.reuse, 0x1, P2 ;  /* 0x0000000283837211 */ /* 0x080fe200010f0eff */
[----:B------:R-:W-:Y:S01]  /*8e40*/  STL [R1+0xe38], R139 ;  /* 0x000e388b01007387 */ /* 0x000fe20000100800 */
[----:B------:R-:W-:Y:S01]  /*8e50*/  UMOV UR8, UR12 ;  /* 0x0000000c00087c82 */ /* 0x000fe20008000000 */
[-C--:B-1----:R-:W-:Y:S01]  /*8e60*/  LEA.HI.X.SX32 R138, R136, R2.reuse, 0x1, P3 ;  /* 0x00000002888a7211 */ /* 0x082fe200018f0eff */
[----:B------:R-:W-:Y:S01]  /*8e70*/  UIADD3.64 UR38, UR10, 0x3fe, URZ ;  /* 0x000003fe0a267897 */ /* 0x000fe2000fffe03f */
[----:B------:R-:W-:Y:S01]  /*8e80*/  LEA.HI.X.SX32 R136, R135, R2, 0x1, P5 ;  /* 0x0000000287887211 */ /* 0x000fe200028f0eff */
[----:B------:R-:W-:Y:S01]  /*8e90*/  UIADD3.64 UR46, UR10, 0x400, URZ ;  /* 0x000004000a2e7897 */ /* 0x000fe2000fffe03f */
[-C--:B0-----:R-:W-:Y:S01]  /*8ea0*/  LEA R137, P3, R130, R7.reuse, 0x1 ;  /* 0x0000000782897211 */ /* 0x081fe200078608ff */
[----:B------:R0:W-:Y:S01]  /*8eb0*/  STL [R1+0xe0c], R138 ;  /* 0x000e0c8a01007387 */ /* 0x0001e20000100800 */
[----:B------:R-:W-:Y:S01]  /*8ec0*/  LEA R135, P5, R129, R7, 0x1 ;  /* 0x0000000781877211 */ /* 0x000fe200078a08ff */
[----:B------:R-:W-:-:S02]  /*8ed0*/  UIADD3.64 UR40, UR8, 0x80, URZ ;  /* 0x0000008008287897 */ /* 0x000fc4000fffe03f */
[----:B------:R-:W-:Y:S01]  /*8ee0*/  STL [R1+0xe40], R137 ;  /* 0x000e408901007387 */ /* 0x000fe20000100800 */
[----:B------:R-:W-:Y:S02]  /*8ef0*/  UIADD3.64 UR12, UR8, 0x100, URZ ;  /* 0x00000100080c7897 */ /* 0x000fe4000fffe03f */
[----:B------:R-:W-:Y:S01]  /*8f00*/  UIADD3.64 UR16, UR8, 0x180, URZ ;  /* 0x0000018008107897 */ /* 0x000fe2000fffe03f */
[----:B------:R1:W-:Y:S01]  /*8f10*/  STL [R1+0xe14], R136 ;  /* 0x000e148801007387 */ /* 0x0003e20000100800 */
[----:B------:R-:W-:Y:S01]  /*8f20*/  UIADD3.64 UR20, UR8, 0x200, URZ ;  /* 0x0000020008147897 */ /* 0x000fe2000fffe03f */
[----:B0-----:R-:W-:Y:S01]  /*8f30*/  CS2R R138, SRZ ;  /* 0x00000000008a7805 */ /* 0x001fe2000001ff00 */
[----:B------:R-:W-:Y:S01]  /*8f40*/  UIADD3.64 UR24, UR8, 0x280, URZ ;  /* 0x0000028008187897 */ /* 0x000fe2000fffe03f */
[----:B------:R0:W-:Y:S01]  /*8f50*/  STL [R1+0xe48], R135 ;  /* 0x000e488701007387 */ /* 0x0001e20000100800 */
[----:B------:R-:W-:-:S03]  /*8f60*/  UIADD3.64 UR28, UR8, 0x300, URZ ;  /* 0x00000300081c7897 */ /* 0x000fc6000fffe03f */
[----:B------:R3:W-:Y:S01]  /*8f70*/  STL [R1+0xe1c], R134 ;  /* 0x000e1c8601007387 */ /* 0x0007e20000100800 */
[----:B-1----:R-:W-:Y:S02]  /*8f80*/  LEA R136, P4, R128, R7, 0x1 ;  /* 0x0000000780887211 */ /* 0x002fe400078808ff */
[----:B0-----:R-:W-:-:S03]  /*8f90*/  LEA.HI.X.SX32 R135, R133, R2, 0x1, P0 ;  /* 0x0000000285877211 */ /* 0x001fc600000f0eff */
[----:B------:R0:W-:Y:S01]  /*8fa0*/  STL [R1+0xe50], R136 ;  /* 0x000e508801007387 */ /* 0x0001e20000100800 */
[-C--:B------:R-:W-:Y:S02]  /*8fb0*/  LEA.HI.X.SX32 R133, R132, R2.reuse, 0x1, P1 ;  /* 0x0000000284857211 */ /* 0x080fe400008f0eff */
[-C--:B---3--:R-:W-:Y:S01]  /*8fc0*/  LEA R134, P0, R127, R7.reuse, 0x1 ;  /* 0x000000077f867211 */ /* 0x088fe200078008ff */
[----:B------:R-:W-:Y:S01]  /*8fd0*/  STL [R1+0xe24], R135 ;  /* 0x000e248701007387 */ /* 0x000fe20000100800 */
[----:B------:R-:W-:Y:S02]  /*8fe0*/  LEA R132, P1, R126, R7, 0x1 ;  /* 0x000000077e847211 */ /* 0x000fe400078208ff */
[----:B------:R-:W-:Y:S01]  /*8ff0*/  LEA.HI.X.SX32 R128, R128, R2, 0x1, P4 ;  /* 0x0000000280807211 */ /* 0x000fe200020f0eff */
[----:B------:R1:W-:Y:S01]  /*9000*/  STL [R1+0xe58], R134 ;  /* 0x000e588601007387 */ /* 0x0003e20000100800 */
[----:B0-----:R-:W-:-:S03]  /*9010*/  CS2R R136, SRZ ;  /* 0x0000000000887805 */ /* 0x001fc6000001ff00 */
[----:B------:R0:W-:Y:S04]  /*9020*/  STL [R1+0xe2c], R133 ;  /* 0x000e2c8501007387 */ /* 0x0001e80000100800 */
[----:B------:R3:W-:Y:S01]  /*9030*/  STL [R1+0xe60], R132 ;  /* 0x000e608401007387 */ /* 0x0007e20000100800 */
[----:B-1----:R-:W-:-:S03]  /*9040*/  CS2R R134, SRZ ;  /* 0x0000000000867805 */ /* 0x002fc6000001ff00 */
[----:B------:R1:W-:Y:S01]  /*9050*/  STL [R1+0xe34], R131 ;  /* 0x000e348301007387 */ /* 0x0003e20000100800 */
[----:B0-----:R-:W-:Y:S02]  /*9060*/  LEA R133, P2, R125, R7, 0x1 ;  /* 0x000000077d857211 */ /* 0x001fe400078408ff */
[----:B---3--:R-:W-:-:S03]  /*9070*/  LEA.HI.X.SX32 R132, R130, R2, 0x1, P3 ;  /* 0x0000000282847211 */ /* 0x008fc600018f0eff */
[----:B------:R-:W-:Y:S01]  /*9080*/  STL [R1+0xe68], R133 ;  /* 0x000e688501007387 */ /* 0x000fe20000100800 */
[-C--:B------:R-:W-:Y:S02]  /*9090*/  LEA.HI.X.SX32 R130, R129, R2.reuse, 0x1, P5 ;  /* 0x0000000281827211 */ /* 0x080fe400028f0eff */
[-C--:B-1----:R-:W-:Y:S01]  /*90a0*/  LEA R131, P3, R124, R7.reuse, 0x1 ;  /* 0x000000077c837211 */ /* 0x082fe200078608ff */
[----:B------:R0:W-:Y:S01]  /*90b0*/  STL [R1+0xe3c], R132 ;  /* 0x000e3c8401007387 */ /* 0x0001e20000100800 */
[----:B------:R-:W-:Y:S02]  /*90c0*/  LEA R129, P5, R123, R7, 0x1 ;  /* 0x000000077b817211 */ /* 0x000fe400078a08ff */
[----:B------:R-:W-:Y:S01]  /*90d0*/  LEA.HI.X.SX32 R125, R125, R2, 0x1, P2 ;  /* 0x000000027d7d7211 */ /* 0x000fe200010f0eff */
[----:B------:R-:W-:Y:S04]  /*90e0*/  STL [R1+0xe70], R131 ;  /* 0x000e708301007387 */ /* 0x000fe80000100800 */
[----:B------:R1:W-:Y:S01]  /*90f0*/  STL [R1+0xe44], R130 ;  /* 0x000e448201007387 */ /* 0x0003e20000100800 */
[----:B0-----:R-:W-:-:S03]  /*9100*/  CS2R R132, SRZ ;  /* 0x0000000000847805 */ /* 0x001fc6000001ff00 */
[----:B------:R0:W-:Y:S04]  /*9110*/  STL [R1+0xe78], R129 ;  /* 0x000e788101007387 */ /* 0x0001e80000100800 */
        /* <DEDUP_REMOVED lines=414> */
[----:B------:R-:W-:Y:S01]  /*ab00*/  STL [R1+0x1158], R35 ;  /* 0x0011582301007387 */ /* 0x000fe20000100800 */
[----:B0-----:R-:W-:-:S03]  /*ab10*/  CS2R R38, SRZ ;  /* 0x0000000000267805 */ /* 0x001fc6000001ff00 */
[----:B------:R0:W-:Y:S04]  /*ab20*/  STL [R1+0x112c], R33 ;  /* 0x00112c2101007387 */ /* 0x0001e80000100800 */
[----:B------:R1:W-:Y:S04]  /*ab30*/  STL [R1+0x1160], R32 ;  /* 0x0011602001007387 */ /* 0x0003e80000100800 */
[----:B------:R3:W-:Y:S01]  /*ab40*/  STL [R1+0x1134], R31 ;  /* 0x0011341f01007387 */ /* 0x0007e20000100800 */
[----:B0-----:R-:W-:Y:S02]  /*ab50*/  LEA R33, P2, R20, R7, 0x1 ;  /* 0x0000000714217211 */ /* 0x001fe400078408ff */
[----:B-1----:R-:W-:-:S03]  /*ab60*/  LEA.HI.X.SX32 R32, R30, R2, 0x1, P3 ;  /* 0x000000021e207211 */ /* 0x002fc600018f0eff */
[----:B------:R-:W-:Y:S01]  /*ab70*/  STL [R1+0x1168], R33 ;  /* 0x0011682101007387 */ /* 0x000fe20000100800 */
[-C--:B------:R-:W-:Y:S02]  /*ab80*/  LEA.HI.X.SX32 R30, R28, R2.reuse, 0x1, P5 ;  /* 0x000000021c1e7211 */ /* 0x080fe400028f0eff */
[-C--:B---3--:R-:W-:Y:S01]  /*ab90*/  LEA R31, P3, R18, R7.reuse, 0x1 ;  /* 0x00000007121f7211 */ /* 0x088fe200078608ff */
        /* <DEDUP_REMOVED lines=26> */
[----:B------:R-:W-:Y:S01]  /*ad40*/  STL [R1+0x116c], R22 ;  /* 0x00116c1601007387 */ /* 0x000fe20000100800 */
[-C--:B------:R-:W-:Y:S02]  /*ad50*/  LEA R16, P5, R15, R7.reuse, 0x1 ;  /* 0x000000070f107211 */ /* 0x080fe400078a08ff */
[----:B------:R-:W-:Y:S01]  /*ad60*/  LEA.HI.X.SX32 R11, R11, R2, 0x1, P2 ;  /* 0x000000020b0b7211 */ /* 0x000fe200010f0eff */
[----:B------:R-:W-:Y:S04]  /*ad70*/  STL [R1+0x11a0], R20 ;  /* 0x0011a01401007387 */ /* 0x000fe80000100800 */
[----:B------:R0:W-:Y:S04]  /*ad80*/  STL [R1+0x1174], R18 ;  /* 0x0011741201007387 */ /* 0x0001e80000100800 */
[----:B------:R1:W-:Y:S04]  /*ad90*/  STL [R1+0x11a8], R16 ;  /* 0x0011a81001007387 */ /* 0x0003e80000100800 */
[----:B------:R3:W-:Y:S01]  /*ada0*/  STL [R1+0x117c], R14 ;  /* 0x00117c0e01007387 */ /* 0x0007e20000100800 */
[----:B0-----:R-:W-:-:S02]  /*adb0*/  LEA R18, P4, R17, R7, 0x1 ;  /* 0x0000000711127211 */ /* 0x001fc400078808ff */
[----:B-1----:R-:W-:-:S03]  /*adc0*/  LEA.HI.X.SX32 R16, R12, R2, 0x1, P0 ;  /* 0x000000020c107211 */ /* 0x002fc600000f0eff */
[----:B------:R-:W-:Y:S01]  /*add0*/  STL [R1+0x13bc], R18 ;  /* 0x0013bc1201007387 */ /* 0x000fe20000100800 */
[----:B------:R-:W-:Y:S02]  /*ade0*/  LEA.HI.X.SX32 R12, R10, R2, 0x1, P1 ;  /* 0x000000020a0c7211 */ /* 0x000fe400008f0eff */
[-C--:B---3--:R-:W-:Y:S01]  /*adf0*/  LEA R14, P0, R19, R7.reuse, 0x1 ;  /* 0x00000007130e7211 */ /* 0x088fe200078008ff */
[----:B------:R0:W-:Y:S01]  /*ae00*/  STL [R1+0x1184], R16 ;  /* 0x0011841001007387 */ /* 0x0001e20000100800 */
[----:B------:R-:W-:-:S03]  /*ae10*/  LEA R10, P1, R21, R7, 0x1 ;  /* 0x00000007150a7211 */ /* 0x000fc600078208ff */
[----:B------:R-:W-:Y:S04]  /*ae20*/  STL [R1+0x13c0], R14 ;  /* 0x0013c00e01007387 */ /* 0x000fe80000100800 */
[----:B------:R1:W-:Y:S01]  /*ae30*/  STL [R1+0x118c], R12 ;  /* 0x00118c0c01007387 */ /* 0x0003e20000100800 */
[----:B0-----:R-:W-:-:S03]  /*ae40*/  IMAD R16, R76, 0x1d, RZ ;  /* 0x0000001d4c107824 */ /* 0x001fc600078e02ff */
[----:B------:R0:W-:Y:S04]  /*ae50*/  STL [R1+0x13c4], R10 ;  /* 0x0013c40a01007387 */ /* 0x0001e80000100800 */
[----:B------:R3:W-:Y:S01]  /*ae60*/  STL [R1+0x1194], R11 ;  /* 0x0011940b01007387 */ /* 0x0007e20000100800 */
[----:B-1----:R-:W-:Y:S02]  /*ae70*/  LEA R12, P2, R23, R7, 0x1 ;  /* 0x00000007170c7211 */ /* 0x002fe400078408ff */
[----:B0-----:R-:W-:-:S03]  /*ae80*/  LEA.HI.X.SX32 R10, R13, R2, 0x1, P3 ;  /* 0x000000020d0a7211 */ /* 0x001fc600018f0eff */
[----:B------:R0:W-:Y:S01]  /*ae90*/  STL [R1+0x13c8], R12 ;  /* 0x0013c80c01007387 */ /* 0x0001e20000100800 */
[----:B---3--:R-:W-:-:S03]  /*aea0*/  LEA R11, P3, R25, R7, 0x1 ;  /* 0x00000007190b7211 */ /* 0x008fc600078608ff */
[----:B------:R1:W-:Y:S04]  /*aeb0*/  STL [R1+0x119c], R10 ;  /* 0x00119c0a01007387 */ /* 0x0003e80000100800 */
[----:B------:R3:W-:Y:S01]  /*aec0*/  STL [R1+0x13cc], R11 ;  /* 0x0013cc0b01007387 */ /* 0x0007e20000100800 */
[----:B0-----:R-:W-:Y:S02]  /*aed0*/  LEA.HI.X.SX32 R12, R15, R2, 0x1, P5 ;  /* 0x000000020f0c7211 */ /* 0x001fe400028f0eff */
[----:B-1----:R-:W-:-:S03]  /*aee0*/  LEA R10, P5, R27, R7, 0x1 ;  /* 0x000000071b0a7211 */ /* 0x002fc600078a08ff */
[----:B------:R0:W-:Y:S01]  /*aef0*/  STL [R1+0x11a4], R12 ;  /* 0x0011a40c01007387 */ /* 0x0001e20000100800 */
[----:B---3--:R-:W-:-:S03]  /*af00*/  LEA.HI.X.SX32 R11, R17, R2, 0x1, P4 ;  /* 0x00000002110b7211 */ /* 0x008fc600020f0eff */
[----:B------:R1:W-:Y:S01]  /*af10*/  STL [R1+0x13d0], R10 ;  /* 0x0013d00a01007387 */ /* 0x0003e20000100800 */
[----:B------:R-:W-:-:S03]  /*af20*/  LEA R7, P4, R29, R7, 0x1 ;  /* 0x000000071d077211 */ /* 0x000fc600078808ff */
[----:B------:R3:W-:Y:S01]  /*af30*/  STL [R1+0x11ac], R11 ;  /* 0x0011ac0b01007387 */ /* 0x0007e20000100800 */
[----:B0-----:R-:W-:-:S03]  /*af40*/  IMAD.WIDE R12, R34, 0x2, R8 ;  /* 0x00000002220c7825 */ /* 0x001fc600078e0208 */
[----:B------:R0:W-:Y:S01]  /*af50*/  STL [R1+0x13b8], R7 ;  /* 0x0013b80701007387 */ /* 0x0001e20000100800 */
[-C--:B-1----:R-:W-:Y:S02]  /*af60*/  LEA.HI.X.SX32 R10, R19, R2.reuse, 0x1, P0 ;  /* 0x00000002130a7211 */ /* 0x082fe400000f0eff */
[----:B---3--:R-:W-:-:S03]  /*af70*/  LEA.HI.X.SX32 R11, R21, R2, 0x1, P1 ;  /* 0x00000002150b7211 */ /* 0x008fc600008f0eff */
[----:B------:R1:W-:Y:S01]  /*af80*/  STL [R1+0x11b0], R10 ;  /* 0x0011b00a01007387 */ /* 0x0003e20000100800 */
[----:B0-----:R-:W-:-:S03]  /*af90*/  LEA.HI.X.SX32 R7, R23, R2, 0x1, P2 ;  /* 0x0000000217077211 */ /* 0x001fc600010f0eff */
[----:B------:R0:W-:Y:S04]  /*afa0*/  STL [R1+0x13a8], R11 ;  /* 0x0013a80b01007387 */ /* 0x0001e80000100800 */
[----:B------:R3:W-:Y:S01]  /*afb0*/  STL [R1+0x13ac], R7 ;  /* 0x0013ac0701007387 */ /* 0x0007e20000100800 */
[-C--:B-1----:R-:W-:Y:S02]  /*afc0*/  LEA.HI.X.SX32 R10, R25, R2.reuse, 0x1, P3 ;  /* 0x00000002190a7211 */ /* 0x082fe400018f0eff */
[----:B------:R-:W-:Y:S01]  /*afd0*/  CS2R R24, SRZ ;  /* 0x0000000000187805 */ /* 0x000fe2000001ff00 */
[----:B0-----:R-:W-:Y:S02]  /*afe0*/  IMAD.MOV.U32 R11, RZ, RZ, R246 ;  /* 0x000000ffff0b7224 */ /* 0x001fe400078e00f6 */
[----:B------:R0:W-:Y:S01]  /*aff0*/  STL [R1+0x13b0], R10 ;  /* 0x0013b00a01007387 */ /* 0x0001e20000100800 */
[----:B---3--:R-:W-:-:S02]  /*b000*/  LEA.HI.X.SX32 R7, R27, R2, 0x1, P5 ;  /* 0x000000021b077211 */ /* 0x008fc400028f0eff */
[----:B------:R-:W-:Y:S02]  /*b010*/  CS2R R26, SRZ ;  /* 0x00000000001a7805 */ /* 0x000fe4000001ff00 */
[----:B------:R-:W-:Y:S02]  /*b020*/  LEA.HI.X.SX32 R2, R29, R2, 0x1, P4 ;  /* 0x000000021d027211 */ /* 0x000fe400020f0eff */
[----:B------:R-:W-:Y:S01]  /*b030*/  CS2R R28, SRZ ;  /* 0x00000000001c7805 */ /* 0x000fe2000001ff00 */
[----:B------:R1:W-:Y:S01]  /*b040*/  STL [R1+0x13b4], R7 ;  /* 0x0013b40701007387 */ /* 0x0003e20000100800 */
[----:B0-----:R-:W-:-:S03]  /*b050*/  IMAD.MOV.U32 R10, RZ, RZ, R247 ;  /* 0x000000ffff0a7224 */ /* 0x001fc600078e00f7 */
[----:B------:R-:W-:Y:S01]  /*b060*/  STL [R1+0x11bc], R12 ;  /* 0x0011bc0c01007387 */ /* 0x000fe20000100800 */
[----:B------:R-:W-:Y:S01]  /*b070*/  IMAD.WIDE R14, R34, 0x2, R10 ;  /* 0x00000002220e7825 */ /* 0x000fe200078e020a */
[----:B------:R-:W-:Y:S02]  /*b080*/  CS2R R34, SRZ ;  /* 0x0000000000227805 */ /* 0x000fe4000001ff00 */
[----:B------:R0:W-:Y:S01]  /*b090*/  STL [R1+0x11b4], R2 ;  /* 0x0011b40201007387 */ /* 0x0001e20000100800 */
[----:B-1----:R-:W-:-:S03]  /*b0a0*/  SHF.R.S32.HI R7, RZ, 0x5, R77 ;  /* 0x00000005ff077819 */ /* 0x002fc6000001144d */
[----:B------:R1:W-:Y:S04]  /*b0b0*/  STL [R1+0x11b8], R13 ;  /* 0x0011b80d01007387 */ /* 0x0003e80000100800 */
[----:B------:R-:W-:Y:S01]  /*b0c0*/  STL [R1+0x11c4], R14 ;  /* 0x0011c40e01007387 */ /* 0x000fe20000100800 */
[----:B0-----:R-:W-:-:S03]  /*b0d0*/  IMAD R2, R76, 0x1c, RZ ;  /* 0x0000001c4c027824 */ /* 0x001fc600078e02ff */
[----:B------:R0:W-:Y:S01]  /*b0e0*/  STL [R1+0x11c0], R15 ;  /* 0x0011c00f01007387 */ /* 0x0001e20000100800 */
[----:B-1----:R-:W-:-:S05]  /*b0f0*/  IMAD.WIDE R12, R36, 0x2, R8 ;  /* 0x00000002240c7825 */ /* 0x002fca00078e0208 */
[----:B------:R-:W-:Y:S01]  /*b100*/  STL [R1+0x11cc], R12 ;  /* 0x0011cc0c01007387 */ /* 0x000fe20000100800 */
[----:B0-----:R-:W-:-:S03]  /*b110*/  IMAD.WIDE R14, R36, 0x2, R10 ;  /* 0x00000002240e7825 */ /* 0x001fc600078e020a */
[----:B------:R0:W-:Y:S01]  /*b120*/  STL [R1+0x11c8], R13 ;  /* 0x0011c80d01007387 */ /* 0x0001e20000100800 */
[----:B------:R-:W-:-:S03]  /*b130*/  CS2R R36, SRZ ;  /* 0x0000000000247805 */ /* 0x000fc6000001ff00 */
[----:B------:R-:W-:Y:S04]  /*b140*/  STL [R1+0x11d4], R14 ;  /* 0x0011d40e01007387 */ /* 0x000fe80000100800 */
[----:B------:R1:W-:Y:S01]  /*b150*/  STL [R1+0x11d0], R15 ;  /* 0x0011d00f01007387 */ /* 0x0003e20000100800 */
[----:B0-----:R-:W-:-:S04]  /*b160*/  IMAD.WIDE R12, R16, 0x2, R8 ;  /* 0x00000002100c7825 */ /* 0x001fc800078e0208 */
[--C-:B------:R-:W-:Y:S01]  /*b170*/  IMAD.WIDE R16, R16, 0x2, R10.reuse ;  /* 0x0000000210107825 */ /* 0x100fe200078e020a */
[----:B------:R-:W-:Y:S03]  /*b180*/  STL [R1+0x11dc], R12 ;  /* 0x0011dc0c01007387 */ /* 0x000fe60000100800 */
[C---:B-1----:R-:W-:Y:S01]  /*b190*/  IMAD.WIDE R14, R2.reuse, 0x2, R10 ;  /* 0x00000002020e7825 */ /* 0x042fe200078e020a */
[----:B------:R0:W-:Y:S04]  /*b1a0*/  STL [R1+0x11d8], R13 ;  /* 0x0011d80d01007387 */ /* 0x0001e80000100800 */
[----:B------:R1:W-:Y:S04]  /*b1b0*/  STL [R1+0x11e4], R16 ;  /* 0x0011e41001007387 */ /* 0x0003e80000100800 */
[----:B------:R-:W-:Y:S01]  /*b1c0*/  STL [R1+0x11e0], R17 ;  /* 0x0011e01101007387 */ /* 0x000fe20000100800 */
[----:B0-----:R-:W-:-:S04]  /*b1d0*/  IMAD.WIDE R12, R2, 0x2, R8 ;  /* 0x00000002020c7825 */ /* 0x001fc800078e0208 */
[C---:B------:R-:W-:Y:S01]  /*b1e0*/  IMAD R2, R76.reuse, 0x1a, RZ ;  /* 0x0000001a4c027824 */ /* 0x040fe200078e02ff */
[----:B------:R-:W-:Y:S01]  /*b1f0*/  STL [R1+0x11ec], R12 ;  /* 0x0011ec0c01007387 */ /* 0x000fe20000100800 */
[----:B-1----:R-:W-:-:S03]  /*b200*/  IMAD R16, R76, 0x1b, RZ ;  /* 0x0000001b4c107824 */ /* 0x002fc600078e02ff */
[----:B------:R0:W-:Y:S04]  /*b210*/  STL [R1+0x11e8], R13 ;  /* 0x0011e80d01007387 */ /* 0x0001e80000100800 */
        /* <DEDUP_REMOVED lines=66> */
[C---:B------:R-:W-:Y:S01]  /*b640*/  IMAD.SHL.U32 R2, R76.reuse, 0x10, RZ ;  /* 0x000000104c027824 */ /* 0x040fe200078e00ff */
        /* <DEDUP_REMOVED lines=104> */
[----:B------:R-:W-:Y:S01]  /*bcd0*/  IMAD.WIDE R16, R16, 0x2, R10 ;  /* 0x0000000210107825 */ /* 0x000fe200078e020a */
[----:B------:R-:W-:Y:S03]  /*bce0*/  STL [R1+0x137c], R12 ;  /* 0x00137c0c01007387 */ /* 0x000fe60000100800 */
[--C-:B-1----:R-:W-:Y:S01]  /*bcf0*/  IMAD.WIDE R14, R76, 0x2, R8.reuse ;  /* 0x000000024c0e7825 */ /* 0x102fe200078e0208 */
[----:B------:R0:W-:Y:S04]  /*bd00*/  STL [R1+0x1378], R13 ;  /* 0x0013780d01007387 */ /* 0x0001e80000100800 */
[----:B------:R-:W-:Y:S04]  /*bd10*/  STL [R1+0x1384], R16 ;  /* 0x0013841001007387 */ /* 0x000fe80000100800 */
[----:B------:R1:W-:Y:S01]  /*bd20*/  STL [R1+0x1380], R17 ;  /* 0x0013801101007387 */ /* 0x0003e20000100800 */
[----:B0-----:R-:W-:-:S05]  /*bd30*/  IMAD.WIDE R12, R2, 0x2, R8 ;  /* 0x00000002020c7825 */ /* 0x001fca00078e0208 */
[----:B------:R0:W-:Y:S01]  /*bd40*/  STL [R1+0x138c], R12 ;  /* 0x00138c0c01007387 */ /* 0x0001e20000100800 */
[----:B-1----:R-:W-:-:S03]  /*bd50*/  IMAD.WIDE R16, R2, 0x2, R10 ;  /* 0x0000000202107825 */ /* 0x002fc600078e020a */
[----:B------:R1:W-:Y:S01]  /*bd60*/  STL [R1+0x1388], R13 ;  /* 0x0013880d01007387 */ /* 0x0003e20000100800 */
[----:B------:R-:W-:-:S03]  /*bd70*/  IMAD.WIDE R10, R76, 0x2, R10 ;  /* 0x000000024c0a7825 */ /* 0x000fc600078e020a */
[----:B------:R-:W-:Y:S04]  /*bd80*/  STL [R1+0x1394], R16 ;  /* 0x0013941001007387 */ /* 0x000fe80000100800 */
[----:B------:R-:W-:Y:S01]  /*bd90*/  STL [R1+0x1390], R17 ;  /* 0x0013901101007387 */ /* 0x000fe20000100800 */
[C---:B0-----:R-:W-:Y:S02]  /*bda0*/  LOP3.LUT R12, R6.reuse, 0x10, RZ, 0x3c, !PT ;  /* 0x00000010060c7812 */ /* 0x041fe400078e3cff */
[----:B-1----:R-:W-:Y:S01]  /*bdb0*/  LOP3.LUT R13, R6, 0x30, RZ, 0x3c, !PT ;  /* 0x00000030060d7812 */ /* 0x002fe200078e3cff */
[----:B------:R-:W-:Y:S04]  /*bdc0*/  STL [R1+0x139c], R14 ;  /* 0x00139c0e01007387 */ /* 0x000fe80000100800 */
[----:B------:R-:W-:Y:S04]  /*bdd0*/  STL [R1+0x1398], R15 ;  /* 0x0013980f01007387 */ /* 0x000fe80000100800 */
[----:B------:R0:W-:Y:S04]  /*bde0*/  STL [R1+0x13a4], R10 ;  /* 0x0013a40a01007387 */ /* 0x0001e80000100800 */
[----:B------:R1:W-:Y:S04]  /*bdf0*/  STL [R1+0x13a0], R11 ;  /* 0x0013a00b01007387 */ /* 0x0003e80000100800 */
[----:B------:R-:W-:Y:S04]  /*be00*/  STL [R1+0xc00], RZ ;  /* 0x000c00ff01007387 */ /* 0x000fe80000100800 */
[----:B------:R-:W-:Y:S01]  /*be10*/  STL [R1+0xc04], RZ ;  /* 0x000c04ff01007387 */ /* 0x000fe20000100800 */
[----:B0-----:R-:W-:Y:S01]  /*be20*/  IMAD.SHL.U32 R10, R76, 0x20, RZ ;  /* 0x000000204c0a7824 */ /* 0x001fe200078e00ff */
[----:B------:R-:W-:Y:S01]  /*be30*/  CS2R R76, SRZ ;  /* 0x00000000004c7805 */ /* 0x000fe2000001ff00 */
[----:B-1----:R-:W-:Y:S01]  /*be40*/  IMAD.MOV.U32 R11, RZ, RZ, RZ ;  /* 0x000000ffff0b7224 */ /* 0x002fe200078e00ff */
[----:B------:R-:W-:Y:S02]  /*be50*/  STL [R1+0xc08], RZ ;  /* 0x000c08ff01007387 */ /* 0x000fe40000100800 */
[----:B------:R-:W-:-:S02]  /*be60*/  SHF.R.S32.HI R2, RZ, 0x1f, R10 ;  /* 0x0000001fff027819 */ /* 0x000fc4000001140a */
[----:B------:R-:W-:Y:S02]  /*be70*/  STL [R1+0xc0c], RZ ;  /* 0x000c0cff01007387 */ /* 0x000fe40000100800 */
[C---:B------:R-:W-:Y:S01]  /*be80*/  SHF.L.U64.HI R2, R10.reuse, 0x1, R2 ;  /* 0x000000010a027819 */ /* 0x040fe20000010202 */
[----:B------:R-:W-:Y:S01]  /*be90*/  IMAD.SHL.U32 R10, R10, 0x2, RZ ;  /* 0x000000020a0a7824 */ /* 0x000fe200078e00ff */
[----:B------:R-:W-:Y:S04]  /*bea0*/  STL [R1+0xc10], RZ ;  /* 0x000c10ff01007387 */ /* 0x000fe80000100800 */
        /* <DEDUP_REMOVED lines=763> */
[----:B------:R-:W-:Y:S04]  /*ee60*/  STL [R1], RZ ;  /* 0x000000ff01007387 */ /* 0x000fe80000100800 */
        /* <DEDUP_REMOVED lines=127> */
[----:B------:R0:W-:Y:S04]  /*f660*/  STL [R1+0x13e0], R7 ;  /* 0x0013e00701007387 */ /* 0x0001e80000100800 */
[----:B------:R1:W-:Y:S01]  /*f670*/  STL [R1+0x13fc], R12 ;  /* 0x0013fc0c01007387 */ /* 0x0003e20000100800 */
[----:B0-----:R-:W-:-:S02]  /*f680*/  LOP3.LUT R7, R6, 0x20, RZ, 0x3c, !PT ;  /* 0x0000002006077812 */ /* 0x001fc400078e3cff */
[----:B-1----:R-:W-:-:S03]  /*f690*/  LOP3.LUT R12, R6, 0x40, RZ, 0x3c, !PT ;  /* 0x00000040060c7812 */ /* 0x002fc600078e3cff */
[----:B------:R0:W-:Y:S04]  /*f6a0*/  STL [R1+0x13f8], R7 ;  /* 0x0013f80701007387 */ /* 0x0001e80000100800 */
[----:B------:R1:W-:Y:S04]  /*f6b0*/  STL [R1+0x13f4], R13 ;  /* 0x0013f40d01007387 */ /* 0x0003e80000100800 */
[----:B------:R3:W-:Y:S01]  /*f6c0*/  STL [R1+0x13f0], R12 ;  /* 0x0013f00c01007387 */ /* 0x0007e20000100800 */
[C---:B0-----:R-:W-:Y:S02]  /*f6d0*/  LOP3.LUT R7, R6.reuse, 0x50, RZ, 0x3c, !PT ;  /* 0x0000005006077812 */ /* 0x041fe400078e3cff */
[----:B-1----:R-:W-:-:S03]  /*f6e0*/  LOP3.LUT R13, R6, 0x60, RZ, 0x3c, !PT ;  /* 0x00000060060d7812 */ /* 0x002fc600078e3cff */
[----:B------:R0:W-:Y:S01]  /*f6f0*/  STL [R1+0x13ec], R7 ;  /* 0x0013ec0701007387 */ /* 0x0001e20000100800 */
[----:B---3--:R-:W-:-:S03]  /*f700*/  LOP3.LUT R12, R6, 0x70, RZ, 0x3c, !PT ;  /* 0x00000070060c7812 */ /* 0x008fc600078e3cff */
[----:B------:R1:W-:Y:S04]  /*f710*/  STL [R1+0x13e8], R13 ;  /* 0x0013e80d01007387 */ /* 0x0003e80000100800 */
[----:B------:R1:W-:Y:S01]  /*f720*/  STL [R1+0x13e4], R12 ;  /* 0x0013e40c01007387 */ /* 0x0003e20000100800 */
[----:B0-----:R-:W-:-:S07]  /*f730*/  LOP3.LUT R7, R0, 0x20, RZ, 0x3c, !PT ;  /* 0x0000002000077812 */ /* 0x001fce00078e3cff */
.L_x_1:
[----:B------:R0:W-:Y:S01]  /*f740*/  STL [R1+0x1504], R125 ;  /* 0x0015047d01007387 */ /* 0x0001e20000100800 */
[----:B------:R-:W3:Y:S03]  /*f750*/  LDC R7, c[0x0][0x230] ;  /* 0x00008c00ff077b82 */ /* 0x000ee60000000800 */
[----:B0-----:R-:W4:Y:S04]  /*f760*/  LDL.LU R125, [R1+0x134c] ;  /* 0x00134c00017d7983 */ /* 0x001f280000300800 */
[----:B------:R0:W-:Y:S04]  /*f770*/  STL [R1+0x1500], R126 ;  /* 0x0015007e01007387 */ /* 0x0001e80000100800 */
[----:B0-----:R-:W2:Y:S04]  /*f780*/  LDL.LU R126, [R1+0x1370] ;  /* 0x00137000017e7983 */ /* 0x001ea80000300800 */
[----:B------:R0:W-:Y:S04]  /*f790*/  STL [R1+0x14fc], R127 ;  /* 0x0014fc7f01007387 */ /* 0x0001e80000100800 */
[----:B0-----:R-:W4:Y:S04]  /*f7a0*/  LDL.LU R127, [R1+0x1344] ;  /* 0x00134400017f7983 */ /* 0x001f280000300800 */
        /* <DEDUP_REMOVED lines=22> */
[----:B------:R0:W-:Y:S01]  /*f910*/  STL [R1+0x14cc], R139 ;  /* 0x0014cc8b01007387 */ /* 0x0001e20000100800 */
[----:B---3--:R-:W-:-:S03]  /*f920*/  IMAD R7, R11, -0x20, R7 ;  /* 0xffffffe00b077824 */ /* 0x008fc600078e0207 */
[----:B0-----:R-:W3:Y:S04]  /*f930*/  LDL.LU R139, [R1+0x1314] ;  /* 0x00131400018b7983 */ /* 0x001ee80000300800 */
[----:B------:R0:W-:Y:S04]  /*f940*/  STL [R1+0x14c8], R140 ;  /* 0x0014c88c01007387 */ /* 0x0001e80000100800 */
[----:B0-----:R-:W3:Y:S04]  /*f950*/  LDL.LU R140, [R1+0x1338] ;  /* 0x00133800018c7983 */ /* 0x001ee80000300800 */
[----:B------:R0:W-:Y:S04]  /*f960*/  STL [R1+0x14c4], R141 ;  /* 0x0014c48d01007387 */ /* 0x0001e80000100800 */
[----:B0-----:R-:W3:Y:S04]  /*f970*/  LDL.LU R141, [R1+0x130c] ;  /* 0x00130c00018d7983 */ /* 0x001ee80000300800 */
[----:B------:R0:W-:Y:S01]  /*f980*/  STL [R1+0x14c0], R142 ;  /* 0x0014c08e01007387 */ /* 0x0001e20000100800 */
[----:B------:R-:W-:-:S03]  /*f990*/  ISETP.GT.AND P0, PT, R7, RZ, PT ;  /* 0x000000ff0700720c */ /* 0x000fc60003f04270 */
[----:B0-----:R-:W3:Y:S04]  /*f9a0*/  LDL.LU R142, [R1+0x1330] ;  /* 0x00133000018e7983 */ /* 0x001ee80000300800 */
[----:B------:R0:W-:Y:S04]  /*f9b0*/  STL [R1+0x14bc], R143 ;  /* 0x0014bc8f01007387 */ /* 0x0001e80000100800 */
        /* <DEDUP_REMOVED lines=9> */
[----:B------:R0:W-:Y:S01]  /*fa50*/  STL [R1+0x14a8], R148 ;  /* 0x0014a89401007387 */ /* 0x0001e20000100800 */
[----:B------:R-:W-:-:S03]  /*fa60*/  PRMT R175, RZ, 0x7610, R175 ;  /* 0x00007610ffaf7816 */ /* 0x000fc600000000af */
[----:B0-----:R-:W3:Y:S04]  /*fa70*/  LDL.LU R148, [R1+0x1318] ;  /* 0x0013180001947983 */ /* 0x001ee80000300800 */
[----:B------:R0:W-:Y:S01]  /*fa80*/  STL [R1+0x14a4], R149 ;  /* 0x0014a49501007387 */ /* 0x0001e20000100800 */
[----:B-1----:R-:W-:Y:S02]  /*fa90*/  @P0 IMAD.MOV.U32 R12, RZ, RZ, R247 ;  /* 0x000000ffff0c0224 */ /* 0x002fe400078e00f7 */
[----:B------:R-:W-:-:S05]  /*faa0*/  @P0 IMAD.MOV.U32 R13, RZ, RZ, R246 ;  /* 0x000000ffff0d0224 */ /* 0x000fca00078e00f6 */
[----:B------:R1:W3:Y:S04]  /*fab0*/  @P0 LDG.E.U16 R175, desc[UR58][R12.64] ;  /* 0x0000003a0caf0981 */ /* 0x0002e8000c1e1500 */
[----:B0-----:R-:W3:Y:S04]  /*fac0*/  LDL.LU R149, [R1+0x12ec] ;  /* 0x0012ec0001957983 */ /* 0x001ee80000300800 */
[----:B------:R0:W-:Y:S04]  /*fad0*/  STL [R1+0x14a0], R150 ;  /* 0x0014a09601007387 */ /* 0x0001e80000100800 */
[----:B0-----:R-:W3:Y:S04]  /*fae0*/  LDL.LU R150, [R1+0x1310] ;  /* 0x0013100001967983 */ /* 0x001ee80000300800 */
[----:B------:R0:W-:Y:S04]  /*faf0*/  STL [R1+0x149c], R151 ;  /* 0x00149c9701007387 */ /* 0x0001e80000100800 */
[----:B0-----:R-:W3:Y:S04]  /*fb00*/  LDL.LU R151, [R1+0x12e4] ;  /* 0x0012e40001977983 */ /* 0x001ee80000300800 */
[----:B-----5:R0:W-:Y:S04]  /*fb10*/  STL [R1+0x1408], R5 ;  /* 0x0014080501007387 */ /* 0x0201e80000100800 */
[----:B0-----:R-:W1:Y:S04]  /*fb20*/  LDL.LU R5, [R1+0x13a4] ;  /* 0x0013a40001057983 */ /* 0x001e680000300800 */
[----:B------:R0:W-:Y:S04]  /*fb30*/  STL [R1+0x1404], R4 ;  /* 0x0014040401007387 */ /* 0x0001e80000100800 */
[----:B0-----:R-:W2:Y:S04]  /*fb40*/  LDL R4, [R1+0x1380] ;  /* 0x0013800001047983 */ /* 0x001ea80000100800 */
[----:B------:R0:W-:Y:S04]  /*fb50*/  STL [R1+0x1400], R3 ;  /* 0x0014000301007387 */ /* 0x0001e80000100800 */
[----:B0-----:R-:W4:Y:S04]  /*fb60*/  LDL R3, [R1+0x139c] ;  /* 0x00139c0001037983 */ /* 0x001f280000100800 */
[----:B------:R0:W-:Y:S04]  /*fb70*/  STL [R1+0x1708], R246 ;  /* 0x001708f601007387 */ /* 0x0001e80000100800 */
[----:B0-----:R-:W3:Y:S04]  /*fb80*/  LDL.LU R246, [R1+0x1384] ;  /* 0x0013840001f67983 */ /* 0x001ee80000300800 */
[----:B------:R-:W2:Y:S01]  /*fb90*/  LDL R13, [R1+0x13a0] ;  /* 0x0013a000010d7983 */ /* 0x000ea20000100800 */
[----:B------:R-:W-:-:S02]  /*fba0*/  ISETP.GT.AND P1, PT, R7, 0x1, PT ;  /* 0x000000010700780c */ /* 0x000fc40003f24270 */
[----:B------:R-:W-:-:S11]  /*fbb0*/  PRMT R188, RZ, 0x7610, R188 ;  /* 0x00007610ffbc7816 */ /* 0x000fd600000000bc */
[----:B-1----:R-:W-:-:S05]  /*fbc0*/  @P1 IMAD.MOV.U32 R12, RZ, RZ, R5 ;  /* 0x000000ffff0c1224 */ /* 0x002fca00078e0005 */
[----:B--2---:R4:W2:Y:S04]  /*fbd0*/  @P1 LDG.E.U16 R188, desc[UR58][R12.64] ;  /* 0x0000003a0cbc1981 */ /* 0x0048a8000c1e1500 */
[----:B------:R-:W3:Y:S01]  /*fbe0*/  LDL R13, [R1+0x1398] ;  /* 0x00139800010d7983 */ /* 0x000ee20000100800 */
[----:B------:R-:W-:Y:S01]  /*fbf0*/  PRMT R187, RZ, 0x7610, R187 ;  /* 0x00007610ffbb7816 */ /* 0x000fe200000000bb */
[----:B----4-:R-:W-:Y:S01]  /*fc00*/  @P1 IMAD.MOV.U32 R12, RZ, RZ, R3 ;  /* 0x000000ffff0c1224 */ /* 0x010fe200078e0003 */
[----:B------:R-:W-:Y:S01]  /*fc10*/  PRMT R174, RZ, 0x7610, R174 ;  /* 0x00007610ffae7816 */ /* 0x000fe200000000ae */
[----:B------:R-:W4:Y:S05]  /*fc20*/  LDL R3, [R1+0x1378] ;  /* 0x0013780001037983 */ /* 0x000f2a0000100800 */
[----:B------:R-:W2:Y:S01]  /*fc30*/  @P0 LDG.E.U16 R174, desc[UR58][R8.64] ;  /* 0x0000003a08ae0981 */ /* 0x000ea2000c1e1500 */
[----:B------:R-:W-:-:S03]  /*fc40*/  ISETP.GT.AND P0, PT, R7, 0x2, PT ;  /* 0x000000020700780c */ /* 0x000fc60003f04270 */
[----:B---3--:R0:W3:Y:S04]  /*fc50*/  @P1 LDG.E.U16 R187, desc[UR58][R12.64] ;  /* 0x0000003a0cbb1981 */ /* 0x0080e8000c1e1500 */
[----:B------:R-:W0:Y:S04]  /*fc60*/  LDL R12, [R1+0x1390] ;  /* 0x00139000010c7983 */ /* 0x000e280000100800 */
[----:B------:R-:W0:Y:S01]  /*fc70*/  LDL R13, [R1+0x1394] ;  /* 0x00139400010d7983 */ /* 0x000e220000100800 */
[----:B------:R-:W-:Y:S02]  /*fc80*/  PRMT R191, RZ, 0x7610, R191 ;  /* 0x00007610ffbf7816 */ /* 0x000fe400000000bf */
[----:B0-----:R-:W-:-:S04]  /*fc90*/  @P0 LOP3.LUT R13, R13, R12, RZ, 0x3c, !PT ;  /* 0x0000000c0d0d0212 */ /* 0x001fc800078e3cff */
[----:B------:R-:W-:-:S04]  /*fca0*/  @P0 LOP3.LUT R12, R13, R12, RZ, 0x3c, !PT ;  /* 0x0000000c0d0c0212 */ /* 0x000fc800078e3cff */
[----:B------:R-:W-:-:S05]  /*fcb0*/  @P0 LOP3.LUT R13, R13, R12, RZ, 0x3c, !PT ;  /* 0x0000000c0d0d0212 */ /* 0x000fca00078e3cff */
[----:B------:R0:W3:Y:S04]  /*fcc0*/  @P0 LDG.E.U16 R191, desc[UR58][R12.64] ;  /* 0x0000003a0cbf0981 */ /* 0x0000e8000c1e1500 */
[----:B------:R-:W0:Y:S04]  /*fcd0*/  LDL R12, [R1+0x1388] ;  /* 0x00138800010c7983 */ /* 0x000e280000100800 */
[----:B------:R-:W0:Y:S01]  /*fce0*/  LDL R13, [R1+0x138c] ;  /* 0x00138c00010d7983 */ /* 0x000e220000100800 */
[----:B------:R-:W-:Y:S02]  /*fcf0*/  ISETP.GT.AND P1, PT, R7, 0x3, PT ;  /* 0x000000030700780c */ /* 0x000fe40003f24270 */
[----:B------:R-:W-:-:S02]  /*fd00*/  PRMT R192, RZ, 0x7610, R192 ;  /* 0x00007610ffc07816 */ /* 0x000fc400000000c0 */
[----:B0-----:R-:W-:-:S04]  /*fd10*/  @P0 LOP3.LUT R13, R13, R12, RZ, 0x3c, !PT ;  /* 0x0000000c0d0d0212 */ /* 0x001fc800078e3cff */
[----:B------:R-:W-:-:S04]  /*fd20*/  @P0 LOP3.LUT R12, R13, R12, RZ, 0x3c, !PT ;  /* 0x0000000c0d0c0212 */ /* 0x000fc800078e3cff */
[----:B------:R-:W-:-:S05]  /*fd30*/  @P0 LOP3.LUT R13, R13, R12, RZ, 0x3c, !PT ;  /* 0x0000000c0d0d0212 */ /* 0x000fca00078e3cff */
[----:B------:R0:W3:Y:S02]  /*fd40*/  @P0 LDG.E.U16 R192, desc[UR58][R12.64] ;  /* 0x0000003a0cc00981 */ /* 0x0000e4000c1e1500 */
[----:B0-----:R-:W-:Y:S02]  /*fd50*/  @P1 IMAD.MOV.U32 R13, RZ, RZ, R4 ;  /* 0x000000ffff0d1224 */ /* 0x001fe400078e0004 */
[----:B------:R-:W2:Y:S01]  /*fd60*/  LDL R4, [R1+0x135c] ;  /* 0x00135c0001047983 */ /* 0x000ea20000100800 */
[----:B------:R-:W-:-:S03]  /*fd70*/  @P1 IMAD.MOV.U32 R12, RZ, RZ, R246 ;  /* 0x000000ffff0c1224 */ /* 0x000fc600078e00f6 */
[----:B------:R0:W-:Y:S04]  /*fd80*/  STL [R1+0x170c], R246 ;  /* 0x00170cf601007387 */ /* 0x0001e80000100800 */
[----:B0-----:R-:W3:Y:S01]  /*fd90*/  LDL.LU R246, [R1+0x137c] ;  /* 0x00137c0001f67983 */ /* 0x001ee20000300800 */
[----:B------:R-:W-:Y:S02]  /*fda0*/  PRMT R195, RZ, 0x7610, R195 ;  /* 0x00007610ffc37816 */ /* 0x000fe400000000c3 */
[----:B------:R-:W-:-:S04]  /*fdb0*/  PRMT R196, RZ, 0x7610, R196 ;  /* 0x00007610ffc47816 */ /* 0x000fc800000000c4 */
[----:B------:R4:W2:Y:S02]  /*fdc0*/  @P1 LDG.E.U16 R195, desc[UR58][R12.64] ;  /* 0x0000003a0cc31981 */ /* 0x0008a4000c1e1500 */
[----:B----4-:R-:W-:Y:S01]  /*fdd0*/  @P1 IMAD.MOV.U32 R13, RZ, RZ, R3 ;  /* 0x000000ffff0d1224 */ /* 0x010fe200078e0003 */
[----:B------:R-:W-:Y:S01]  /*fde0*/  ISETP.GT.AND P0, PT, R7, 0x4, PT ;  /* 0x000000040700780c */ /* 0x000fe20003f04270 */
[----:B------:R-:W4:Y:S01]  /*fdf0*/  LDL R3, [R1+0x1354] ;  /* 0x0013540001037983 */ /* 0x000f220000100800 */
[----:B---3--:R-:W-:-:S05]  /*fe00*/  @P1 IMAD.MOV.U32 R12, RZ, RZ, R246 ;  /* 0x000000ffff0c1224 */ /* 0x008fca00078e00f6 */
[----:B------:R0:W3:Y:S04]  /*fe10*/  @P1 LDG.E.U16 R196, desc[UR58][R12.64] ;  /* 0x0000003a0cc41981 */ /* 0x0000e8000c1e1500 */
[----:B------:R-:W0:Y:S01]  /*fe20*/  LDL R13, [R1+0x1374] ;  /* 0x00137400010d7983 */ /* 0x000e220000100800 */
[----:B------:R-:W-:Y:S01]  /*fe30*/  PRMT R200, RZ, 0x7610, R200 ;  /* 0x00007610ffc87816 */ /* 0x000fe200000000c8 */
[----:B0-----:R-:W-:Y:S02]  /*fe40*/  @P0 IMAD.MOV.U32 R12, RZ, RZ, R13 ;  /* 0x000000ffff0c0224 */ /* 0x001fe400078e000d */
[----:B------:R-:W-:-:S05]  /*fe50*/  @P0 IMAD.MOV.U32 R13, RZ, RZ, R126 ;  /* 0x000000ffff0d0224 */ /* 0x000fca00078e007e */
[----:B------:R0:W3:Y:S04]  /*fe60*/  @P0 LDG.E.U16 R200, desc[UR58][R12.64] ;  /* 0x0000003a0cc80981 */ /* 0x0000e8000c1e1500 */
[----:B------:R-:W0:Y:S01]  /*fe70*/  LDL R13, [R1+0x136c] ;  /* 0x00136c00010d7983 */ /* 0x000e220000100800 */
[----:B------:R-:W-:Y:S02]  /*fe80*/  PRMT R201, RZ, 0x7610, R201 ;  /* 0x00007610ffc97816 */ /* 0x000fe400000000c9 */
[----:B------:R-:W-:Y:S01]  /*fe90*/  ISETP.GT.AND P1, PT, R7, 0x5, PT ;  /* 0x000000050700780c */ /* 0x000fe20003f24270 */
[----:B0-----:R-:W-:Y:S02]  /*fea0*/  @P0 IMAD.MOV.U32 R12, RZ, RZ, R13 ;  /* 0x000000ffff0c0224 */ /* 0x001fe400078e000d */
[----:B------:R-:W-:-:S05]  /*feb0*/  @P0 IMAD.MOV.U32 R13, RZ, RZ, R128 ;  /* 0x000000ffff0d0224 */ /* 0x000fca00078e0080 */
[----:B------:R0:W3:Y:S04]  /*fec0*/  @P0 LDG.E.U16 R201, desc[UR58][R12.64] ;  /* 0x0000003a0cc90981 */ /* 0x0000e8000c1e1500 */
[----:B------:R-:W0:Y:S01]  /*fed0*/  LDL R13, [R1+0x1364] ;  /* 0x00136400010d7983 */ /* 0x000e220000100800 */
[----:B------:R-:W-:Y:S02]  /*fee0*/  PRMT R204, RZ, 0x7610, R204 ;  /* 0x00007610ffcc7816 */ /* 0x000fe400000000cc */
[----:B------:R-:W-:Y:S02]  /*fef0*/  ISETP.GT.AND P0, PT, R7, 0x6, PT ;  /* 0x000000060700780c */ /* 0x000fe40003f04270 */
[----:B------:R-:W-:Y:S02]  /*ff00*/  PRMT R205, RZ, 0x7610, R205 ;  /* 0x00007610ffcd7816 */ /* 0x000fe400000000cd */
[----:B------:R-:W-:-:S02]  /*ff10*/  PRMT R213, RZ, 0x7610, R213 ;  /* 0x00007610ffd57816 */ /* 0x000fc400000000d5 */
[----:B------:R-:W-:Y:S02]  /*ff20*/  PRMT R214, RZ, 0x7610, R214 ;  /* 0x00007610ffd67816 */ /* 0x000fe400000000d6 */
[----:B------:R-:W-:Y:S02]  /*ff30*/  PRMT R243, RZ, 0x7610, R243 ;  /* 0x00007610fff37816 */ /* 0x000fe400000000f3 */
[----:B------:R-:W-:Y:S02]  /*ff40*/  PRMT R244, RZ, 0x7610, R244 ;  /* 0x00007610fff47816 */ /* 0x000fe400000000f4 */
[----:B------:R-:W-:Y:S01]  /*ff50*/  PRMT R160, RZ, 0x7610, R160 ;  /* 0x00007610ffa07816 */ /* 0x000fe200000000a0 */
[----:B0-----:R-:W-:Y:S02]  /*ff60*/  @P1 IMAD.MOV.U32 R12, RZ, RZ, R13 ;  /* 0x000000ffff0c1224 */ /* 0x001fe400078e000d */
[----:B------:R-:W-:-:S05]  /*ff70*/  @P1 IMAD.MOV.U32 R13, RZ, RZ, R130 ;  /* 0x000000ffff0d1224 */ /* 0x000fca00078e0082 */
[----:B------:R2:W3:Y:S02]  /*ff80*/  @P1 LDG.E.U16 R204, desc[UR58][R12.64] ;  /* 0x0000003a0ccc1981 */ /* 0x0004e4000c1e1500 */
[----:B--2---:R-:W-:Y:S02]  /*ff90*/  @P1 IMAD.MOV.U32 R12, RZ, RZ, R4 ;  /* 0x000000ffff0c1224 */ /* 0x004fe400078e0004 */
[----:B------:R-:W-:-:S05]  /*ffa0*/  @P1 IMAD.MOV.U32 R13, RZ, RZ, R132 ;  /* 0x000000ffff0d1224 */ /* 0x000fca00078e0084 */
[----:B------:R4:W2:Y:S02]  /*ffb0*/  @P1 LDG.E.U16 R205, desc[UR58][R12.64] ;  /* 0x0000003a0ccd1981 */ /* 0x0008a4000c1e1500 */
[----:B----4-:R-:W-:Y:S02]  /*ffc0*/  @P0 IMAD.MOV.U32 R12, RZ, RZ, R3 ;  /* 0x000000ffff0c0224 */ /* 0x010fe400078e0003 */
[----:B------:R-:W4:Y:S04]  /*ffd0*/  LDL R3, [R1+0x12e0] ;  /* 0x0012e00001037983 */ /* 0x000f280000100800 */
[----:B------:R-:W3:Y:S01]  /*ffe0*/  LDL.LU R4, [R1+0x1308] ;  /* 0x0013080001047983 */ /* 0x000ee20000300800 */
[----:B------:R-:W-:Y:S01]  /*fff0*/  @P0 IMAD.MOV.U32 R13, RZ, RZ, R134 ;  /* 0x000000ffff0d0224 */ /* 0x000fe200078e0086 */
[----:B------:R-:W-:-:S04]  /*10000*/  ISETP.GT.AND P1, PT, R7, 0x7, PT ;  /* 0x000000070700780c */ /* 0x000fc80003f24270 */
[----:B------:R0:W2:Y:S02]  /*10010*/  @P0 LDG.E.U16 R213, desc[UR58][R12.64] ;  /* 0x0000003a0cd50981 */ /* 0x0000a4000c1e1500 */
[----:B0-----:R-:W-:Y:S02]  /*10020*/  @P0 IMAD.MOV.U32 R12, RZ, RZ, R125 ;  /* 0x000000ffff0c0224 */ /* 0x001fe400078e007d */
[----:B------:R-:W-:-:S05]  /*10030*/  @P0 IMAD.MOV.U32 R13, RZ, RZ, R136 ;  /* 0x000000ffff0d0224 */ /* 0x000fca00078e0088 */
[----:B------:R0:W2:Y:S01]  /*10040*/  @P0 LDG.E.U16 R214, desc[UR58][R12.64] ;  /* 0x0000003a0cd60981 */ /* 0x0000a2000c1e1500 */
[----:B------:R-:W-:Y:S01]  /*10050*/  ISETP.GT.AND P0, PT, R7, 0x8, PT ;  /* 0x000000080700780c */ /* 0x000fe20003f04270 */
[----:B0-----:R-:W-:Y:S02]  /*10060*/  @P1 IMAD.MOV.U32 R12, RZ, RZ, R127 ;  /* 0x000000ffff0c1224 */ /* 0x001fe400078e007f */
[----:B------:R-:W-:-:S05]  /*10070*/  @P1 IMAD.MOV.U32 R13, RZ, RZ, R138 ;  /* 0x000000ffff0d1224 */ /* 0x000fca00078e008a */
[----:B------:R0:W2:Y:S02]  /*10080*/  @P1 LDG.E.U16 R243, desc[UR58][R12.64] ;  /* 0x0000003a0cf31981 */ /* 0x0000a4000c1e1500 */
[----:B0-----:R-:W-:Y:S02]  /*10090*/  @P1 IMAD.MOV.U32 R12, RZ, RZ, R129 ;  /* 0x000000ffff0c1224 */ /* 0x001fe400078e0081 */
[----:B------:R-:W-:-:S05]  /*100a0*/  @P1 IMAD.MOV.U32 R13, RZ, RZ, R140 ;  /* 0x000000ffff0d1224 */ /* 0x000fca00078e008c */
[----:B------:R0:W2:Y:S01]  /*100b0*/  @P1 LDG.E.U16 R244, desc[UR58][R12.64] ;  /* 0x0000003a0cf41981 */ /* 0x0000a2000c1e1500 */
[----:B------:R-:W-:Y:S02]  /*100c0*/  ISETP.GT.AND P1, PT, R7, 0x9, PT ;  /* 0x000000090700780c */ /* 0x000fe40003f24270 */
[----:B------:R-:W-:Y:S01]  /*100d0*/  PRMT R159, RZ, 0x7610, R159 ;  /* 0x00007610ff9f7816 */ /* 0x000fe2000000009f */
[----:B0-----:R-:W-:Y:S02]  /*100e0*/  @P0 IMAD.MOV.U32 R12, RZ, RZ, R131 ;  /* 0x000000ffff0c0224 */ /* 0x001fe400078e0083 */
[----:B------:R-:W-:-:S05]  /*100f0*/  @P0 IMAD.MOV.U32 R13, RZ, RZ, R142 ;  /* 0x000000ffff0d0224 */ /* 0x000fca00078e008e */
[----:B------:R0:W2:Y:S01]  /*10100*/  @P0 LDG.E.U16 R160, desc[UR58][R12.64] ;  /* 0x0000003a0ca00981 */ /* 0x0000a2000c1e1500 */
[----:B------:R-:W-:Y:S01]  /*10110*/  PRMT R167, RZ, 0x7610, R167 ;  /* 0x00007610ffa77816 */ /* 0x000fe200000000a7 */
        /* <DEDUP_REMOVED lines=12> */
[----:B------:R-:W-:Y:S01]  /*101e0*/  PRMT R172, RZ, 0x7610, R172 ;  /* 0x00007610ffac7816 */ /* 0x000fe200000000ac */
[----:B0-----:R-:W-:Y:S02]  /*101f0*/  @P0 IMAD.MOV.U32 R12, RZ, RZ, R139 ;  /* 0x000000ffff0c0224 */ /* 0x001fe400078e008b */
[----:B------:R-:W-:-:S05]  /*10200*/  @P0 IMAD.MOV.U32 R13, RZ, RZ, R150 ;  /* 0x000000ffff0d0224 */ /* 0x000fca00078e0096 */
[----:B------:R0:W2:Y:S02]  /*10210*/  @P0 LDG.E.U16 R173, desc[UR58][R12.64] ;  /* 0x0000003a0cad0981 */ /* 0x0000a4000c1e1500 */
[----:B0-----:R-:W-:Y:S02]  /*10220*/  @P0 IMAD.MOV.U32 R12, RZ, RZ, R141 ;  /* 0x000000ffff0c0224 */ /* 0x001fe400078e008d */
[----:B---3--:R-:W-:-:S05]  /*10230*/  @P0 IMAD.MOV.U32 R13, RZ, RZ, R4 ;  /* 0x000000ffff0d0224 */ /* 0x008fca00078e0004 */
[----:B------:R0:W3:Y:S04]  /*10240*/  @P0 LDG.E.U16 R172, desc[UR58][R12.64] ;  /* 0x0000003a0cac0981 */ /* 0x0000e8000c1e1500 */
[----:B------:R-:W4:Y:S01]  /*10250*/  LDL R13, [R1+0x1300] ;  /* 0x00130000010d7983 */ /* 0x000f220000100800 */
[----:B------:R-:W-:Y:S02]  /*10260*/  ISETP.GT.AND P1, PT, R7, 0xb, PT ;  /* 0x0000000b0700780c */ /* 0x000fe40003f24270 */
[----:B------:R-:W-:-:S11]  /*10270*/  PRMT R184, RZ, 0x7610, R184 ;  /* 0x00007610ffb87816 */ /* 0x000fd600000000b8 */
[----:B0-----:R-:W-:-:S05]  /*10280*/  @P1 IMAD.MOV.U32 R12, RZ, RZ, R143 ;  /* 0x000000ffff0c1224 */ /* 0x001fca00078e008f */
[----:B----4-:R0:W4:Y:S04]  /*10290*/  @P1 LDG.E.U16 R184, desc[UR58][R12.64] ;  /* 0x0000003a0cb81981 */ /* 0x010128000c1e1500 */
[----:B------:R-:W2:Y:S01]  /*102a0*/  LDL R13, [R1+0x12f8] ;  /* 0x0012f800010d7983 */ /* 0x000ea20000100800 */
[----:B------:R-:W-:Y:S01]  /*102b0*/  PRMT R183, RZ, 0x7610, R183 ;  /* 0x00007610ffb77816 */ /* 0x000fe200000000b7 */
[----:B0-----:R-:W-:Y:S01]  /*102c0*/  @P1 IMAD.MOV.U32 R12, RZ, RZ, R145 ;  /* 0x000000ffff0c1224 */ /* 0x001fe200078e0091 */
[C---:B------:R-:W-:Y:S02]  /*102d0*/  ISETP.GT.AND P0, PT, R7.reuse, 0xc, PT ;  /* 0x0000000c0700780c */ /* 0x040fe40003f04270 */
[----:B------:R-:W-:Y:S02]  /*102e0*/  PRMT R194, RZ, 0x7610, R194 ;  /* 0x00007610ffc27816 */ /* 0x000fe400000000c2 */
[----:B--2---:R0:W2:Y:S04]  /*102f0*/  @P1 LDG.E.U16 R183, desc[UR58][R12.64] ;  /* 0x0000003a0cb71981 */ /* 0x0040a8000c1e1500 */
[----:B------:R-:W3:Y:S05]  /*10300*/  LDL R13, [R1+0x12f0] ;  /* 0x0012f000010d7983 */ /* 0x000eea0000100800 */
[----:B0-----:R-:W-:Y:S01]  /*10310*/  @P0 IMAD.MOV.U32 R12, RZ, RZ, R147 ;  /* 0x000000ffff0c0224 */ /* 0x001fe200078e0093 */
[----:B------:R-:W-:-:S02]  /*10320*/  ISETP.GT.AND P1, PT, R7, 0xd, PT ;  /* 0x0000000d0700780c */ /* 0x000fc40003f24270 */
[----:B------:R-:W-:Y:S02]  /*10330*/  PRMT R193, RZ, 0x7610, R193 ;  /* 0x00007610ffc17816 */ /* 0x000fe400000000c1 */
[----:B---3--:R0:W3:Y:S04]  /*10340*/  @P0 LDG.E.U16 R194, desc[UR58][R12.64] ;  /* 0x0000003a0cc20981 */ /* 0x0080e8000c1e1500 */
[----:B------:R-:W4:Y:S01]  /*10350*/  LDL R13, [R1+0x12e8] ;  /* 0x0012e800010d7983 */ /* 0x000f220000100800 */
[----:B0-----:R-:W-:-:S05]  /*10360*/  @P0 IMAD.MOV.U32 R12, RZ, RZ, R149 ;  /* 0x000000ffff0c0224 */ /* 0x001fca00078e0095 */
[----:B----4-:R0:W4:Y:S02]  /*10370*/  @P0 LDG.E.U16 R193, desc[UR58][R12.64] ;  /* 0x0000003a0cc10981 */ /* 0x010124000c1e1500 */
[----:B0-----:R-:W-:Y:S02]  /*10380*/  @P1 IMAD.MOV.U32 R13, RZ, RZ, R3 ;  /* 0x000000ffff0d1224 */ /* 0x001fe400078e0003 */
[----:B------:R-:W2:Y:S01]  /*10390*/  LDL R3, [R1+0x12b4] ;  /* 0x0012b40001037983 */ /* 0x000ea20000100800 */
[----:B------:R-:W-:-:S03]  /*103a0*/  @P1 IMAD.MOV.U32 R12, RZ, RZ, R151 ;  /* 0x000000ffff0c1224 */ /* 0x000fc600078e0097 */
[----:B------:R0:W-:Y:S04]  /*103b0*/  STL.64 [R1+0x1700], R150 ;  /* 0x0017009601007387 */ /* 0x0001e80000100a00 */
[----:B0-----:R-:W3:Y:S04]  /*103c0*/  LDL R150, [R1+0x12bc] ;  /* 0x0012bc0001967983 */ /* 0x001ee80000100800 */
[----:B------:R-:W4:Y:S04]  /*103d0*/  LDL R151, [R1+0x12b0] ;  /* 0x0012b00001977983 */ /* 0x000f280000100800 */
[----:B------:R0:W-:Y:S04]  /*103e0*/  STL.64 [R1+0x16f8], R148 ;  /* 0x0016f89401007387 */ /* 0x0001e80000100a00 */
[----:B0-----:R-:W2:Y:S04]  /*103f0*/  LDL R148, [R1+0x12c4] ;  /* 0x0012c40001947983 */ /* 0x001ea80000100800 */
[----:B------:R-:W4:Y:S04]  /*10400*/  LDL R149, [R1+0x12b8] ;  /* 0x0012b80001957983 */ /* 0x000f280000100800 */
        /* <DEDUP_REMOVED lines=11> */
[----:B------:R-:W-:Y:S04]  /*104c0*/  STL.64 [R1+0x16d0], R138 ;  /* 0x0016d08a01007387 */ /* 0x000fe80000100a00 */
        /* <DEDUP_REMOVED lines=53> */
[----:B------:R0:W-:Y:S04]  /*10820*/  STL.64 [R1+0x1520], R30 ;  /* 0x0015201e01007387 */ /* 0x0001e80000100a00 */
[----:B------:R-:W-:Y:S04]  /*10830*/  STL.64 [R1+0x1518], R28 ;  /* 0x0015181c01007387 */ /* 0x000fe80000100a00 */
[----:B------:R1:W-:Y:S04]  /*10840*/  STL.64 [R1+0x1510], R26 ;  /* 0x0015101a01007387 */ /* 0x0003e80000100a00 */
[----:B------:R1:W-:Y:S04]  /*10850*/  STL.64 [R1+0x1508], R24 ;  /* 0x0015081801007387 */ /* 0x0003e80000100a00 */
[----:B0-----:R-:W4:Y:S04]  /*10860*/  LDL R30, [R1+0x12a8] ;  /* 0x0012a800011e7983 */ /* 0x001f280000100800 */
[----:B-1----:R-:W4:Y:S04]  /*10870*/  LDL R26, [R1+0x12ac] ;  /* 0x0012ac00011a7983 */ /* 0x002f280000100800 */
[----:B------:R-:W4:Y:S04]  /*10880*/  LDL R34, [R1+0x1230] ;  /* 0x0012300001227983 */ /* 0x000f280000100800 */
[----:B------:R-:W4:Y:S04]  /*10890*/  LDL R33, [R1+0x1234] ;  /* 0x0012340001217983 */ /* 0x000f280000100800 */
[----:B------:R-:W4:Y:S04]  /*108a0*/  LDL R29, [R1+0x1228] ;  /* 0x00122800011d7983 */ /* 0x000f280000100800 */
[----:B------:R-:W4:Y:S01]  /*108b0*/  LDL R25, [R1+0x122c] ;  /* 0x00122c0001197983 */ /* 0x000f220000100800 */
[----:B------:R-:W-:-:S02]  /*108c0*/  PRMT R197, RZ, 0x7610, R197 ;  /* 0x00007610ffc57816 */ /* 0x000fc400000000c5 */
[----:B------:R-:W-:Y:S01]  /*108d0*/  ISETP.GT.AND P0, PT, R7, 0xe, PT ;  /* 0x0000000e0700780c */ /* 0x000fe20003f04270 */
[----:B------:R-:W4:Y:S04]  /*108e0*/  LDL R32, [R1+0x12a0] ;  /* 0x0012a00001207983 */ /* 0x000f280000100800 */
[----:B------:R-:W4:Y:S01]  /*108f0*/  LDL R31, [R1+0x12a4] ;  /* 0x0012a400011f7983 */ /* 0x000f220000100800 */
[----:B------:R-:W-:-:S03]  /*10900*/  PRMT R198, RZ, 0x7610, R198 ;  /* 0x00007610ffc67816 */ /* 0x000fc600000000c6 */
[----:B------:R3:W4:Y:S04]  /*10910*/  @P1 LDG.E.U16 R197, desc[UR58][R12.64] ;  /* 0x0000003a0cc51981 */ /* 0x000728000c1e1500 */
[----:B------:R-:W4:Y:S04]  /*10920*/  LDL R28, [R1+0x1298] ;  /* 0x00129800011c7983 */ /* 0x000f280000100800 */
[----:B------:R-:W4:Y:S01]  /*10930*/  LDL R27, [R1+0x129c] ;  /* 0x00129c00011b7983 */ /* 0x000f220000100800 */
[----:B---3--:R-:W-:Y:S01]  /*10940*/  @P1 IMAD.MOV.U32 R12, RZ, RZ, R142 ;  /* 0x000000ffff0c1224 */ /* 0x008fe200078e008e */
[----:B------:R-:W-:-:S02]  /*10950*/  PRMT R202, RZ, 0x7610, R202 ;  /* 0x00007610ffca7816 */ /* 0x000fc400000000ca */
[----:B------:R-:W3:Y:S01]  /*10960*/  LDL R24, [R1+0x1290] ;  /* 0x0012900001187983 */ /* 0x000ee20000100800 */
[----:B------:R-:W-:Y:S02]  /*10970*/  PRMT R203, RZ, 0x7610, R203 ;  /* 0x00007610ffcb7816 */ /* 0x000fe400000000cb */
[----:B------:R-:W-:Y:S01]  /*10980*/  PRMT R241, RZ, 0x7610, R241 ;  /* 0x00007610fff17816 */ /* 0x000fe200000000f1 */
[----:B------:R-:W3:Y:S01]  /*10990*/  LDL R36, [R1+0x1218] ;  /* 0x0012180001247983 */ /* 0x000ee20000100800 */
[----:B------:R-:W-:Y:S02]  /*109a0*/  PRMT R242, RZ, 0x7610, R242 ;  /* 0x00007610fff27816 */ /* 0x000fe400000000f2 */
[----:B------:R-:W-:Y:S01]  /*109b0*/  PRMT R17, RZ, 0x7610, R17 ;  /* 0x00007610ff117816 */ /* 0x000fe20000000011 */
[----:B------:R-:W3:Y:S01]  /*109c0*/  LDL R35, [R1+0x121c] ;  /* 0x00121c0001237983 */ /* 0x000ee20000100800 */
[----:B------:R-:W-:Y:S02]  /*109d0*/  PRMT R16, RZ, 0x7610, R16 ;  /* 0x00007610ff107816 */ /* 0x000fe40000000010 */
[----:B------:R-:W-:Y:S01]  /*109e0*/  PRMT R15, RZ, 0x7610, R15 ;  /* 0x00007610ff0f7816 */ /* 0x000fe2000000000f */
[----:B------:R-:W3:Y:S01]  /*109f0*/  LDL R38, [R1+0x1238] ;  /* 0x0012380001267983 */ /* 0x000ee20000100800 */
[----:B------:R-:W-:-:S02]  /*10a00*/  PRMT R14, RZ, 0x7610, R14 ;  /* 0x00007610ff0e7816 */ /* 0x000fc4000000000e */
[----:B------:R-:W-:Y:S01]  /*10a10*/  PRMT R153, RZ, 0x7610, R153 ;  /* 0x00007610ff997816 */ /* 0x000fe20000000099 */
[----:B------:R-:W3:Y:S01]  /*10a20*/  LDL R37, [R1+0x123c] ;  /* 0x00123c0001257983 */ /* 0x000ee20000100800 */
[----:B--2---:R-:W-:-:S05]  /*10a30*/  @P1 IMAD.MOV.U32 R13, RZ, RZ, R141 ;  /* 0x000000ffff0d1224 */ /* 0x004fca00078e008d */
[----:B------:R0:W2:Y:S01]  /*10a40*/  @P1 LDG.E.U16 R198, desc[UR58][R12.64] ;  /* 0x0000003a0cc61981 */ /* 0x0000a2000c1e1500 */
[----:B------:R-:W-:Y:S01]  /*10a50*/  ISETP.GT.AND P1, PT, R7, 0xf, PT ;  /* 0x0000000f0700780c */ /* 0x000fe20003f24270 */
[----:B0-----:R-:W-:Y:S02]  /*10a60*/  @P0 IMAD.MOV.U32 R12, RZ, RZ, R144 ;  /* 0x000000ffff0c0224 */ /* 0x001fe400078e0090 */
[----:B----4-:R-:W-:-:S05]  /*10a70*/  @P0 IMAD.MOV.U32 R13, RZ, RZ, R143 ;  /* 0x000000ffff0d0224 */ /* 0x010fca00078e008f */
[----:B------:R0:W4:Y:S02]  /*10a80*/  @P0 LDG.E.U16 R202, desc[UR58][R12.64] ;  /* 0x0000003a0cca0981 */ /* 0x000124000c1e1500 */
[----:B0-----:R-:W-:Y:S02]  /*10a90*/  @P0 IMAD.MOV.U32 R12, RZ, RZ, R146 ;  /* 0x000000ffff0c0224 */ /* 0x001fe400078e0092 */
[----:B------:R-:W-:-:S05]  /*10aa0*/  @P0 IMAD.MOV.U32 R13, RZ, RZ, R145 ;  /* 0x000000ffff0d0224 */ /* 0x000fca00078e0091 */
[----:B------:R0:W4:Y:S01]  /*10ab0*/  @P0 LDG.E.U16 R203, desc[UR58][R12.64] ;  /* 0x0000003a0ccb0981 */ /* 0x000122000c1e1500 */
[----:B------:R-:W-:Y:S01]  /*10ac0*/  ISETP.GT.AND P0, PT, R7, 0x10, PT ;  /* 0x000000100700780c */ /* 0x000fe20003f04270 */
[----:B0-----:R-:W-:Y:S02]  /*10ad0*/  @P1 IMAD.MOV.U32 R12, RZ, RZ, R148 ;  /* 0x000000ffff0c1224 */ /* 0x001fe400078e0094 */
[----:B------:R-:W-:-:S05]  /*10ae0*/  @P1 IMAD.MOV.U32 R13, RZ, RZ, R147 ;  /* 0x000000ffff0d1224 */ /* 0x000fca00078e0093 */
[----:B------:R0:W4:Y:S02]  /*10af0*/  @P1 LDG.E.U16 R241, desc[UR58][R12.64] ;  /* 0x0000003a0cf11981 */ /* 0x000124000c1e1500 */
[----:B0-----:R-:W-:Y:S02]  /*10b00*/  @P1 IMAD.MOV.U32 R12, RZ, RZ, R150 ;  /* 0x000000ffff0c1224 */ /* 0x001fe400078e0096 */
[----:B------:R-:W-:-:S05]  /*10b10*/  @P1 IMAD.MOV.U32 R13, RZ, RZ, R149 ;  /* 0x000000ffff0d1224 */ /* 0x000fca00078e0095 */
[----:B------:R0:W4:Y:S02]  /*10b20*/  @P1 LDG.E.U16 R242, desc[UR58][R12.64] ;  /* 0x0000003a0cf21981 */ /* 0x000124000c1e1500 */
[----:B0-----:R-:W-:Y:S02]  /*10b30*/  @P0 IMAD.MOV.U32 R12, RZ, RZ, R3 ;  /* 0x000000ffff0c0224 */ /* 0x001fe400078e0003 */
[----:B------:R-:W2:Y:S01]  /*10b40*/  LDL R3, [R1+0x1294] ;  /* 0x0012940001037983 */ /* 0x000ea20000100800 */
[----:B------:R-:W-:Y:S01]  /*10b50*/  @P0 IMAD.MOV.U32 R13, RZ, RZ, R151 ;  /* 0x000000ffff0d0224 */ /* 0x000fe200078e0097 */
[----:B------:R-:W-:-:S04]  /*10b60*/  ISETP.GT.AND P1, PT, R7, 0x18, PT ;  /* 0x000000180700780c */ /* 0x000fc80003f24270 */
[----:B------:R0:W4:Y:S01]  /*10b70*/  @P0 LDG.E.U16 R17, desc[UR58][R12.64] ;  /* 0x0000003a0c110981 */ /* 0x000122000c1e1500 */
[----:B------:R-:W-:Y:S01]  /*10b80*/  PRMT R152, RZ, 0x7610, R152 ;  /* 0x00007610ff987816 */ /* 0x000fe20000000098 */
[----:B0-----:R-:W-:Y:S02]  /*10b90*/  @P0 IMAD.MOV.U32 R13, RZ, RZ, R30 ;  /* 0x000000ffff0d0224 */ /* 0x001fe400078e001e */
[----:B------:R-:W4:Y:S01]  /*10ba0*/  LDL R30, [R1+0x1288] ;  /* 0x00128800011e7983 */ /* 0x000f220000100800 */
[----:B------:R-:W-:-:S03]  /*10bb0*/  @P0 IMAD.MOV.U32 R12, RZ, RZ, R26 ;  /* 0x000000ffff0c0224 */ /* 0x000fc600078e001a */
[----:B------:R-:W4:Y:S04]  /*10bc0*/  LDL R26, [R1+0x128c] ;  /* 0x00128c00011a7983 */ /* 0x000f280000100800 */
[----:B------:R0:W4:Y:S01]  /*10bd0*/  @P0 LDG.E.U16 R16, desc[UR58][R12.64] ;  /* 0x0000003a0c100981 */ /* 0x000122000c1e1500 */
[----:B------:R-:W-:Y:S01]  /*10be0*/  ISETP.GT.AND P0, PT, R7, 0x11, PT ;  /* 0x000000110700780c */ /* 0x000fe20003f04270 */
[----:B0-----:R-:W-:Y:S02]  /*10bf0*/  @P1 IMAD.MOV.U32 R12, RZ, RZ, R33 ;  /* 0x000000ffff0c1224 */ /* 0x001fe400078e0021 */
[----:B------:R-:W-:Y:S01]  /*10c00*/  @P1 IMAD.MOV.U32 R13, RZ, RZ, R34 ;  /* 0x000000ffff0d1224 */ /* 0x000fe200078e0022 */
[----:B------:R-:W4:Y:S04]  /*10c10*/  LDL R33, [R1+0x1284] ;  /* 0x0012840001217983 */ /* 0x000f280000100800 */
[----:B------:R-:W4:Y:S04]  /*10c20*/  LDL R34, [R1+0x1280] ;  /* 0x0012800001227983 */ /* 0x000f280000100800 */
[----:B------:R0:W4:Y:S02]  /*10c30*/  @P1 LDG.E.U16 R15, desc[UR58][R12.64] ;  /* 0x0000003a0c0f1981 */ /* 0x000124000c1e1500 */
[----:B0-----:R-:W-:-:S02]  /*10c40*/  @P1 IMAD.MOV.U32 R12, RZ, RZ, R25 ;  /* 0x000000ffff0c1224 */ /* 0x001fc400078e0019 */
[----:B------:R-:W-:Y:S01]  /*10c50*/  @P1 IMAD.MOV.U32 R13, RZ, RZ, R29 ;  /* 0x000000ffff0d1224 */ /* 0x000fe200078e001d */
[----:B------:R-:W4:Y:S04]  /*10c60*/  LDL R25, [R1+0x1224] ;  /* 0x0012240001197983 */ /* 0x000f280000100800 */
[----:B------:R-:W4:Y:S04]  /*10c70*/  LDL R29, [R1+0x1220] ;  /* 0x00122000011d7983 */ /* 0x000f280000100800 */
[----:B------:R0:W4:Y:S01]  /*10c80*/  @P1 LDG.E.U16 R14, desc[UR58][R12.64] ;  /* 0x0000003a0c0e1981 */ /* 0x000122000c1e1500 */
[----:B------:R-:W-:Y:S01]  /*10c90*/  ISETP.GT.AND P1, PT, R7, 0x12, PT ;  /* 0x000000120700780c */ /* 0x000fe20003f24270 */
[----:B0-----:R-:W-:-:S02]  /*10ca0*/  @P0 IMAD.MOV.U32 R12, RZ, RZ, R31 ;  /* 0x000000ffff0c0224 */ /* 0x001fc400078e001f */
[----:B------:R-:W-:Y:S01]  /*10cb0*/  @P0 IMAD.MOV.U32 R13, RZ, RZ, R32 ;  /* 0x000000ffff0d0224 */ /* 0x000fe200078e0020 */
[----:B------:R-:W-:Y:S01]  /*10cc0*/  PRMT R157, RZ, 0x7610, R157 ;  /* 0x00007610ff9d7816 */ /* 0x000fe2000000009d */
[----:B------:R-:W4:Y:S04]  /*10cd0*/  LDL R31, [R1+0x126c] ;  /* 0x00126c00011f7983 */ /* 0x000f280000100800 */
[----:B------:R0:W4:Y:S01]  /*10ce0*/  @P0 LDG.E.U16 R153, desc[UR58][R12.64] ;  /* 0x0000003a0c990981 */ /* 0x000122000c1e1500 */
[----:B------:R-:W-:-:S03]  /*10cf0*/  PRMT R156, RZ, 0x7610, R156 ;  /* 0x00007610ff9c7816 */ /* 0x000fc6000000009c */
[----:B------:R-:W4:Y:S01]  /*10d00*/  LDL R32, [R1+0x1268] ;  /* 0x0012680001207983 */ /* 0x000f220000100800 */
[----:B0-----:R-:W-:Y:S02]  /*10d10*/  @P0 IMAD.MOV.U32 R12, RZ, RZ, R27 ;  /* 0x000000ffff0c0224 */ /* 0x001fe400078e001b */
[----:B------:R-:W-:Y:S01]  /*10d20*/  @P0 IMAD.MOV.U32 R13, RZ, RZ, R28 ;  /* 0x000000ffff0d0224 */ /* 0x000fe200078e001c */
[----:B------:R-:W4:Y:S04]  /*10d30*/  LDL R27, [R1+0x127c] ;  /* 0x00127c00011b7983 */ /* 0x000f280000100800 */
[----:B------:R-:W4:Y:S04]  /*10d40*/  LDL R28, [R1+0x1278] ;  /* 0x00127800011c7983 */ /* 0x000f280000100800 */
[----:B------:R3:W4:Y:S02]  /*10d50*/  @P0 LDG.E.U16 R152, desc[UR58][R12.64] ;  /* 0x0000003a0c980981 */ /* 0x000724000c1e1500 */
[----:B---3--:R-:W-:-:S02]  /*10d60*/  @P1 IMAD.MOV.U32 R13, RZ, RZ, R24 ;  /* 0x000000ffff0d1224 */ /* 0x008fc400078e0018 */
[----:B------:R-:W3:Y:S01]  /*10d70*/  LDL R24, [R1+0x1270] ;  /* 0x0012700001187983 */ /* 0x000ee20000100800 */
[----:B--2---:R-:W-:-:S03]  /*10d80*/  @P1 IMAD.MOV.U32 R12, RZ, RZ, R3 ;  /* 0x000000ffff0c1224 */ /* 0x004fc600078e0003 */
[----:B------:R-:W2:Y:S01]  /*10d90*/  LDL R3, [R1+0x1274] ;  /* 0x0012740001037983 */ /* 0x000ea20000100800 */
[----:B------:R-:W-:-:S03]  /*10da0*/  ISETP.GT.AND P0, PT, R7, 0x13, PT ;  /* 0x000000130700780c */ /* 0x000fc60003f04270 */
[----:B------:R4:W2:Y:S01]  /*10db0*/  @P1 LDG.E.U16 R157, desc[UR58][R12.64] ;  /* 0x0000003a0c9d1981 */ /* 0x0008a2000c1e1500 */
[----:B------:R-:W-:Y:S02]  /*10dc0*/  PRMT R163, RZ, 0x7610, R163 ;  /* 0x00007610ffa37816 */ /* 0x000fe400000000a3 */
[----:B------:R-:W-:Y:S02]  /*10dd0*/  PRMT R21, RZ, 0x7610, R21 ;  /* 0x00007610ff157816 */ /* 0x000fe40000000015 */
[----:B------:R-:W-:Y:S02]  /*10de0*/  PRMT R20, RZ, 0x7610, R20 ;  /* 0x00007610ff147816 */ /* 0x000fe40000000014 */
[----:B------:R-:W-:Y:S01]  /*10df0*/  PRMT R158, RZ, 0x7610, R158 ;  /* 0x00007610ff9e7816 */ /* 0x000fe2000000009e */
[----:B----4-:R-:W-:Y:S02]  /*10e00*/  @P1 IMAD.MOV.U32 R13, RZ, RZ, R30 ;  /* 0x000000ffff0d1224 */ /* 0x010fe400078e001e */
[----:B------:R-:W4:Y:S01]  /*10e10*/  LDL R30, [R1+0x1260] ;  /* 0x00126000011e7983 */ /* 0x000f220000100800 */
[----:B------:R-:W-:-:S03]  /*10e20*/  @P1 IMAD.MOV.U32 R12, RZ, RZ, R26 ;  /* 0x000000ffff0c1224 */ /* 0x000fc600078e001a */
[----:B------:R-:W4:Y:S04]  /*10e30*/  LDL R26, [R1+0x1264] ;  /* 0x00126400011a7983 */ /* 0x000f280000100800 */
[----:B------:R0:W4:Y:S01]  /*10e40*/  @P1 LDG.E.U16 R156, desc[UR58][R12.64] ;  /* 0x0000003a0c9c1981 */ /* 0x000122000c1e1500 */
[----:B------:R-:W-:Y:S01]  /*10e50*/  ISETP.GT.AND P1, PT, R7, 0x19, PT ;  /* 0x000000190700780c */ /* 0x000fe20003f24270 */
[----:B0-----:R-:W-:Y:S02]  /*10e60*/  @P0 IMAD.MOV.U32 R12, RZ, RZ, R33 ;  /* 0x000000ffff0c0224 */ /* 0x001fe400078e0021 */
[----:B------:R-:W4:Y:S01]  /*10e70*/  LDL R33, [R1+0x125c] ;  /* 0x00125c0001217983 */ /* 0x000f220000100800 */
[----:B------:R-:W-:-:S03]  /*10e80*/  @P0 IMAD.MOV.U32 R13, RZ, RZ, R34 ;  /* 0x000000ffff0d0224 */ /* 0x000fc600078e0022 */
[----:B------:R-:W4:Y:S04]  /*10e90*/  LDL R34, [R1+0x1258] ;  /* 0x0012580001227983 */ /* 0x000f280000100800 */
[----:B------:R0:W4:Y:S02]  /*10ea0*/  @P0 LDG.E.U16 R163, desc[UR58][R12.64] ;  /* 0x0000003a0ca30981 */ /* 0x000124000c1e1500 */
[----:B0-----:R-:W-:Y:S02]  /*10eb0*/  @P1 IMAD.MOV.U32 R12, RZ, RZ, R25 ;  /* 0x000000ffff0c1224 */ /* 0x001fe400078e0019 */
[----:B------:R-:W4:Y:S01]  /*10ec0*/  LDL R25, [R1+0x1254] ;  /* 0x0012540001197983 */ /* 0x000f220000100800 */
[----:B------:R-:W-:-:S03]  /*10ed0*/  @P1 IMAD.MOV.U32 R13, RZ, RZ, R29 ;  /* 0x000000ffff0d1224 */ /* 0x000fc600078e001d */
[----:B------:R-:W4:Y:S04]  /*10ee0*/  LDL R29, [R1+0x1250] ;  /* 0x00125000011d7983 */ /* 0x000f280000100800 */
[----:B------:R0:W4:Y:S02]  /*10ef0*/  @P1 LDG.E.U16 R21, desc[UR58][R12.64] ;  /* 0x0000003a0c151981 */ /* 0x000124000c1e1500 */
[----:B0-----:R-:W-:Y:S02]  /*10f00*/  @P1 IMAD.MOV.U32 R12, RZ, RZ, R35 ;  /* 0x000000ffff0c1224 */ /* 0x001fe400078e0023 */
[----:B------:R-:W-:Y:S01]  /*10f10*/  @P1 IMAD.MOV.U32 R13, RZ, RZ, R36 ;  /* 0x000000ffff0d1224 */ /* 0x000fe200078e0024 */
[----:B------:R-:W-:Y:S01]  /*10f20*/  PRMT R165, RZ, 0x7610, R165 ;  /* 0x00007610ffa57816 */ /* 0x000fe200000000a5 */
[----:B------:R-:W4:Y:S04]  /*10f30*/  LDL R36, [R1+0x11e8] ;  /* 0x0011e80001247983 */ /* 0x000f280000100800 */
[----:B------:R0:W4:Y:S01]  /*10f40*/  @P1 LDG.E.U16 R20, desc[UR58][R12.64] ;  /* 0x0000003a0c141981 */ /* 0x000122000c1e1500 */
[----:B------:R-:W-:-:S02]  /*10f50*/  ISETP.GT.AND P1, PT, R7, 0x14, PT ;  /* 0x000000140700780c */ /* 0x000fc40003f24270 */
[----:B------:R-:W-:Y:S01]  /*10f60*/  PRMT R164, RZ, 0x7610, R164 ;  /* 0x00007610ffa47816 */ /* 0x000fe200000000a4 */
[----:B------:R-:W4:Y:S01]  /*10f70*/  LDL R35, [R1+0x11ec] ;  /* 0x0011ec0001237983 */ /* 0x000f220000100800 */
[----:B0-----:R-:W-:-:S03]  /*10f80*/  @P0 IMAD.MOV.U32 R12, RZ, RZ, R27 ;  /* 0x000000ffff0c0224 */ /* 0x001fc600078e001b */
[----:B------:R-:W4:Y:S01]  /*10f90*/  LDL R27, [R1+0x1214] ;  /* 0x00121400011b7983 */ /* 0x000f220000100800 */
[----:B------:R-:W-:-:S03]  /*10fa0*/  @P0 IMAD.MOV.U32 R13, RZ, RZ, R28 ;  /* 0x000000ffff0d0224 */ /* 0x000fc600078e001c */
[----:B------:R-:W4:Y:S04]  /*10fb0*/  LDL R28, [R1+0x1210] ;  /* 0x00121000011c7983 */ /* 0x000f280000100800 */
[----:B------:R3:W4:Y:S02]  /*10fc0*/  @P0 LDG.E.U16 R158, desc[UR58][R12.64] ;  /* 0x0000003a0c9e0981 */ /* 0x000724000c1e1500 */
[----:B---3--:R-:W-:Y:S02]  /*10fd0*/  @P1 IMAD.MOV.U32 R13, RZ, RZ, R24 ;  /* 0x000000ffff0d1224 */ /* 0x008fe400078e0018 */
[----:B------:R-:W3:Y:S01]  /*10fe0*/  LDL R24, [R1+0x1208] ;  /* 0x0012080001187983 */ /* 0x000ee20000100800 */
[----:B--2---:R-:W-:-:S03]  /*10ff0*/  @P1 IMAD.MOV.U32 R12, RZ, RZ, R3 ;  /* 0x000000ffff0c1224 */ /* 0x004fc600078e0003 */
[----:B------:R-:W2:Y:S01]  /*11000*/  LDL R3, [R1+0x120c] ;  /* 0x00120c0001037983 */ /* 0x000ea20000100800 */
[----:B------:R-:W-:-:S03]  /*11010*/  ISETP.GT.AND P0, PT, R7, 0x15, PT ;  /* 0x000000150700780c */ /* 0x000fc60003f04270 */
[----:B------:R0:W2:Y:S02]  /*11020*/  @P1 LDG.E.U16 R165, desc[UR58][R12.64] ;  /* 0x0000003a0ca51981 */ /* 0x0000a4000c1e1500 */
[----:B0-----:R-:W-:Y:S02]  /*11030*/  @P1 IMAD.MOV.U32 R12, RZ, RZ, R31 ;  /* 0x000000ffff0c1224 */ /* 0x001fe400078e001f */
[----:B------:R-:W2:Y:S01]  /*11040*/  LDL R31, [R1+0x124c] ;  /* 0x00124c00011f7983 */ /* 0x000ea20000100800 */
[----:B------:R-:W-:-:S03]  /*11050*/  @P1 IMAD.MOV.U32 R13, RZ, RZ, R32 ;  /* 0x000000ffff0d1224 */ /* 0x000fc600078e0020 */
[----:B------:R-:W2:Y:S01]  /*11060*/  LDL R32, [R1+0x1248] ;  /* 0x0012480001207983 */ /* 0x000ea20000100800 */
[----:B------:R-:W-:-:S03]  /*11070*/  PRMT R171, RZ, 0x7610, R171 ;  /* 0x00007610ffab7816 */ /* 0x000fc600000000ab */
[----:B------:R4:W2:Y:S01]  /*11080*/  @P1 LDG.E.U16 R164, desc[UR58][R12.64] ;  /* 0x0000003a0ca41981 */ /* 0x0008a2000c1e1500 */
[----:B------:R-:W-:Y:S02]  /*11090*/  ISETP.GT.AND P1, PT, R7, 0x16, PT ;  /* 0x000000160700780c */ /* 0x000fe40003f24270 */
[----:B------:R-:W-:Y:S02]  /*110a0*/  PRMT R170, RZ, 0x7610, R170 ;  /* 0x00007610ffaa7816 */ /* 0x000fe400000000aa */
[----:B------:R-:W-:Y:S02]  /*110b0*/  PRMT R182, RZ, 0x7610, R182 ;  /* 0x00007610ffb67816 */ /* 0x000fe400000000b6 */
[----:B------:R-:W-:Y:S01]  /*110c0*/  PRMT R19, RZ, 0x7610, R19 ;  /* 0x00007610ff137816 */ /* 0x000fe20000000013 */
[----:B----4-:R-:W-:Y:S02]  /*110d0*/  @P0 IMAD.MOV.U32 R13, RZ, RZ, R30 ;  /* 0x000000ffff0d0224 */ /* 0x010fe400078e001e */
[----:B------:R-:W4:Y:S01]  /*110e0*/  LDL R30, [R1+0x1240] ;  /* 0x00124000011e7983 */ /* 0x000f220000100800 */
[----:B------:R-:W-:-:S03]  /*110f0*/  @P0 IMAD.MOV.U32 R12, RZ, RZ, R26 ;  /* 0x000000ffff0c0224 */ /* 0x000fc600078e001a */
[----:B------:R-:W4:Y:S04]  /*11100*/  LDL R26, [R1+0x1244] ;  /* 0x00124400011a7983 */ /* 0x000f280000100800 */
[----:B------:R0:W4:Y:S02]  /*11110*/  @P0 LDG.E.U16 R171, desc[UR58][R12.64] ;  /* 0x0000003a0cab0981 */ /* 0x000124000c1e1500 */
[----:B0-----:R-:W-:Y:S01]  /*11120*/  @P0 IMAD.MOV.U32 R12, RZ, RZ, R33 ;  /* 0x000000ffff0c0224 */ /* 0x001fe200078e0021 */
[----:B------:R-:W-:Y:S01]  /*11130*/  PRMT R18, RZ, 0x7610, R18 ;  /* 0x00007610ff127816 */ /* 0x000fe20000000012 */
        /* <DEDUP_REMOVED lines=15> */
[----:B---3--:R-:W-:Y:S02]  /*11230*/  @P0 IMAD.MOV.U32 R13, RZ, RZ, R24 ;  /* 0x000000ffff0d0224 */ /* 0x008fe400078e0018 */
[----:B------:R-:W3:Y:S01]  /*11240*/  LDL R24, [R1+0x11f0] ;  /* 0x0011f00001187983 */ /* 0x000ee20000100800 */
[----:B--2---:R-:W-:-:S03]  /*11250*/  @P0 IMAD.MOV.U32 R12, RZ, RZ, R3 ;  /* 0x000000ffff0c0224 */ /* 0x004fc600078e0003 */
[----:B------:R-:W2:Y:S04]  /*11260*/  LDL R3, [R1+0x11f4] ;  /* 0x0011f40001037983 */ /* 0x000ea80000100800 */
[----:B------:R0:W2:Y:S01]  /*11270*/  @P0 LDG.E.U16 R18, desc[UR58][R12.64] ;  /* 0x0000003a0c120981 */ /* 0x0000a2000c1e1500 */
[----:B------:R-:W-:Y:S02]  /*11280*/  ISETP.GT.AND P0, PT, R7, 0x17, PT ;  /* 0x000000170700780c */ /* 0x000fe40003f04270 */
[----:B------:R-:W-:Y:S01]  /*11290*/  PRMT R180, RZ, 0x7610, R180 ;  /* 0x00007610ffb47816 */ /* 0x000fe200000000b4 */
        /* <DEDUP_REMOVED lines=15> */
[----:B0-----:R-:W-:Y:S02]  /*11390*/  @P0 IMAD.MOV.U32 R12, RZ, RZ, R37 ;  /* 0x000000ffff0c0224 */ /* 0x001fe400078e0025 */
[----:B------:R-:W-:-:S05]  /*113a0*/  @P0 IMAD.MOV.U32 R13, RZ, RZ, R38 ;  /* 0x000000ffff0d0224 */ /* 0x000fca00078e0026 */
        /* <DEDUP_REMOVED lines=16> */
[----:B------:R-:W-:Y:S02]  /*114b0*/  PRMT R155, RZ, 0x7610, R155 ;  /* 0x00007610ff9b7816 */ /* 0x000fe4000000009b */
[C---:B------:R-:W-:Y:S02]  /*114c0*/  ISETP.GT.AND P1, PT, R7.reuse, 0x1d, PT ;  /* 0x0000001d0700780c */ /* 0x040fe40003f24270 */
[----:B------:R-:W-:Y:S02]  /*114d0*/  PRMT R154, RZ, 0x7610, R154 ;  /* 0x00007610ff9a7816 */ /* 0x000fe4000000009a */
[----:B------:R0:W2:Y:S01]  /*114e0*/  @P0 LDG.E.U16 R155, desc[UR58][R12.64] ;  /* 0x0000003a0c9b0981 */ /* 0x0000a2000c1e1500 */
[----:B------:R-:W-:Y:S01]  /*114f0*/  PRMT R162, RZ, 0x7610, R162 ;  /* 0x00007610ffa27816 */ /* 0x000fe200000000a2 */
[----:B0-----:R-:W-:Y:S02]  /*11500*/  @P0 IMAD.MOV.U32 R12, RZ, RZ, R35 ;  /* 0x000000ffff0c0224 */ /* 0x001fe400078e0023 */
[----:B------:R-:W-:Y:S01]  /*11510*/  @P0 IMAD.MOV.U32 R13, RZ, RZ, R36 ;  /* 0x000000ffff0d0224 */ /* 0x000fe200078e0024 */
[----:B------:R-:W-:Y:S01]  /*11520*/  PRMT R161, RZ, 0x7610, R161 ;  /* 0x00007610ffa17816 */ /* 0x000fe200000000a1 */
[----:B------:R-:W2:Y:S04]  /*11530*/  LDL R35, [R1+0x13b4] ;  /* 0x0013b40001237983 */ /* 0x000ea80000100800 */
[----:B------:R0:W2:Y:S01]  /*11540*/  @P0 LDG.E.U16 R154, desc[UR58][R12.64] ;  /* 0x0000003a0c9a0981 */ /* 0x0000a2000c1e1500 */
[----:B------:R-:W-:-:S02]  /*11550*/  ISETP.GT.AND P0, PT, R7, 0x1e, PT ;  /* 0x0000001e0700780c */ /* 0x000fc40003f04270 */
[----:B------:R-:W-:Y:S01]  /*11560*/  PRMT R169, RZ, 0x7610, R169 ;  /* 0x00007610ffa97816 */ /* 0x000fe200000000a9 */
[----:B------:R-:W2:Y:S01]  /*11570*/  LDL R36, [R1+0x11b0] ;  /* 0x0011b00001247983 */ /* 0x000ea20000100800 */
[----:B0-----:R-:W-:Y:S02]  /*11580*/  @P1 IMAD.MOV.U32 R12, RZ, RZ, R33 ;  /* 0x000000ffff0c1224 */ /* 0x001fe400078e0021 */
[----:B------:R-:W-:Y:S01]  /*11590*/  @P1 IMAD.MOV.U32 R13, RZ, RZ, R34 ;  /* 0x000000ffff0d1224 */ /* 0x000fe200078e0022 */
[----:B------:R-:W-:Y:S01]  /*115a0*/  PRMT R168, RZ, 0x7610, R168 ;  /* 0x00007610ffa87816 */ /* 0x000fe200000000a8 */
[----:B------:R-:W2:Y:S04]  /*115b0*/  LDL R34, [R1+0x13d0] ;  /* 0x0013d00001227983 */ /* 0x000ea80000100800 */
[----:B------:R0:W2:Y:S04]  /*115c0*/  @P1 LDG.E.U16 R162, desc[UR58][R12.64] ;  /* 0x0000003a0ca21981 */ /* 0x0000a8000c1e1500 */
[----:B------:R-:W2:Y:S01]  /*115d0*/  LDL R33, [R1+0x13c0] ;  /* 0x0013c00001217983 */ /* 0x000ea20000100800 */
[----:B0-----:R-:W-:-:S02]  /*115e0*/  @P1 IMAD.MOV.U32 R12, RZ, RZ, R31 ;  /* 0x000000ffff0c1224 */ /* 0x001fc400078e001f */
[----:B------:R-:W0:Y:S01]  /*115f0*/  S2R R31, SR_TID.X ;  /* 0x00000000001f7919 */ /* 0x000e220000002100 */
[----:B------:R-:W-:Y:S01]  /*11600*/  @P1 IMAD.MOV.U32 R13, RZ, RZ, R32 ;  /* 0x000000ffff0d1224 */ /* 0x000fe200078e0020 */
[----:B------:R-:W-:Y:S01]  /*11610*/  PRMT R176, RZ, 0x7610, R176 ;  /* 0x00007610ffb07816 */ /* 0x000fe200000000b0 */
[----:B------:R-:W2:Y:S04]  /*11620*/  LDL R32, [R1+0x1184] ;  /* 0x0011840001207983 */ /* 0x000ea80000100800 */
[----:B------:R4:W2:Y:S01]  /*11630*/  @P1 LDG.E.U16 R161, desc[UR58][R12.64] ;  /* 0x0000003a0ca11981 */ /* 0x0008a2000c1e1500 */
[----:B------:R-:W-:Y:S02]  /*11640*/  ISETP.GT.AND P1, PT, R7, 0x1f, PT ;  /* 0x0000001f0700780c */ /* 0x000fe40003f24270 */
[----:B0-----:R-:W-:Y:S01]  /*11650*/  LOP3.LUT R31, R31, 0x1f, RZ, 0xc0, !PT ;  /* 0x0000001f1f1f7812 */ /* 0x001fe200078ec0ff */
[----:B----4-:R-:W-:-:S02]  /*11660*/  @P0 IMAD.MOV.U32 R13, RZ, RZ, R30 ;  /* 0x000000ffff0d0224 */ /* 0x010fc400078e001e */
        /* <DEDUP_REMOVED lines=8> */
[----:B------:R0:W4:Y:S01]  /*116f0*/  @P0 LDG.E.U16 R168, desc[UR58][R12.64] ;  /* 0x0000003a0ca80981 */ /* 0x000122000c1e1500 */
[----:B------:R-:W-:-:S03]  /*11700*/  ISETP.GE.AND P0, PT, R31, R7, PT ;  /* 0x000000071f00720c */ /* 0x000fc60003f06270 */
        /* <DEDUP_REMOVED lines=10> */
[----:B------:R-:W-:-:S06]  /*117b0*/  PRMT R178, RZ, 0x7610, R178 ;  /* 0x00007610ffb27816 */ /* 0x000fcc00000000b2 */
[----:B------:R0:W2:Y:S01]  /*117c0*/  @P1 LDG.E.U16 R178, desc[UR58][R12.64] ;  /* 0x0000003a0cb21981 */ /* 0x0000a2000c1e1500 */
[----:B------:R-:W-:Y:S01]  /*117d0*/  BAR.SYNC.DEFER_BLOCKING 0x0 ;  /* 0x0000000000007b1d */ /* 0x000fe20000010000 */
[----:B------:R-:W-:Y:S01]  /*117e0*/  PRMT R245, RZ, 0x7610, R245 ;  /* 0x00007610fff57816 */ /* 0x000fe200000000f5 */
[----:B0-----:R-:W-:Y:S02]  /*117f0*/  @!P0 IMAD.MOV.U32 R12, RZ, RZ, R249 ;  /* 0x000000ffff0c8224 */ /* 0x001fe400078e00f9 */
[----:B------:R-:W-:Y:S02]  /*11800*/  @!P0 IMAD.MOV.U32 R13, RZ, RZ, R248 ;  /* 0x000000ffff0d8224 */ /* 0x000fe400078e00f8 */
[----:B------:R-:W-:Y:S01]  /*11810*/  STL [R1+0x1410], R249 ;  /* 0x001410f901007387 */ /* 0x000fe20000100800 */
[----:B------:R-:W-:-:S03]  /*11820*/  PRMT R7, RZ, 0x7610, R7 ;  /* 0x00007610ff077816 */ /* 0x000fc60000000007 */
[----:B------:R-:W-:Y:S01]  /*11830*/  STL [R1+0x140c], R248 ;  /* 0x00140cf801007387 */ /* 0x000fe20000100800 */
[----:B------:R-:W-:-:S03]  /*11840*/  PRMT R177, RZ, 0x7610, R177 ;  /* 0x00007610ffb17816 */ /* 0x000fc600000000b1 */
[----:B------:R4:W2:Y:S01]  /*11850*/  @!P0 LDG.E.U16 R245, desc[UR58][R12.64] ;  /* 0x0000003a0cf58981 */ /* 0x0008a2000c1e1500 */
[----:B------:R-:W-:Y:S02]  /*11860*/  PRMT R179, RZ, 0x7610, R179 ;  /* 0x00007610ffb37816 */ /* 0x000fe400000000b3 */
[----:B------:R-:W-:Y:S02]  /*11870*/  PRMT R181, RZ, 0x7610, R181 ;  /* 0x00007610ffb57816 */ /* 0x000fe400000000b5 */
[----:B------:R-:W-:Y:S02]  /*11880*/  PRMT R185, RZ, 0x7610, R185 ;  /* 0x00007610ffb97816 */ /* 0x000fe400000000b9 */
[----:B------:R-:W-:Y:S01]  /*11890*/  PRMT R186, RZ, 0x7610, R186 ;  /* 0x00007610ffba7816 */ /* 0x000fe200000000ba */
[----:B----4-:R-:W-:Y:S02]  /*118a0*/  @!P0 IMAD.MOV.U32 R13, RZ, RZ, R30 ;  /* 0x000000ffff0d8224 */ /* 0x010fe400078e001e */
[----:B------:R-:W4:Y:S01]  /*118b0*/  LDL R30, [R1+0x1174] ;  /* 0x00117400011e7983 */ /* 0x000f220000100800 */
[----:B------:R-:W-:-:S03]  /*118c0*/  @!P0 IMAD.MOV.U32 R12, RZ, RZ, R26 ;  /* 0x000000ffff0c8224 */ /* 0x000fc600078e001a */
[----:B------:R-:W4:Y:S04]  /*118d0*/  LDL R26, [R1+0x1178] ;  /* 0x00117800011a7983 */ /* 0x000f280000100800 */
[----:B------:R0:W4:Y:S02]  /*118e0*/  @!P0 LDG.E.U16 R7, desc[UR58][R12.64] ;  /* 0x0000003a0c078981 */ /* 0x000124000c1e1500 */
[----:B0-----:R-:W-:Y:S02]  /*118f0*/  @!P0 IMAD.MOV.U32 R12, RZ, RZ, R34 ;  /* 0x000000ffff0c8224 */ /* 0x001fe400078e0022 */
[----:B------:R-:W-:Y:S01]  /*11900*/  @!P0 IMAD.MOV.U32 R13, RZ, RZ, R35 ;  /* 0x000000ffff0d8224 */ /* 0x000fe200078e0023 */
[----:B------:R-:W4:Y:S04]  /*11910*/  LDL R34, [R1+0x1168] ;  /* 0x0011680001227983 */ /* 0x000f280000100800 */
[----:B------:R-:W4:Y:S04]  /*11920*/  LDL R35, [R1+0x1164] ;  /* 0x0011640001237983 */ /* 0x000f280000100800 */
[----:B------:R0:W4:Y:S02]  /*11930*/  @!P0 LDG.E.U16 R177, desc[UR58][R12.64] ;  /* 0x0000003a0cb18981 */ /* 0x000124000c1e1500 */
[----:B0-----:R-:W-:-:S02]  /*11940*/  @!P0 IMAD.MOV.U32 R12, RZ, RZ, R25 ;  /* 0x000000ffff0c8224 */ /* 0x001fc400078e0019 */
[----:B------:R-:W4:Y:S01]  /*11950*/  LDL R25, [R1+0x1158] ;  /* 0x0011580001197983 */ /* 0x000f220000100800 */
[----:B------:R-:W-:-:S03]  /*11960*/  @!P0 IMAD.MOV.U32 R13, RZ, RZ, R29 ;  /* 0x000000ffff0d8224 */ /* 0x000fc600078e001d */
[----:B------:R-:W4:Y:S04]  /*11970*/  LDL R29, [R1+0x1154] ;  /* 0x00115400011d7983 */ /* 0x000f280000100800 */
[----:B------:R0:W4:Y:S02]  /*11980*/  @!P0 LDG.E.U16 R179, desc[UR58][R12.64] ;  /* 0x0000003a0cb38981 */ /* 0x000124000c1e1500 */
[----:B0-----:R-:W-:Y:S02]  /*11990*/  @!P0 IMAD.MOV.U32 R12, RZ, RZ, R33 ;  /* 0x000000ffff0c8224 */ /* 0x001fe400078e0021 */
[----:B------:R-:W-:Y:S01]  /*119a0*/  @!P0 IMAD.MOV.U32 R13, RZ, RZ, R36 ;  /* 0x000000ffff0d8224 */ /* 0x000fe200078e0024 */
[----:B------:R-:W-:Y:S01]  /*119b0*/  PRMT R190, RZ, 0x7610, R190 ;  /* 0x00007610ffbe7816 */ /* 0x000fe200000000be */
[----:B------:R-:W4:Y:S04]  /*119c0*/  LDL R33, [R1+0x1114] ;  /* 0x0011140001217983 */ /* 0x000f280000100800 */
[----:B------:R0:W4:Y:S01]  /*119d0*/  @!P0 LDG.E.U16 R181, desc[UR58][R12.64] ;  /* 0x0000003a0cb58981 */ /* 0x000122000c1e1500 */
[----:B------:R-:W-:-:S02]  /*119e0*/  PRMT R189, RZ, 0x7610, R189 ;  /* 0x00007610ffbd7816 */ /* 0x000fc400000000bd */
[----:B------:R-:W-:Y:S01]  /*119f0*/  PRMT R212, RZ, 0x7610, R212 ;  /* 0x00007610ffd47816 */ /* 0x000fe200000000d4 */
[----:B------:R-:W4:Y:S01]  /*11a00*/  LDL R36, [R1+0x10c4] ;  /* 0x0010c40001247983 */ /* 0x000f220000100800 */
[----:B0-----:R-:W-:Y:S02]  /*11a10*/  @!P0 IMAD.MOV.U32 R13, RZ, RZ, R31 ;  /* 0x000000ffff0d8224 */ /* 0x001fe400078e001f */
[----:B------:R-:W-:Y:S01]  /*11a20*/  @!P0 IMAD.MOV.U32 R12, RZ, RZ, R27 ;  /* 0x000000ffff0c8224 */ /* 0x000fe200078e001b */
[----:B------:R-:W4:Y:S04]  /*11a30*/  LDL R31, [R1+0x1144] ;  /* 0x00114400011f7983 */ /* 0x000f280000100800 */
[----:B------:R-:W4:Y:S04]  /*11a40*/  LDL R27, [R1+0x1148] ;  /* 0x00114800011b7983 */ /* 0x000f280000100800 */
[----:B------:R3:W4:Y:S02]  /*11a50*/  @!P0 LDG.E.U16 R185, desc[UR58][R12.64] ;  /* 0x0000003a0cb98981 */ /* 0x000724000c1e1500 */
[----:B---3--:R-:W-:-:S02]  /*11a60*/  @!P0 IMAD.MOV.U32 R13, RZ, RZ, R24 ;  /* 0x000000ffff0d8224 */ /* 0x008fc400078e0018 */
[----:B------:R-:W3:Y:S01]  /*11a70*/  LDL R24, [R1+0x1134] ;  /* 0x0011340001187983 */ /* 0x000ee20000100800 */
[----:B--2---:R-:W-:-:S03]  /*11a80*/  @!P0 IMAD.MOV.U32 R12, RZ, RZ, R3 ;  /* 0x000000ffff0c8224 */ /* 0x004fc600078e0003 */
[----:B------:R-:W2:Y:S04]  /*11a90*/  LDL R3, [R1+0x1138] ;  /* 0x0011380001037983 */ /* 0x000ea80000100800 */
[----:B------:R0:W2:Y:S02]  /*11aa0*/  @!P0 LDG.E.U16 R186, desc[UR58][R12.64] ;  /* 0x0000003a0cba8981 */ /* 0x0000a4000c1e1500 */
[----:B0-----:R-:W-:Y:S02]  /*11ab0*/  @!P0 IMAD.MOV.U32 R12, RZ, RZ, R28 ;  /* 0x000000ffff0c8224 */ /* 0x001fe400078e001c */
[----:B------:R-:W-:Y:S01]  /*11ac0*/  @!P0 IMAD.MOV.U32 R13, RZ, RZ, R32 ;  /* 0x000000ffff0d8224 */ /* 0x000fe200078e0020 */
[----:B------:R-:W2:Y:S04]  /*11ad0*/  LDL R28, [R1+0x1128] ;  /* 0x00112800011c7983 */ /* 0x000ea80000100800 */
[----:B------:R-:W2:Y:S04]  /*11ae0*/  LDL R32, [R1+0x1124] ;  /* 0x0011240001207983 */ /* 0x000ea80000100800 */
[----:B------:R4:W2:Y:S01]  /*11af0*/  @!P0 LDG.E.U16 R190, desc[UR58][R12.64] ;  /* 0x0000003a0cbe8981 */ /* 0x0008a2000c1e1500 */
[----:B------:R-:W-:-:S02]  /*11b00*/  PRMT R211, RZ, 0x7610, R211 ;  /* 0x00007610ffd37816 */ /* 0x000fc400000000d3 */
[----:B------:R-:W-:Y:S02]  /*11b10*/  PRMT R210, RZ, 0x7610, R210 ;  /* 0x00007610ffd27816 */ /* 0x000fe400000000d2 */
[----:B------:R-:W-:Y:S01]  /*11b20*/  PRMT R209, RZ, 0x7610, R209 ;  /* 0x00007610ffd17816 */ /* 0x000fe200000000d1 */
[----:B----4-:R-:W-:Y:S02]  /*11b30*/  @!P0 IMAD.MOV.U32 R13, RZ, RZ, R30 ;  /* 0x000000ffff0d8224 */ /* 0x010fe400078e001e */
[----:B------:R-:W4:Y:S01]  /*11b40*/  LDL R30, [R1+0x1118] ;  /* 0x00111800011e7983 */ /* 0x000f220000100800 */
[----:B------:R-:W-:Y:S01]  /*11b50*/  @!P0 IMAD.MOV.U32 R12, RZ, RZ, R26 ;  /* 0x000000ffff0c8224 */ /* 0x000fe200078e001a */
[----:B------:R-:W-:Y:S02]  /*11b60*/  PRMT R208, RZ, 0x7610, R208 ;  /* 0x00007610ffd07816 */ /* 0x000fe400000000d0 */
[----:B------:R-:W4:Y:S04]  /*11b70*/  LDL R26, [R1+0x13fc] ;  /* 0x0013fc00011a7983 */ /* 0x000f280000100800 */
[----:B------:R0:W4:Y:S02]  /*11b80*/  @!P0 LDG.E.U16 R189, desc[UR58][R12.64] ;  /* 0x0000003a0cbd8981 */ /* 0x000124000c1e1500 */
[----:B0-----:R-:W-:Y:S01]  /*11b90*/  @!P0 IMAD.MOV.U32 R12, RZ, RZ, R34 ;  /* 0x000000ffff0c8224 */ /* 0x001fe200078e0022 */
[----:B------:R-:W-:Y:S01]  /*11ba0*/  PRMT R207, RZ, 0x7610, R207 ;  /* 0x00007610ffcf7816 */ /* 0x000fe200000000cf */
[----:B------:R-:W4:Y:S01]  /*11bb0*/  LDL R34, [R1+0x10b4] ;  /* 0x0010b40001227983 */ /* 0x000f220000100800 */
[----:B------:R-:W-:-:S03]  /*11bc0*/  @!P0 IMAD.MOV.U32 R13, RZ, RZ, R35 ;  /* 0x000000ffff0d8224 */ /* 0x000fc600078e0023 */
[----:B------:R-:W4:Y:S04]  /*11bd0*/  LDL R35, [R1+0x10c8] ;  /* 0x0010c80001237983 */ /* 0x000f280000100800 */
[----:B------:R0:W4:Y:S02]  /*11be0*/  @!P0 LDG.E.U16 R212, desc[UR58][R12.64] ;  /* 0x0000003a0cd48981 */ /* 0x000124000c1e1500 */
[----:B0-----:R-:W-:Y:S02]  /*11bf0*/  @!P0 IMAD.MOV.U32 R12, RZ, RZ, R25 ;  /* 0x000000ffff0c8224 */ /* 0x001fe400078e0019 */
        /* <DEDUP_REMOVED lines=9> */
[----:B---3--:R-:W-:Y:S02]  /*11c90*/  @!P0 IMAD.MOV.U32 R13, RZ, RZ, R24 ;  /* 0x000000ffff0d8224 */ /* 0x008fe400078e0018 */
[----:B------:R-:W3:Y:S01]  /*11ca0*/  LDL R24, [R1+0x10e4] ;  /* 0x0010e40001187983 */ /* 0x000ee20000100800 */
[----:B--2---:R-:W-:-:S03]  /*11cb0*/  @!P0 IMAD.MOV.U32 R12, RZ, RZ, R3 ;  /* 0x000000ffff0c8224 */ /* 0x004fc600078e0003 */
[----:B------:R-:W2:Y:S04]  /*11cc0*/  LDL R3, [R1+0x10e8] ;  /* 0x0010e80001037983 */ /* 0x000ea80000100800 */
[----:B------:R0:W2:Y:S02]  /*11cd0*/  @!P0 LDG.E.U16 R209, desc[UR58][R12.64] ;  /* 0x0000003a0cd18981 */ /* 0x0000a4000c1e1500 */
[----:B0-----:R-:W-:Y:S02]  /*11ce0*/  @!P0 IMAD.MOV.U32 R12, RZ, RZ, R28 ;  /* 0x000000ffff0c8224 */ /* 0x001fe400078e001c */
[----:B------:R-:W2:Y:S01]  /*11cf0*/  LDL R28, [R1+0x10d8] ;  /* 0x0010d800011c7983 */ /* 0x000ea20000100800 */
[----:B------:R-:W-:-:S03]  /*11d00*/  @!P0 IMAD.MOV.U32 R13, RZ, RZ, R32 ;  /* 0x000000ffff0d8224 */ /* 0x000fc600078e0020 */
[----:B------:R-:W2:Y:S04]  /*11d10*/  LDL R32, [R1+0x10d4] ;  /* 0x0010d40001207983 */ /* 0x000ea80000100800 */
[----:B------:R0:W2:Y:S02]  /*11d20*/  @!P0 LDG.E.U16 R208, desc[UR58][R12.64] ;  /* 0x0000003a0cd08981 */ /* 0x0000a4000c1e1500 */
[----:B0-----:R-:W-:Y:S01]  /*11d30*/  @!P0 IMAD.MOV.U32 R13, RZ, RZ, R33 ;  /* 0x000000ffff0d8224 */ /* 0x001fe200078e0021 */
[----:B------:R-:W-:Y:S01]  /*11d40*/  PRMT R206, RZ, 0x7610, R206 ;  /* 0x00007610ffce7816 */ /* 0x000fe200000000ce */
[----:B------:R0:W-:Y:S02]  /*11d50*/  STS.U16 [R6+UR4+0x8000], R175 ;  /* 0x008000af06007988 */ /* 0x0001e40008000404 */
[----:B0-----:R-:W-:-:S02]  /*11d60*/  PRMT R175, RZ, 0x7610, R175 ;  /* 0x00007610ffaf7816 */ /* 0x001fc400000000af */
[----:B------:R0:W-:Y:S02]  /*11d70*/  STS.U16 [R6+UR4+0xa000], R174 ;  /* 0x00a000ae06007988 */ /* 0x0001e40008000404 */
[----:B0-----:R-:W-:Y:S02]  /*11d80*/  PRMT R174, RZ, 0x7610, R174 ;  /* 0x00007610ffae7816 */ /* 0x001fe400000000ae */
[----:B------:R-:W-:Y:S04]  /*11d90*/  STS.U16 [R6+UR4+0x8400], R160 ;  /* 0x008400a006007988 */ /* 0x000fe80008000404 */
[----:B------:R-:W-:Y:S04]  /*11da0*/  STS.U16 [R6+UR4+0xa400], R159 ;  /* 0x00a4009f06007988 */ /* 0x000fe80008000404 */
[----:B------:R-:W-:Y:S04]  /*11db0*/  STS.U16 [R6+UR4+0x8800], R17 ;  /* 0x0088001106007988 */ /* 0x000fe80008000404 */
[----:B------:R-:W-:Y:S04]  /*11dc0*/  STS.U16 [R6+UR4+0xa800], R16 ;  /* 0x00a8001006007988 */ /* 0x000fe80008000404 */
[----:B------:R-:W-:Y:S04]  /*11dd0*/  STS.U16 [R6+UR4+0x8c00], R15 ;  /* 0x008c000f06007988 */ /* 0x000fe80008000404 */
[----:B------:R-:W-:Y:S01]  /*11de0*/  STS.U16 [R6+UR4+0xac00], R14 ;  /* 0x00ac000e06007988 */ /* 0x000fe20008000404 */
[----:B----4-:R-:W-:-:S03]  /*11df0*/  @!P0 IMAD.MOV.U32 R12, RZ, RZ, R30 ;  /* 0x000000ffff0c8224 */ /* 0x010fc600078e001e */
[----:B------:R-:W4:Y:S04]  /*11e00*/  LDL R30, [R1+0x10b8] ;  /* 0x0010b800011e7983 */ /* 0x000f280000100800 */
[----:B------:R0:W4:Y:S04]  /*11e10*/  @!P0 LDG.E.U16 R207, desc[UR58][R12.64] ;  /* 0x0000003a0ccf8981 */ /* 0x000128000c1e1500 */
[----:B------:R1:W-:Y:S04]  /*11e20*/  STL [R1+0x1414], R6 ;  /* 0x0014140601007387 */ /* 0x0003e80000100800 */
[----:B------:R-:W4:Y:S04]  /*11e30*/  LDL R33, [R1+0x1094] ;  /* 0x0010940001217983 */ /* 0x000f280000100800 */
[----:B-1----:R-:W4:Y:S01]  /*11e40*/  LDL R6, [R1+0x1068] ;  /* 0x0010680001067983 */ /* 0x002f220000100800 */
[----:B0-----:R-:W-:-:S03]  /*11e50*/  @!P0 IMAD.MOV.U32 R12, RZ, RZ, R25 ;  /* 0x000000ffff0c8224 */ /* 0x001fc600078e0019 */
[----:B------:R-:W4:Y:S01]  /*11e60*/  LDL R25, [R1+0x10a8] ;  /* 0x0010a80001197983 */ /* 0x000f220000100800 */
[----:B------:R-:W-:-:S03]  /*11e70*/  @!P0 IMAD.MOV.U32 R13, RZ, RZ, R29 ;  /* 0x000000ffff0d8224 */ /* 0x000fc600078e001d */
[----:B------:R-:W4:Y:S04]  /*11e80*/  LDL R29, [R1+0x10a4] ;  /* 0x0010a400011d7983 */ /* 0x000f280000100800 */
[----:B------:R0:W4:Y:S02]  /*11e90*/  @!P0 LDG.E.U16 R206, desc[UR58][R12.64] ;  /* 0x0000003a0cce8981 */ /* 0x000124000c1e1500 */
[----:B0-----:R-:W-:Y:S01]  /*11ea0*/  @!P0 IMAD.MOV.U32 R13, RZ, RZ, R31 ;  /* 0x000000ffff0d8224 */ /* 0x001fe200078e001f */
[----:B------:R-:W-:Y:S02]  /*11eb0*/  PRMT R160, RZ, 0x7610, R160 ;  /* 0x00007610ffa07816 */ /* 0x000fe400000000a0 */
[----:B------:R-:W-:Y:S01]  /*11ec0*/  PRMT R159, RZ, 0x7610, R159 ;  /* 0x00007610ff9f7816 */ /* 0x000fe2000000009f */
[----:B------:R-:W-:Y:S01]  /*11ed0*/  @!P0 IMAD.MOV.U32 R12, RZ, RZ, R27 ;  /* 0x000000ffff0c8224 */ /* 0x000fe200078e001b */
[----:B------:R-:W-:Y:S01]  /*11ee0*/  PRMT R17, RZ, 0x7610, R17 ;  /* 0x00007610ff117816 */ /* 0x000fe20000000011 */
[----:B------:R-:W4:Y:S04]  /*11ef0*/  LDL R27, [R1+0x1098] ;  /* 0x00109800011b7983 */ /* 0x000f280000100800 */
[----:B------:R3:W4:Y:S01]  /*11f00*/  @!P0 LDG.E.U16 R175, desc[UR58][R12.64] ;  /* 0x0000003a0caf8981 */ /* 0x000722000c1e1500 */
[----:B------:R-:W-:-:S03]  /*11f10*/  PRMT R16, RZ, 0x7610, R16 ;  /* 0x00007610ff107816 */ /* 0x000fc60000000010 */
[----:B------:R-:W-:Y:S01]  /*11f20*/  STS.U16 [R26+UR4+0x8080], R188 ;  /* 0x008080bc1a007988 */ /* 0x000fe20008000404 */
[----:B------:R-:W-:Y:S02]  /*11f30*/  PRMT R15, RZ, 0x7610, R15 ;  /* 0x00007610ff0f7816 */ /* 0x000fe4000000000f */
[----:B------:R-:W-:Y:S01]  /*11f40*/  PRMT R14, RZ, 0x7610, R14 ;  /* 0x00007610ff0e7816 */ /* 0x000fe2000000000e */
[----:B------:R-:W4:Y:S01]  /*11f50*/  LDL R31, [R1+0x13f8] ;  /* 0x0013f800011f7983 */ /* 0x000f220000100800 */
[----:B---3--:R-:W-:-:S03]  /*11f60*/  @!P0 IMAD.MOV.U32 R13, RZ, RZ, R24 ;  /* 0x000000ffff0d8224 */ /* 0x008fc600078e0018 */
        /* <DEDUP_REMOVED lines=9> */
[----:B0-----:R-:W-:Y:S02]  /*12000*/  @!P0 IMAD.MOV.U32 R12, RZ, RZ, R35 ;  /* 0x000000ffff0c8224 */ /* 0x001fe400078e0023 */
[----:B------:R-:W-:Y:S01]  /*12010*/  @!P0 IMAD.MOV.U32 R13, RZ, RZ, R36 ;  /* 0x000000ffff0d8224 */ /* 0x000fe200078e0024 */
[----:B------:R-:W-:Y:S04]  /*12020*/  STS.U16 [R26+UR4+0xa080], R187 ;  /* 0x00a080bb1a007988 */ /* 0x000fe80008000404 */
[----:B------:R0:W2:Y:S04]  /*12030*/  @!P0 LDG.E.U16 R159, desc[UR58][R12.64] ;  /* 0x0000003a0c9f8981 */ /* 0x0000a8000c1e1500 */
[----:B------:R-:W2:Y:S01]  /*12040*/  LDL R35, [R1+0x1044] ;  /* 0x0010440001237983 */ /* 0x000ea20000100800 */
[----:B0-----:R-:W-:-:S03]  /*12050*/  @!P0 IMAD.MOV.U32 R13, RZ, RZ, R34 ;  /* 0x000000ffff0d8224 */ /* 0x001fc600078e0022 */
[----:B------:R-:W-:Y:S04]  /*12060*/  STS.U16 [R26+UR4+0x8480], R167 ;  /* 0x008480a71a007988 */ /* 0x000fe80008000404 */
[----:B------:R-:W2:Y:S04]  /*12070*/  LDL R34, [R1+0x1048] ;  /* 0x0010480001227983 */ /* 0x000ea80000100800 */
[----:B------:R-:W-:Y:S04]  /*12080*/  STS.U16 [R26+UR4+0xa480], R166 ;  /* 0x00a480a61a007988 */ /* 0x000fe80008000404 */
[----:B------:R-:W-:Y:S04]  /*12090*/  STS.U16 [R26+UR4+0x8880], R153 ;  /* 0x008880991a007988 */ /* 0x000fe80008000404 */
[----:B------:R-:W-:Y:S04]  /*120a0*/  STS.U16 [R26+UR4+0xa880], R152 ;  /* 0x00a880981a007988 */ /* 0x000fe80008000404 */
[----:B------:R-:W-:Y:S04]  /*120b0*/  STS.U16 [R26+UR4+0x8c80], R21 ;  /* 0x008c80151a007988 */ /* 0x000fe80008000404 */
[----:B------:R0:W-:Y:S04]  /*120c0*/  STS.U16 [R26+UR4+0xac80], R20 ;  /* 0x00ac80141a007988 */ /* 0x0001e80008000404 */
[----:B0-----:R-:W2:Y:S01]  /*120d0*/  LDL R26, [R1+0x1038] ;  /* 0x00103800011a7983 */ /* 0x001ea20000100800 */
[----:B------:R-:W-:Y:S01]  /*120e0*/  PRMT R20, RZ, 0x7610, R20 ;  /* 0x00007610ff147816 */ /* 0x000fe20000000014 */
[----:B----4-:R-:W-:-:S02]  /*120f0*/  @!P0 IMAD.MOV.U32 R12, RZ, RZ, R30 ;  /* 0x000000ffff0c8224 */ /* 0x010fc400078e001e */
        /* <DEDUP_REMOVED lines=17> */
[----:B0-----:R-:W-:Y:S01]  /*12210*/  @!P0 IMAD.MOV.U32 R12, RZ, RZ, R28 ;  /* 0x000000ffff0c8224 */ /* 0x001fe200078e001c */
[----:B------:R-:W-:Y:S02]  /*12220*/  PRMT R167, RZ, 0x7610, R167 ;  /* 0x00007610ffa77816 */ /* 0x000fe400000000a7 */
[----:B------:R-:W-:Y:S01]  /*12230*/  PRMT R166, RZ, 0x7610, R166 ;  /* 0x00007610ffa67816 */ /* 0x000fe200000000a6 */
[----:B------:R-:W-:Y:S01]  /*12240*/  @!P0 IMAD.MOV.U32 R13, RZ, RZ, R32 ;  /* 0x000000ffff0d8224 */ /* 0x000fe200078e0020 */
[----:B------:R-:W-:Y:S01]  /*12250*/  PRMT R153, RZ, 0x7610, R153 ;  /* 0x00007610ff997816 */ /* 0x000fe20000000099 */
[----:B------:R-:W2:Y:S04]  /*12260*/  LDL R32, [R1+0x1018] ;  /* 0x0010180001207983 */ /* 0x000ea80000100800 */
[----:B------:R0:W2:Y:S01]  /*12270*/  @!P0 LDG.E.U16 R20, desc[UR58][R12.64] ;  /* 0x0000003a0c148981 */ /* 0x0000a2000c1e1500 */
[----:B------:R-:W-:-:S02]  /*12280*/  PRMT R152, RZ, 0x7610, R152 ;  /* 0x00007610ff987816 */ /* 0x000fc40000000098 */
[----:B------:R-:W-:Y:S01]  /*12290*/  PRMT R21, RZ, 0x7610, R21 ;  /* 0x00007610ff157816 */ /* 0x000fe20000000015 */
[----:B------:R-:W-:Y:S04]  /*122a0*/  STS.U16 [R31+UR4+0x8100], R191 ;  /* 0x008100bf1f007988 */ /* 0x000fe80008000404 */
[----:B------:R-:W2:Y:S01]  /*122b0*/  LDL R28, [R1+0x13f4] ;  /* 0x0013f400011c7983 */ /* 0x000ea20000100800 */
[----:B0-----:R-:W-:-:S03]  /*122c0*/  @!P0 IMAD.MOV.U32 R12, RZ, RZ, R6 ;  /* 0x000000ffff0c8224 */ /* 0x001fc600078e0006 */
[----:B------:R-:W2:Y:S04]  /*122d0*/  LDL R6, [R1+0x1008] ;  /* 0x0010080001067983 */ /* 0x000ea80000100800 */
[----:B------:R-:W-:Y:S04]  /*122e0*/  STS.U16 [R31+UR4+0xa100], R192 ;  /* 0x00a100c01f007988 */ /* 0x000fe80008000404 */
[----:B------:R-:W-:Y:S04]  /*122f0*/  STS.U16 [R31+UR4+0x8500], R173 ;  /* 0x008500ad1f007988 */ /* 0x000fe80008000404 */
[----:B------:R-:W-:Y:S04]  /*12300*/  STS.U16 [R31+UR4+0xa500], R172 ;  /* 0x00a500ac1f007988 */ /* 0x000fe80008000404 */
[----:B------:R-:W-:Y:S04]  /*12310*/  STS.U16 [R31+UR4+0x8900], R157 ;  /* 0x0089009d1f007988 */ /* 0x000fe80008000404 */
[----:B------:R-:W-:Y:S04]  /*12320*/  STS.U16 [R31+UR4+0xa900], R156 ;  /* 0x00a9009c1f007988 */ /* 0x000fe80008000404 */
[----:B------:R0:W-:Y:S02]  /*12330*/  STS.U16 [R31+UR4+0x8d00], R19 ;  /* 0x008d00131f007988 */ /* 0x0001e40008000404 */
[----:B0-----:R-:W-:Y:S01]  /*12340*/  PRMT R19, RZ, 0x7610, R19 ;  /* 0x00007610ff137816 */ /* 0x001fe20000000013 */
        /* <DEDUP_REMOVED lines=9> */
[----:B------:R-:W-:Y:S01]  /*123e0*/  @!P0 IMAD.MOV.U32 R13, RZ, RZ, R35 ;  /* 0x000000ffff0d8224 */ /* 0x000fe200078e0023 */
[----:B------:R0:W-:Y:S04]  /*123f0*/  STS.U16 [R31+UR4+0xad00], R18 ;  /* 0x00ad00121f007988 */ /* 0x0001e80008000404 */
[----:B------:R1:W4:Y:S04]  /*12400*/  @!P0 LDG.E.U16 R153, desc[UR58][R12.64] ;  /* 0x0000003a0c998981 */ /* 0x000328000c1e1500 */
[----:B------:R-:W4:Y:S04]  /*12410*/  LDL R35, [R1+0xfa4] ;  /* 0x000fa40001237983 */ /* 0x000f280000100800 */
[----:B0-----:R-:W4:Y:S01]  /*12420*/  LDL R31, [R1+0xfb4] ;  /* 0x000fb400011f7983 */ /* 0x001f220000100800 */
[----:B-1----:R-:W-:-:S03]  /*12430*/  @!P0 IMAD.MOV.U32 R12, RZ, RZ, R26 ;  /* 0x000000ffff0c8224 */ /* 0x002fc600078e001a */
[----:B------:R-:W4:Y:S01]  /*12440*/  LDL R26, [R1+0xfe8] ;  /* 0x000fe800011a7983 */ /* 0x000f220000100800 */
[----:B------:R-:W-:-:S03]  /*12450*/  @!P0 IMAD.MOV.U32 R13, RZ, RZ, R27 ;  /* 0x000000ffff0d8224 */ /* 0x000fc600078e001b */
        /* <DEDUP_REMOVED lines=14> */
[----:B------:R-:W2:Y:S01]  /*12540*/  LDL R6, [R1+0xfb8] ;  /* 0x000fb80001067983 */ /* 0x000ea20000100800 */
[----:B------:R-:W-:Y:S02]  /*12550*/  PRMT R18, RZ, 0x7610, R18 ;  /* 0x00007610ff127816 */ /* 0x000fe40000000012 */
[----:B------:R-:W-:-:S02]  /*12560*/  PRMT R156, RZ, 0x7610, R156 ;  /* 0x00007610ff9c7816 */ /* 0x000fc4000000009c */
[----:B------:R-:W-:Y:S02]  /*12570*/  PRMT R218, RZ, 0x7610, R218 ;  /* 0x00007610ffda7816 */ /* 0x000fe400000000da */
[----:B------:R-:W-:Y:S02]  /*12580*/  PRMT R217, RZ, 0x7610, R217 ;  /* 0x00007610ffd97816 */ /* 0x000fe400000000d9 */
[----:B------:R-:W-:Y:S01]  /*12590*/  PRMT R216, RZ, 0x7610, R216 ;  /* 0x00007610ffd87816 */ /* 0x000fe200000000d8 */
[----:B----4-:R-:W-:Y:S02]  /*125a0*/  @!P0 IMAD.MOV.U32 R13, RZ, RZ, R30 ;  /* 0x000000ffff0d8224 */ /* 0x010fe400078e001e */
[----:B------:R-:W4:Y:S04]  /*125b0*/  LDL R30, [R1+0xf94] ;  /* 0x000f9400011e7983 */ /* 0x000f280000100800 */
[----:B------:R0:W4:Y:S02]  /*125c0*/  @!P0 LDG.E.U16 R18, desc[UR58][R12.64] ;  /* 0x0000003a0c128981 */ /* 0x000124000c1e1500 */
[----:B0-----:R-:W-:Y:S01]  /*125d0*/  @!P0 IMAD.MOV.U32 R12, RZ, RZ, R25 ;  /* 0x000000ffff0c8224 */ /* 0x001fe200078e0019 */
[----:B------:R-:W-:Y:S01]  /*125e0*/  PRMT R215, RZ, 0x7610, R215 ;  /* 0x00007610ffd77816 */ /* 0x000fe200000000d7 */
[----:B------:R-:W-:Y:S01]  /*125f0*/  STS.U16 [R28+UR4+0x8180], R195 ;  /* 0x008180c31c007988 */ /* 0x000fe20008000404 */
[----:B------:R-:W-:-:S03]  /*12600*/  @!P0 IMAD.MOV.U32 R13, RZ, RZ, R29 ;  /* 0x000000ffff0d8224 */ /* 0x000fc600078e001d */
[----:B------:R-:W4:Y:S04]  /*12610*/  LDL R29, [R1+0xf98] ;  /* 0x000f9800011d7983 */ /* 0x000f280000100800 */
[----:B------:R0:W4:Y:S01]  /*12620*/  @!P0 LDG.E.U16 R156, desc[UR58][R12.64] ;  /* 0x0000003a0c9c8981 */ /* 0x000122000c1e1500 */
[----:B------:R-:W-:Y:S02]  /*12630*/  PRMT R157, RZ, 0x7610, R157 ;  /* 0x00007610ff9d7816 */ /* 0x000fe4000000009d */
[----:B------:R-:W-:Y:S01]  /*12640*/  PRMT R219, RZ, 0x7610, R219 ;  /* 0x00007610ffdb7816 */ /* 0x000fe200000000db */
[----:B------:R-:W4:Y:S01]  /*12650*/  LDL R25, [R1+0x13f0] ;  /* 0x0013f00001197983 */ /* 0x000f220000100800 */
[----:B0-----:R-:W-:-:S03]  /*12660*/  @!P0 IMAD.MOV.U32 R12, RZ, RZ, R26 ;  /* 0x000000ffff0c8224 */ /* 0x001fc600078e001a */
        /* <DEDUP_REMOVED lines=16> */
[----:B------:R-:W-:-:S03]  /*12770*/  @!P0 IMAD.MOV.U32 R13, RZ, RZ, R31 ;  /* 0x000000ffff0d8224 */ /* 0x000fc600078e001f */
[----:B------:R-:W-:Y:S04]  /*12780*/  STS.U16 [R28+UR4+0xa180], R196 ;  /* 0x00a180c41c007988 */ /* 0x000fe80008000404 */
[----:B------:R0:W2:Y:S04]  /*12790*/  @!P0 LDG.E.U16 R215, desc[UR58][R12.64] ;  /* 0x0000003a0cd78981 */ /* 0x0000a8000c1e1500 */
[----:B------:R-:W-:Y:S04]  /*127a0*/  STS.U16 [R28+UR4+0x8580], R184 ;  /* 0x008580b81c007988 */ /* 0x000fe80008000404 */
[----:B------:R-:W-:Y:S01]  /*127b0*/  STS.U16 [R28+UR4+0xa580], R183 ;  /* 0x00a580b71c007988 */ /* 0x000fe20008000404 */
[----:B0-----:R-:W-:-:S02]  /*127c0*/  @!P0 IMAD.MOV.U32 R12, RZ, RZ, R34 ;  /* 0x000000ffff0c8224 */ /* 0x001fc400078e0022 */
[----:B------:R-:W-:Y:S01]  /*127d0*/  @!P0 IMAD.MOV.U32 R13, RZ, RZ, R35 ;  /* 0x000000ffff0d8224 */ /* 0x000fe200078e0023 */
[----:B------:R-:W2:Y:S04]  /*127e0*/  LDL R31, [R1+0xf54] ;  /* 0x000f5400011f7983 */ /* 0x000ea80000100800 */
[----:B------:R-:W-:Y:S04]  /*127f0*/  STS.U16 [R28+UR4+0x8980], R163 ;  /* 0x008980a31c007988 */ /* 0x000fe80008000404 */
[----:B------:R-:W-:Y:S04]  /*12800*/  STS.U16 [R28+UR4+0xa980], R158 ;  /* 0x00a9809e1c007988 */ /* 0x000fe80008000404 */
[----:B------:R0:W-:Y:S04]  /*12810*/  STS.U16 [R28+UR4+0x8d80], R23 ;  /* 0x008d80171c007988 */ /* 0x0001e80008000404 */
[----:B------:R4:W2:Y:S01]  /*12820*/  @!P0 LDG.E.U16 R157, desc[UR58][R12.64] ;  /* 0x0000003a0c9d8981 */ /* 0x0008a2000c1e1500 */
[----:B------:R-:W-:-:S03]  /*12830*/  PRMT R227, RZ, 0x7610, R227 ;  /* 0x00007610ffe37816 */ /* 0x000fc600000000e3 */
[----:B------:R-:W2:Y:S01]  /*12840*/  LDL R34, [R1+0xf14] ;  /* 0x000f140001227983 */ /* 0x000ea20000100800 */
[----:B0-----:R-:W-:-:S03]  /*12850*/  PRMT R23, RZ, 0x7610, R23 ;  /* 0x00007610ff177816 */ /* 0x001fc60000000017 */
[----:B------:R0:W-:Y:S02]  /*12860*/  STS.U16 [R28+UR4+0xad80], R22 ;  /* 0x00ad80161c007988 */ /* 0x0001e40008000404 */
[----:B0-----:R-:W-:Y:S02]  /*12870*/  PRMT R22, RZ, 0x7610, R22 ;  /* 0x00007610ff167816 */ /* 0x001fe40000000016 */
[----:B------:R-:W2:Y:S01]  /*12880*/  LDL R28, [R1+0xf34] ;  /* 0x000f3400011c7983 */ /* 0x000ea20000100800 */
[----:B------:R-:W-:Y:S02]  /*12890*/  IMAD.MOV.U32 R151, RZ, RZ, R246 ;  /* 0x000000ffff977224 */ /* 0x000fe400078e00f6 */
[----:B------:R-:W-:Y:S02]  /*128a0*/  IMAD.MOV.U32 R246, RZ, RZ, R5 ;  /* 0x000000fffff67224 */ /* 0x000fe400078e0005 */
[----:B------:R-:W2:Y:S01]  /*128b0*/  LDL R5, [R1+0xef8] ;  /* 0x000ef80001057983 */ /* 0x000ea20000100800 */
[----:B----4-:R-:W-:-:S03]  /*128c0*/  @!P0 IMAD.MOV.U32 R13, RZ, RZ, R30 ;  /* 0x000000ffff0d8224 */ /* 0x010fc600078e001e */
        /* <DEDUP_REMOVED lines=11> */
[----:B--2---:R-:W-:Y:S01]  /*12980*/  @!P0 IMAD.MOV.U32 R12, RZ, RZ, R3 ;  /* 0x000000ffff0c8224 */ /* 0x004fe200078e0003 */
[----:B------:R-:W-:-:S02]  /*12990*/  PRMT R226, RZ, 0x7610, R226 ;  /* 0x00007610ffe27816 */ /* 0x000fc400000000e2 */
[----:B------:R-:W-:Y:S02]  /*129a0*/  PRMT R225, RZ, 0x7610, R225 ;  /* 0x00007610ffe17816 */ /* 0x000fe400000000e1 */
[----:B------:R-:W-:Y:S01]  /*129b0*/  PRMT R224, RZ, 0x7610, R224 ;  /* 0x00007610ffe07816 */ /* 0x000fe200000000e0 */
[----:B------:R0:W2:Y:S01]  /*129c0*/  @!P0 LDG.E.U16 R219, desc[UR58][R12.64] ;  /* 0x0000003a0cdb8981 */ /* 0x0000a2000c1e1500 */
[----:B------:R-:W-:Y:S02]  /*129d0*/  PRMT R223, RZ, 0x7610, R223 ;  /* 0x00007610ffdf7816 */ /* 0x000fe400000000df */
[----:B------:R-:W-:Y:S01]  /*129e0*/  PRMT R222, RZ, 0x7610, R222 ;  /* 0x00007610ffde7816 */ /* 0x000fe200000000de */
[----:B------:R-:W-:Y:S01]  /*129f0*/  STS.U16 [R25+UR4+0x8200], R200 ;  /* 0x008200c819007988 */ /* 0x000fe20008000404 */
[----:B------:R-:W-:-:S03]  /*12a00*/  PRMT R221, RZ, 0x7610, R221 ;  /* 0x00007610ffdd7816 */ /* 0x000fc600000000dd */
[----:B------:R-:W2:Y:S01]  /*12a10*/  LDL R3, [R1+0x13ec] ;  /* 0x0013ec0001037983 */ /* 0x000ea20000100800 */
[----:B0-----:R-:W-:-:S03]  /*12a20*/  @!P0 IMAD.MOV.U32 R13, RZ, RZ, R33 ;  /* 0x000000ffff0d8224 */ /* 0x001fc600078e0021 */
[----:B------:R-:W2:Y:S01]  /*12a30*/  LDL R33, [R1+0xf18] ;  /* 0x000f180001217983 */ /* 0x000ea20000100800 */
[----:B------:R-:W-:-:S03]  /*12a40*/  @!P0 IMAD.MOV.U32 R12, RZ, RZ, R32 ;  /* 0x000000ffff0c8224 */ /* 0x000fc600078e0020 */
[----:B------:R-:W2:Y:S04]  /*12a50*/  LDL R32, [R1+0xf04] ;  /* 0x000f040001207983 */ /* 0x000ea80000100800 */
[----:B------:R0:W2:Y:S02]  /*12a60*/  @!P0 LDG.E.U16 R227, desc[UR58][R12.64] ;  /* 0x0000003a0ce38981 */ /* 0x0000a4000c1e1500 */
[----:B0-----:R-:W-:Y:S02]  /*12a70*/  @!P0 IMAD.MOV.U32 R12, RZ, RZ, R6 ;  /* 0x000000ffff0c8224 */ /* 0x001fe400078e0006 */
[----:B------:R-:W2:Y:S01]  /*12a80*/  LDL R6, [R1+0xf08] ;  /* 0x000f080001067983 */ /* 0x000ea20000100800 */
[----:B------:R-:W-:-:S03]  /*12a90*/  @!P0 IMAD.MOV.U32 R13, RZ, RZ, R31 ;  /* 0x000000ffff0d8224 */ /* 0x000fc600078e001f */
[----:B------:R-:W2:Y:S04]  /*12aa0*/  LDL R31, [R1+0xef4] ;  /* 0x000ef400011f7983 */ /* 0x000ea80000100800 */
[----:B------:R4:W2:Y:S04]  /*12ab0*/  @!P0 LDG.E.U16 R226, desc[UR58][R12.64] ;  /* 0x0000003a0ce28981 */ /* 0x0008a8000c1e1500 */
[----:B------:R-:W-:Y:S04]  /*12ac0*/  STS.U16 [R25+UR4+0xa200], R201 ;  /* 0x00a200c919007988 */ /* 0x000fe80008000404 */
[----:B------:R-:W-:Y:S04]  /*12ad0*/  STS.U16 [R25+UR4+0x8600], R194 ;  /* 0x008600c219007988 */ /* 0x000fe80008000404 */
[----:B------:R-:W-:Y:S04]  /*12ae0*/  STS.U16 [R25+UR4+0xa600], R193 ;  /* 0x00a600c119007988 */ /* 0x000fe80008000404 */
[----:B------:R-:W-:Y:S04]  /*12af0*/  STS.U16 [R25+UR4+0x8a00], R165 ;  /* 0x008a00a519007988 */ /* 0x000fe80008000404 */
[----:B------:R-:W-:Y:S04]  /*12b00*/  STS.U16 [R25+UR4+0xaa00], R164 ;  /* 0x00aa00a419007988 */ /* 0x000fe80008000404 */
[----:B------:R-:W-:Y:S04]  /*12b10*/  STS.U16 [R25+UR4+0x8e00], R155 ;  /* 0x008e009b19007988 */ /* 0x000fe80008000404 */
[----:B------:R0:W-:Y:S04]  /*12b20*/  STS.U16 [R25+UR4+0xae00], R154 ;  /* 0x00ae009a19007988 */ /* 0x0001e80008000404 */
[----:B0-----:R-:W2:Y:S01]  /*12b30*/  LDL R25, [R1+0xeb8] ;  /* 0x000eb80001197983 */ /* 0x001ea20000100800 */
        /* <DEDUP_REMOVED lines=12> */
[----:B------:R-:W-:-:S03]  /*12c00*/  @!P0 IMAD.MOV.U32 R13, RZ, RZ, R26 ;  /* 0x000000ffff0d8224 */ /* 0x000fc600078e001a */
[----:B------:R-:W3:Y:S04]  /*12c10*/  LDL R26, [R1+0xec4] ;  /* 0x000ec400011a7983 */ /* 0x000ee80000100800 */
[----:B------:R0:W3:Y:S02]  /*12c20*/  @!P0 LDG.E.U16 R223, desc[UR58][R12.64] ;  /* 0x0000003a0cdf8981 */ /* 0x0000e4000c1e1500 */
[----:B0-----:R-:W-:Y:S02]  /*12c30*/  @!P0 IMAD.MOV.U32 R13, RZ, RZ, R34 ;  /* 0x000000ffff0d8224 */ /* 0x001fe400078e0022 */
[----:B--2---:R-:W-:-:S05]  /*12c40*/  @!P0 IMAD.MOV.U32 R12, RZ, RZ, R33 ;  /* 0x000000ffff0c8224 */ /* 0x004fca00078e0021 */
[----:B------:R0:W2:Y:S02]  /*12c50*/  @!P0 LDG.E.U16 R222, desc[UR58][R12.64] ;  /* 0x0000003a0cde8981 */ /* 0x0000a4000c1e1500 */
[----:B0-----:R-:W-:Y:S02]  /*12c60*/  @!P0 IMAD.MOV.U32 R13, RZ, RZ, R32 ;  /* 0x000000ffff0d8224 */ /* 0x001fe400078e0020 */
[----:B------:R-:W-:Y:S02]  /*12c70*/  @!P0 IMAD.MOV.U32 R12, RZ, RZ, R6 ;  /* 0x000000ffff0c8224 */ /* 0x000fe400078e0006 */
[----:B------:R-:W2:Y:S04]  /*12c80*/  LDL R6, [R1+0xea8] ;  /* 0x000ea80001067983 */ /* 0x000ea80000100800 */
[----:B------:R0:W2:Y:S02]  /*12c90*/  @!P0 LDG.E.U16 R221, desc[UR58][R12.64] ;  /* 0x0000003a0cdd8981 */ /* 0x0000a4000c1e1500 */
[----:B0-----:R-:W-:-:S02]  /*12ca0*/  @!P0 IMAD.MOV.U32 R12, RZ, RZ, R5 ;  /* 0x000000ffff0c8224 */ /* 0x001fc400078e0005 */
[----:B------:R-:W2:Y:S04]  /*12cb0*/  LDL R5, [R1+0xe98] ;  /* 0x000e980001057983 */ /* 0x000ea80000100800 */
[----:B------:R-:W2:Y:S04]  /*12cc0*/  LDL.LU R33, [R1+0xeb4] ;  /* 0x000eb40001217983 */ /* 0x000ea80000300800 */
[----:B------:R-:W2:Y:S01]  /*12cd0*/  LDL.LU R38, [R1+0xea4] ;  /* 0x000ea40001267983 */ /* 0x000ea20000300800 */
[----:B------:R-:W-:Y:S01]  /*12ce0*/  PRMT R228, RZ, 0x7610, R228 ;  /* 0x00007610ffe47816 */ /* 0x000fe200000000e4 */
[----:B------:R-:W-:Y:S01]  /*12cf0*/  @!P0 IMAD.MOV.U32 R13, RZ, RZ, R31 ;  /* 0x000000ffff0d8224 */ /* 0x000fe200078e001f */
[----:B------:R-:W-:-:S04]  /*12d00*/  PRMT R230, RZ, 0x7610, R230 ;  /* 0x00007610ffe67816 */ /* 0x000fc800000000e6 */
[----:B------:R4:W2:Y:S01]  /*12d10*/  @!P0 LDG.E.U16 R228, desc[UR58][R12.64] ;  /* 0x0000003a0ce48981 */ /* 0x0008a2000c1e1500 */
[----:B------:R-:W-:Y:S02]  /*12d20*/  PRMT R231, RZ, 0x7610, R231 ;  /* 0x00007610ffe77816 */ /* 0x000fe400000000e7 */
[----:B------:R-:W-:Y:S02]  /*12d30*/  PRMT R237, RZ, 0x7610, R237 ;  /* 0x00007610ffed7816 */ /* 0x000fe400000000ed */
[----:B------:R-:W-:Y:S01]  /*12d40*/  PRMT R236, RZ, 0x7610, R236 ;  /* 0x00007610ffec7816 */ /* 0x000fe200000000ec */
[----:B------:R-:W-:Y:S01]  /*12d50*/  STS.U16 [R3+UR4+0x8280], R204 ;  /* 0x008280cc03007988 */ /* 0x000fe20008000404 */
[----:B------:R-:W-:-:S03]  /*12d60*/  PRMT R235, RZ, 0x7610, R235 ;  /* 0x00007610ffeb7816 */ /* 0x000fc600000000eb */
[----:B------:R-:W-:Y:S04]  /*12d70*/  STS.U16 [R3+UR4+0xa280], R205 ;  /* 0x00a280cd03007988 */ /* 0x000fe80008000404 */
[----:B------:R-:W-:Y:S04]  /*12d80*/  STS.U16 [R3+UR4+0x8680], R197 ;  /* 0x008680c503007988 */ /* 0x000fe80008000404 */
[----:B------:R-:W-:Y:S01]  /*12d90*/  STS.U16 [R3+UR4+0xa680], R198 ;  /* 0x00a680c603007988 */ /* 0x000fe20008000404 */
[----:B----4-:R-:W-:Y:S02]  /*12da0*/  @!P0 IMAD.MOV.U32 R13, RZ, RZ, R30 ;  /* 0x000000ffff0d8224 */ /* 0x010fe400078e001e */
[----:B------:R-:W-:-:S05]  /*12db0*/  @!P0 IMAD.MOV.U32 R12, RZ, RZ, R29 ;  /* 0x000000ffff0c8224 */ /* 0x000fca00078e001d */
[----:B------:R0:W4:Y:S02]  /*12dc0*/  @!P0 LDG.E.U16 R230, desc[UR58][R12.64] ;  /* 0x0000003a0ce68981 */ /* 0x000124000c1e1500 */
[----:B0-----:R-:W-:Y:S02]  /*12dd0*/  @!P0 IMAD.MOV.U32 R13, RZ, RZ, R28 ;  /* 0x000000ffff0d8224 */ /* 0x001fe400078e001c */
[----:B------:R-:W4:Y:S04]  /*12de0*/  LDL R28, [R1+0x13e8] ;  /* 0x0013e800011c7983 */ /* 0x000f280000100800 */
[----:B------:R-:W4:Y:S04]  /*12df0*/  LDL.LU R36, [R1+0xe94] ;  /* 0x000e940001247983 */ /* 0x000f280000300800 */
[----:B------:R-:W4:Y:S01]  /*12e00*/  LDL R29, [R1+0xe68] ;  /* 0x000e6800011d7983 */ /* 0x000f220000100800 */
[----:B------:R-:W-:-:S05]  /*12e10*/  @!P0 IMAD.MOV.U32 R12, RZ, RZ, R27 ;  /* 0x000000ffff0c8224 */ /* 0x000fca00078e001b */
[----:B------:R3:W4:Y:S02]  /*12e20*/  @!P0 LDG.E.U16 R231, desc[UR58][R12.64] ;  /* 0x0000003a0ce78981 */ /* 0x000724000c1e1500 */
[----:B---3--:R-:W-:Y:S02]  /*12e30*/  @!P0 IMAD.MOV.U32 R12, RZ, RZ, R24 ;  /* 0x000000ffff0c8224 */ /* 0x008fe400078e0018 */
[----:B------:R-:W3:Y:S04]  /*12e40*/  LDL R24, [R1+0xe78] ;  /* 0x000e780001187983 */ /* 0x000ee80000100800 */
[----:B------:R-:W3:Y:S04]  /*12e50*/  LDL.LU R31, [R1+0xe84] ;  /* 0x000e8400011f7983 */ /* 0x000ee80000300800 */
[----:B------:R-:W3:Y:S01]  /*12e60*/  LDL.LU R44, [R1+0xe88] ;  /* 0x000e8800012c7983 */ /* 0x000ee20000300800 */
[----:B------:R-:W-:-:S03]  /*12e70*/  @!P0 IMAD.MOV.U32 R13, RZ, RZ, R26 ;  /* 0x000000ffff0d8224 */ /* 0x000fc600078e001a */
[----:B------:R-:W3:Y:S04]  /*12e80*/  LDL.LU R26, [R1+0xe74] ;  /* 0x000e7400011a7983 */ /* 0x000ee80000300800 */
[----:B------:R0:W3:Y:S02]  /*12e90*/  @!P0 LDG.E.U16 R237, desc[UR58][R12.64] ;  /* 0x0000003a0ced8981 */ /* 0x0000e4000c1e1500 */
[----:B0-----:R-:W-:Y:S02]  /*12ea0*/  @!P0 IMAD.MOV.U32 R12, RZ, RZ, R25 ;  /* 0x000000ffff0c8224 */ /* 0x001fe400078e0019 */
[----:B------:R-:W3:Y:S04]  /*12eb0*/  LDL.LU R25, [R1+0xe64] ;  /* 0x000e640001197983 */ /* 0x000ee80000300800 */
[----:B------:R-:W3:Y:S04]  /*12ec0*/  LDL.LU R41, [R1+0xe54] ;  /* 0x000e540001297983 */ /* 0x000ee80000300800 */
[----:B------:R-:W-:Y:S04]  /*12ed0*/  STS.U16 [R3+UR4+0x8a80], R171 ;  /* 0x008a80ab03007988 */ /* 0x000fe80008000404 */
[----:B------:R-:W3:Y:S04]  /*12ee0*/  LDL.LU R30, [R1+0xe58] ;  /* 0x000e5800011e7983 */ /* 0x000ee80000300800 */
[----:B------:R-:W-:Y:S04]  /*12ef0*/  STS.U16 [R3+UR4+0xaa80], R170 ;  /* 0x00aa80aa03007988 */ /* 0x000fe80008000404 */
[----:B------:R-:W3:Y:S04]  /*12f00*/  LDL.LU R27, [R1+0xe48] ;  /* 0x000e4800011b7983 */ /* 0x000ee80000300800 */
[----:B------:R-:W-:Y:S04]  /*12f10*/  STS.U16 [R3+UR4+0x8e80], R162 ;  /* 0x008e80a203007988 */ /* 0x000fe80008000404 */
[----:B------:R0:W-:Y:S01]  /*12f20*/  STS.U16 [R3+UR4+0xae80], R161 ;  /* 0x00ae80a103007988 */ /* 0x0001e20008000404 */
[----:B--2---:R-:W-:-:S05]  /*12f30*/  @!P0 IMAD.MOV.U32 R13, RZ, RZ, R33 ;  /* 0x000000ffff0d8224 */ /* 0x004fca00078e0021 */
[----:B------:R1:W2:Y:S02]  /*12f40*/  @!P0 LDG.E.U16 R236, desc[UR58][R12.64] ;  /* 0x0000003a0cec8981 */ /* 0x0002a4000c1e1500 */
[----:B-1----:R-:W-:Y:S02]  /*12f50*/  @!P0 IMAD.MOV.U32 R12, RZ, RZ, R6 ;  /* 0x000000ffff0c8224 */ /* 0x002fe400078e0006 */
[----:B------:R-:W-:Y:S01]  /*12f60*/  @!P0 IMAD.MOV.U32 R13, RZ, RZ, R38 ;  /* 0x000000ffff0d8224 */ /* 0x000fe200078e0026 */
[----:B------:R-:W2:Y:S04]  /*12f70*/  LDL.LU R6, [R1+0xe08] ;  /* 0x000e080001067983 */ /* 0x000ea80000300800 */
[----:B------:R1:W2:Y:S02]  /*12f80*/  @!P0 LDG.E.U16 R235, desc[UR58][R12.64] ;  /* 0x0000003a0ceb8981 */ /* 0x0002a4000c1e1500 */
[----:B-1----:R-:W-:-:S02]  /*12f90*/  @!P0 IMAD.MOV.U32 R12, RZ, RZ, R5 ;  /* 0x000000ffff0c8224 */ /* 0x002fc400078e0005 */
[----:B------:R-:W2:Y:S04]  /*12fa0*/  LDL.LU R5, [R1+0xe24] ;  /* 0x000e240001057983 */ /* 0x000ea80000300800 */
[----:B0-----:R-:W2:Y:S01]  /*12fb0*/  LDL.LU R3, [R1+0xe14] ;  /* 0x000e140001037983 */ /* 0x001ea20000300800 */
[----:B------:R-:W-:Y:S02]  /*12fc0*/  PRMT R234, RZ, 0x7610, R234 ;  /* 0x00007610ffea7816 */ /* 0x000fe400000000ea */
[----:B------:R-:W-:Y:S01]  /*12fd0*/  PRMT R233, RZ, 0x7610, R233 ;  /* 0x00007610ffe97816 */ /* 0x000fe200000000e9 */
[----:B------:R-:W2:Y:S01]  /*12fe0*/  LDL.LU R45, [R1+0xe44] ;  /* 0x000e4400012d7983 */ /* 0x000ea20000300800 */
[----:B------:R-:W-:-:S04]  /*12ff0*/  IMAD.MOV.U32 R150, RZ, RZ, R246 ;  /* 0x000000ffff967224 */ /* 0x000fc800078e00f6 */
[----:B------:R-:W-:Y:S02]  /*13000*/  IMAD.MOV.U32 R149, RZ, RZ, R150 ;  /* 0x000000ffff957224 */ /* 0x000fe400078e0096 */
[----:B------:R-:W-:Y:S02]  /*13010*/  IMAD.MOV.U32 R150, RZ, RZ, R151 ;  /* 0x000000ffff967224 */ /* 0x000fe400078e0097 */
[----:B------:R-:W-:Y:S02]  /*13020*/  IMAD.MOV.U32 R151, RZ, RZ, R4 ;  /* 0x000000ffff977224 */ /* 0x000fe400078e0004 */
[----:B----4-:R-:W-:-:S05]  /*13030*/  @!P0 IMAD.MOV.U32 R13, RZ, RZ, R36 ;  /* 0x000000ffff0d8224 */ /* 0x010fca00078e0024 */
[----:B------:R3:W4:Y:S02]  /*13040*/  @!P0 LDG.E.U16 R234, desc[UR58][R12.64] ;  /* 0x0000003a0cea8981 */ /* 0x000724000c1e1500 */
[----:B---3--:R-:W-:Y:S02]  /*13050*/  @!P0 IMAD.MOV.U32 R13, RZ, RZ, R31 ;  /* 0x000000ffff0d8224 */ /* 0x008fe400078e001f */
[----:B------:R-:W-:-:S05]  /*13060*/  @!P0 IMAD.MOV.U32 R12, RZ, RZ, R44 ;  /* 0x000000ffff0c8224 */ /* 0x000fca00078e002c */
[----:B------:R0:W3:Y:S02]  /*13070*/  @!P0 LDG.E.U16 R233, desc[UR58][R12.64] ;  /* 0x0000003a0ce98981 */ /* 0x0000e4000c1e1500 */
[----:B0-----:R-:W-:Y:S02]  /*13080*/  @!P0 IMAD.MOV.U32 R12, RZ, RZ, R24 ;  /* 0x000000ffff0c8224 */ /* 0x001fe400078e0018 */
[----:B------:R-:W4:Y:S04]  /*13090*/  LDL.LU R24, [R1+0xe38] ;  /* 0x000e380001187983 */ /* 0x000f280000300800 */
[----:B------:R-:W3:Y:S04]  /*130a0*/  LDL.LU R246, [R1+0xe34] ;  /* 0x000e340001f67983 */ /* 0x000ee80000300800 */
[----:B------:R-:W3:Y:S04]  /*130b0*/  LDL R48, [R1+0x11b4] ;  /* 0x0011b40001307983 */ /* 0x000ee80000100800 */
[----:B------:R-:W3:Y:S04]  /*130c0*/  LDL R47, [R1+0x13b8] ;  /* 0x0013b800012f7983 */ /* 0x000ee80000100800 */
[----:B------:R-:W3:Y:S04]  /*130d0*/  LDL R43, [R1+0x13b0] ;  /* 0x0013b000012b7983 */ /* 0x000ee80000100800 */
[----:B------:R-:W3:Y:S04]  /*130e0*/  LDL R40, [R1+0x13cc] ;  /* 0x0013cc0001287983 */ /* 0x000ee80000100800 */
[----:B------:R-:W3:Y:S04]  /*130f0*/  LDL R39, [R1+0x13a8] ;  /* 0x0013a80001277983 */ /* 0x000ee80000100800 */
[----:B------:R-:W3:Y:S04]  /*13100*/  LDL R37, [R1+0x13c4] ;  /* 0x0013c40001257983 */ /* 0x000ee80000100800 */
[----:B------:R-:W3:Y:S04]  /*13110*/  LDL R4, [R1+0x13e4] ;  /* 0x0013e40001047983 */ /* 0x000ee80000100800 */
[----:B------:R-:W3:Y:S04]  /*13120*/  LDL.LU R46, [R1+0xe18] ;  /* 0x000e1800012e7983 */ /* 0x000ee80000300800 */
[----:B------:R-:W3:Y:S04]  /*13130*/  LDL.LU R42, [R1+0xe28] ;  /* 0x000e2800012a7983 */ /* 0x000ee80000300800 */
[----:B------:R-:W3:Y:S04]  /*13140*/  LDL.LU R32, [R1+0xe04] ;  /* 0x000e040001207983 */ /* 0x000ee80000300800 */
[----:B------:R-:W-:Y:S04]  /*13150*/  STS.U16 [R28+UR4+0x8300], R213 ;  /* 0x008300d51c007988 */ /* 0x000fe80008000404 */
[----:B------:R-:W-:Y:S04]  /*13160*/  STS.U16 [R28+UR4+0xa300], R214 ;  /* 0x00a300d61c007988 */ /* 0x000fe80008000404 */
[----:B------:R-:W-:Y:S04]  /*13170*/  STS.U16 [R28+UR4+0x8700], R202 ;  /* 0x008700ca1c007988 */ /* 0x000fe80008000404 */
[----:B------:R-:W-:Y:S04]  /*13180*/  STS.U16 [R28+UR4+0xa700], R203 ;  /* 0x00a700cb1c007988 */ /* 0x000fe80008000404 */
[----:B------:R-:W-:Y:S04]  /*13190*/  STS.U16 [R28+UR4+0x8b00], R182 ;  /* 0x008b00b61c007988 */ /* 0x000fe80008000404 */
[----:B------:R-:W-:Y:S04]  /*131a0*/  STS.U16 [R28+UR4+0xab00], R180 ;  /* 0x00ab00b41c007988 */ /* 0x000fe80008000404 */
[----:B------:R-:W-:Y:S04]  /*131b0*/  STS.U16 [R28+UR4+0x8f00], R169 ;  /* 0x008f00a91c007988 */ /* 0x000fe80008000404 */
[----:B------:R0:W-:Y:S04]  /*131c0*/  STS.U16 [R28+UR4+0xaf00], R168 ;  /* 0x00af00a81c007988 */ /* 0x0001e80008000404 */
[----:B--2---:R1:W-:Y:S04]  /*131d0*/  STL [R1+0x1418], R5 ;  /* 0x0014180501007387 */ /* 0x0043e80000100800 */
[----:B------:R2:W-:Y:S04]  /*131e0*/  STL [R1+0x141c], R3 ;  /* 0x00141c0301007387 */ /* 0x0005e80000100800 */
[----:B0-----:R-:W2:Y:S01]  /*131f0*/  LDL R28, [R1+0x13bc] ;  /* 0x0013bc00011c7983 */ /* 0x001ea20000100800 */
[----:B------:R-:W-:Y:S01]  /*13200*/  PRMT R238, RZ, 0x7610, R238 ;  /* 0x00007610ffee7816 */ /* 0x000fe200000000ee */
[----:B------:R-:W-:Y:S01]  /*13210*/  @!P0 IMAD.MOV.U32 R13, RZ, RZ, R26 ;  /* 0x000000ffff0d8224 */ /* 0x000fe200078e001a */
[----:B------:R-:W-:Y:S01]  /*13220*/  PRMT R239, RZ, 0x7610, R239 ;  /* 0x00007610ffef7816 */ /* 0x000fe200000000ef */
[----:B------:R-:W2:Y:S04]  /*13230*/  LDL R35, [R1+0x11ac] ;  /* 0x0011ac0001237983 */ /* 0x000ea80000100800 */
[----:B------:R0:W2:Y:S01]  /*13240*/  @!P0 LDG.E.U16 R238, desc[UR58][R12.64] ;  /* 0x0000003a0cee8981 */ /* 0x0000a2000c1e1500 */
[----:B------:R-:W-:-:S02]  /*13250*/  PRMT R232, RZ, 0x7610, R232 ;  /* 0x00007610ffe87816 */ /* 0x000fc400000000e8 */
[----:B------:R-:W-:Y:S01]  /*13260*/  PRMT R229, RZ, 0x7610, R229 ;  /* 0x00007610ffe57816 */ /* 0x000fe200000000e5 */
[----:B------:R-:W2:Y:S01]  /*13270*/  LDL R34, [R1+0x119c] ;  /* 0x00119c0001227983 */ /* 0x000ea20000100800 */
[----:B0-----:R-:W-:Y:S02]  /*13280*/  @!P0 IMAD.MOV.U32 R12, RZ, RZ, R29 ;  /* 0x000000ffff0c8224 */ /* 0x001fe400078e001d */
[----:B------:R-:W-:Y:S01]  /*13290*/  @!P0 IMAD.MOV.U32 R13, RZ, RZ, R25 ;  /* 0x000000ffff0d8224 */ /* 0x000fe200078e0019 */
[----:B------:R-:W-:Y:S01]  /*132a0*/  PRMT R220, RZ, 0x7610, R220 ;  /* 0x00007610ffdc7816 */ /* 0x000fe200000000dc */
[----:B------:R-:W2:Y:S04]  /*132b0*/  LDL R29, [R1+0x11a0] ;  /* 0x0011a000011d7983 */ /* 0x000ea80000100800 */
[----:B------:R0:W2:Y:S02]  /*132c0*/  @!P0 LDG.E.U16 R239, desc[UR58][R12.64] ;  /* 0x0000003a0cef8981 */ /* 0x0000a4000c1e1500 */
[----:B0-----:R-:W-:-:S02]  /*132d0*/  @!P0 IMAD.MOV.U32 R12, RZ, RZ, R30 ;  /* 0x000000ffff0c8224 */ /* 0x001fc400078e001e */
[----:B------:R-:W-:-:S05]  /*132e0*/  @!P0 IMAD.MOV.U32 R13, RZ, RZ, R41 ;  /* 0x000000ffff0d8224 */ /* 0x000fca00078e0029 */
[----:B------:R0:W2:Y:S02]  /*132f0*/  @!P0 LDG.E.U16 R232, desc[UR58][R12.64] ;  /* 0x0000003a0ce88981 */ /* 0x0000a4000c1e1500 */
[----:B0-----:R-:W-:Y:S02]  /*13300*/  @!P0 IMAD.MOV.U32 R12, RZ, RZ, R27 ;  /* 0x000000ffff0c8224 */ /* 0x001fe400078e001b */
[----:B------:R-:W-:-:S05]  /*13310*/  @!P0 IMAD.MOV.U32 R13, RZ, RZ, R45 ;  /* 0x000000ffff0d8224 */ /* 0x000fca00078e002d */
[----:B------:R4:W2:Y:S01]  /*13320*/  @!P0 LDG.E.U16 R229, desc[UR58][R12.64] ;  /* 0x0000003a0ce58981 */ /* 0x0008a2000c1e1500 */
[----:B------:R-:W-:Y:S02]  /*13330*/  PRMT R214, RZ, 0x7610, R214 ;  /* 0x00007610ffd67816 */ /* 0x000fe400000000d6 */
[----:B------:R-:W-:Y:S02]  /*13340*/  PRMT R213, RZ, 0x7610, R213 ;  /* 0x00007610ffd57816 */ /* 0x000fe400000000d5 */
[----:B------:R-:W-:Y:S02]  /*13350*/  PRMT R205, RZ, 0x7610, R205 ;  /* 0x00007610ffcd7816 */ /* 0x000fe400000000cd */
[----:B------:R-:W-:Y:S02]  /*13360*/  PRMT R204, RZ, 0x7610, R204 ;  /* 0x00007610ffcc7816 */ /* 0x000fe400000000cc */
[----:B------:R-:W-:Y:S02]  /*13370*/  PRMT R203, RZ, 0x7610, R203 ;  /* 0x00007610ffcb7816 */ /* 0x000fe400000000cb */
[----:B------:R-:W-:-:S02]  /*13380*/  PRMT R202, RZ, 0x7610, R202 ;  /* 0x00007610ffca7816 */ /* 0x000fc400000000ca */
[----:B------:R-:W-:Y:S01]  /*13390*/  PRMT R201, RZ, 0x7610, R201 ;  /* 0x00007610ffc97816 */ /* 0x000fe200000000c9 */
[----:B----4-:R-:W-:Y:S02]  /*133a0*/  @!P0 IMAD.MOV.U32 R12, RZ, RZ, R24 ;  /* 0x000000ffff0c8224 */ /* 0x010fe400078e0018 */
[----:B---3--:R-:W-:-:S05]  /*133b0*/  @!P0 IMAD.MOV.U32 R13, RZ, RZ, R246 ;  /* 0x000000ffff0d8224 */ /* 0x008fca00078e00f6 */
[----:B------:R0:W3:Y:S02]  /*133c0*/  @!P0 LDG.E.U16 R220, desc[UR58][R12.64] ;  /* 0x0000003a0cdc8981 */ /* 0x0000e4000c1e1500 */
[----:B0-----:R-:W-:Y:S02]  /*133d0*/  @!P0 IMAD.MOV.U32 R13, RZ, RZ, R5 ;  /* 0x000000ffff0d8224 */ /* 0x001fe400078e0005 */
[----:B-1----:R-:W4:Y:S01]  /*133e0*/  LDL R5, [R1+0x118c] ;  /* 0x00118c0001057983 */ /* 0x002f220000100800 */
[----:B------:R-:W-:-:S05]  /*133f0*/  @!P0 IMAD.MOV.U32 R12, RZ, RZ, R42 ;  /* 0x000000ffff0c8224 */ /* 0x000fca00078e002a */
[----:B------:R0:W3:Y:S02]  /*13400*/  @!P0 LDG.E.U16 R214, desc[UR58][R12.64] ;  /* 0x0000003a0cd68981 */ /* 0x0000e4000c1e1500 */
[----:B0-----:R-:W-:Y:S02]  /*13410*/  @!P0 IMAD.MOV.U32 R12, RZ, RZ, R46 ;  /* 0x000000ffff0c8224 */ /* 0x001fe400078e002e */
[----:B------:R-:W-:Y:S02]  /*13420*/  @!P0 IMAD.MOV.U32 R13, RZ, RZ, R3 ;  /* 0x000000ffff0d8224 */ /* 0x000fe400078e0003 */
[----:B--2---:R-:W2:Y:S04]  /*13430*/  LDL R3, [R1+0x1190] ;  /* 0x0011900001037983 */ /* 0x004ea80000100800 */
[----:B------:R0:W3:Y:S02]  /*13440*/  @!P0 LDG.E.U16 R213, desc[UR58][R12.64] ;  /* 0x0000003a0cd58981 */ /* 0x0000e4000c1e1500 */
[----:B0-----:R-:W-:-:S02]  /*13450*/  @!P0 IMAD.MOV.U32 R12, RZ, RZ, R6 ;  /* 0x000000ffff0c8224 */ /* 0x001fc400078e0006 */
[----:B------:R-:W-:-:S05]  /*13460*/  @!P0 IMAD.MOV.U32 R13, RZ, RZ, R32 ;  /* 0x000000ffff0d8224 */ /* 0x000fca00078e0020 */
[----:B------:R0:W3:Y:S02]  /*13470*/  @!P0 LDG.E.U16 R205, desc[UR58][R12.64] ;  /* 0x0000003a0ccd8981 */ /* 0x0000e4000c1e1500 */
[----:B0-----:R-:W-:Y:S02]  /*13480*/  @!P0 IMAD.MOV.U32 R12, RZ, RZ, R251 ;  /* 0x000000ffff0c8224 */ /* 0x001fe400078e00fb */
[----:B------:R-:W-:-:S05]  /*13490*/  @!P0 IMAD.MOV.U32 R13, RZ, RZ, R250 ;  /* 0x000000ffff0d8224 */ /* 0x000fca00078e00fa */
[----:B------:R0:W3:Y:S02]  /*134a0*/  @!P0 LDG.E.U16 R204, desc[UR58][R12.64] ;  /* 0x0000003a0ccc8981 */ /* 0x0000e4000c1e1500 */
[----:B0-----:R-:W-:Y:S02]  /*134b0*/  @!P0 IMAD.MOV.U32 R12, RZ, RZ, R47 ;  /* 0x000000ffff0c8224 */ /* 0x001fe400078e002f */
[----:B------:R-:W-:-:S05]  /*134c0*/  @!P0 IMAD.MOV.U32 R13, RZ, RZ, R48 ;  /* 0x000000ffff0d8224 */ /* 0x000fca00078e0030 */
[----:B------:R0:W3:Y:S04]  /*134d0*/  @!P0 LDG.E.U16 R203, desc[UR58][R12.64] ;  /* 0x0000003a0ccb8981 */ /* 0x0000e8000c1e1500 */
[----:B------:R-:W-:Y:S01]  /*134e0*/  STL [R1+0x1420], R6 ;  /* 0x0014200601007387 */ /* 0x000fe20000100800 */
[----:B0-----:R-:W-:Y:S02]  /*134f0*/  @!P0 IMAD.MOV.U32 R12, RZ, RZ, R40 ;  /* 0x000000ffff0c8224 */ /* 0x001fe400078e0028 */
[----:B------:R-:W-:Y:S01]  /*13500*/  @!P0 IMAD.MOV.U32 R13, RZ, RZ, R43 ;  /* 0x000000ffff0d8224 */ /* 0x000fe200078e002b */
[----:B------:R-:W-:Y:S04]  /*13510*/  STL [R1+0x1428], R251 ;  /* 0x001428fb01007387 */ /* 0x000fe80000100800 */
[----:B------:R0:W3:Y:S04]  /*13520*/  @!P0 LDG.E.U16 R202, desc[UR58][R12.64] ;  /* 0x0000003a0cca8981 */ /* 0x0000e8000c1e1500 */
[----:B------:R-:W-:Y:S04]  /*13530*/  STL [R1+0x1424], R250 ;  /* 0x001424fa01007387 */ /* 0x000fe80000100800 */
[----:B------:R-:W3:Y:S01]  /*13540*/  LDL R43, [R1+0x117c] ;  /* 0x00117c00012b7983 */ /* 0x000ee20000100800 */
[----:B0-----:R-:W-:-:S02]  /*13550*/  @!P0 IMAD.MOV.U32 R12, RZ, RZ, R37 ;  /* 0x000000ffff0c8224 */ /* 0x001fc400078e0025 */
[----:B------:R-:W-:Y:S01]  /*13560*/  @!P0 IMAD.MOV.U32 R13, RZ, RZ, R39 ;  /* 0x000000ffff0d8224 */ /* 0x000fe200078e0027 */
[----:B------:R-:W3:Y:S04]  /*13570*/  LDL R40, [R1+0x116c] ;  /* 0x00116c0001287983 */ /* 0x000ee80000100800 */
[----:B------:R-:W3:Y:S04]  /*13580*/  LDL R39, [R1+0x1180] ;  /* 0x0011800001277983 */ /* 0x000ee80000100800 */
[----:B------:R0:W3:Y:S04]  /*13590*/  @!P0 LDG.E.U16 R201, desc[UR58][R12.64] ;  /* 0x0000003a0cc98981 */ /* 0x0000e8000c1e1500 */
[----:B------:R-:W3:Y:S01]  /*135a0*/  LDL R37, [R1+0x115c] ;  /* 0x00115c0001257983 */ /* 0x000ee20000100800 */
[----:B------:R-:W-:-:S03]  /*135b0*/  PRMT R200, RZ, 0x7610, R200 ;  /* 0x00007610ffc87816 */ /* 0x000fc600000000c8 */
[----:B------:R-:W-:Y:S01]  /*135c0*/  STS.U16 [R4+UR4+0x8380], R243 ;  /* 0x008380f304007988 */ /* 0x000fe20008000404 */
[----:B0-----:R-:W-:-:S03]  /*135d0*/  @!P0 IMAD.MOV.U32 R12, RZ, RZ, R28 ;  /* 0x000000ffff0c8224 */ /* 0x001fc600078e001c */
[----:B------:R-:W3:Y:S01]  /*135e0*/  LDL R28, [R1+0x1170] ;  /* 0x00117000011c7983 */ /* 0x000ee20000100800 */
[----:B------:R-:W-:-:S03]  /*135f0*/  @!P0 IMAD.MOV.U32 R13, RZ, RZ, R35 ;  /* 0x000000ffff0d8224 */ /* 0x000fc600078e0023 */
[----:B------:R-:W-:Y:S04]  /*13600*/  STS.U16 [R4+UR4+0xa380], R244 ;  /* 0x00a380f404007988 */ /* 0x000fe80008000404 */
[----:B------:R-:W-:Y:S04]  /*13610*/  STS.U16 [R4+UR4+0x8780], R241 ;  /* 0x008780f104007988 */ /* 0x000fe80008000404 */
[----:B------:R-:W-:Y:S04]  /*13620*/  STS.U16 [R4+UR4+0xa780], R242 ;  /* 0x00a780f204007988 */ /* 0x000fe80008000404 */
[----:B------:R0:W-:Y:S04]  /*13630*/  STS.U16 [R4+UR4+0x8b80], R199 ;  /* 0x008b80c704007988 */ /* 0x0001e80008000404 */
[----:B------:R1:W3:Y:S04]  /*13640*/  @!P0 LDG.E.U16 R200, desc[UR58][R12.64] ;  /* 0x0000003a0cc88981 */ /* 0x0002e8000c1e1500 */
[----:B------:R-:W3:Y:S01]  /*13650*/  LDL R35, [R1+0x1140] ;  /* 0x0011400001237983 */ /* 0x000ee20000100800 */
[----:B0-----:R-:W-:-:S02]  /*13660*/  PRMT R199, RZ, 0x7610, R199 ;  /* 0x00007610ffc77816 */ /* 0x001fc400000000c7 */
[----:B------:R-:W-:Y:S01]  /*13670*/  PRMT R198, RZ, 0x7610, R198 ;  /* 0x00007610ffc67816 */ /* 0x000fe200000000c6 */
[----:B------:R-:W3:Y:S01]  /*13680*/  LDL R47, [R1+0x113c] ;  /* 0x00113c00012f7983 */ /* 0x000ee20000100800 */
[----:B-1----:R-:W-:Y:S02]  /*13690*/  @!P0 IMAD.MOV.U32 R12, RZ, RZ, R29 ;  /* 0x000000ffff0c8224 */ /* 0x002fe400078e001d */
[----:B------:R-:W-:Y:S01]  /*136a0*/  @!P0 IMAD.MOV.U32 R13, RZ, RZ, R34 ;  /* 0x000000ffff0d8224 */ /* 0x000fe200078e0022 */
[----:B------:R-:W3:Y:S04]  /*136b0*/  LDL R29, [R1+0x114c] ;  /* 0x00114c00011d7983 */ /* 0x000ee80000100800 */
[----:B------:R-:W3:Y:S04]  /*136c0*/  LDL R34, [R1+0x1160] ;  /* 0x0011600001227983 */ /* 0x000ee80000100800 */
[----:B------:R4:W3:Y:S01]  /*136d0*/  @!P0 LDG.E.U16 R199, desc[UR58][R12.64] ;  /* 0x0000003a0cc78981 */ /* 0x0008e2000c1e1500 */
[----:B------:R-:W-:-:S03]  /*136e0*/  PRMT R197, RZ, 0x7610, R197 ;  /* 0x00007610ffc57816 */ /* 0x000fc600000000c5 */
[----:B------:R-:W-:Y:S04]  /*136f0*/  STS.U16 [R4+UR4+0xab80], R240 ;  /* 0x00ab80f004007988 */ /* 0x000fe80008000404 */
[----:B------:R-:W-:Y:S04]  /*13700*/  STS.U16 [R4+UR4+0x8f80], R176 ;  /* 0x008f80b004007988 */ /* 0x000fe80008000404 */
[----:B------:R0:W-:Y:S01]  /*13710*/  STS.U16 [R4+UR4+0xaf80], R178 ;  /* 0x00af80b204007988 */ /* 0x0001e20008000404 */
[----:B------:R-:W-:Y:S01]  /*13720*/  PRMT R196, RZ, 0x7610, R196 ;  /* 0x00007610ffc47816 */ /* 0x000fe200000000c4 */
[----:B----4-:R-:W-:-:S02]  /*13730*/  @!P0 IMAD.MOV.U32 R13, RZ, RZ, R5 ;  /* 0x000000ffff0d8224 */ /* 0x010fc400078e0005 */
[----:B------:R-:W4:Y:S04]  /*13740*/  LDL R5, [R1+0x1150] ;  /* 0x0011500001057983 */ /* 0x000f280000100800 */
[----:B------:R-:W4:Y:S01]  /*13750*/  LDL.LU R6, [R1+0xe3c] ;  /* 0x000e3c0001067983 */ /* 0x000f220000300800 */
[----:B--2---:R-:W-:-:S03]  /*13760*/  @!P0 IMAD.MOV.U32 R12, RZ, RZ, R3 ;  /* 0x000000ffff0c8224 */ /* 0x004fc600078e0003 */
[----:B------:R-:W2:Y:S04]  /*13770*/  LDL.LU R3, [R1+0xe10] ;  /* 0x000e100001037983 */ /* 0x000ea80000300800 */
[----:B------:R-:W2:Y:S04]  /*13780*/  LDL.LU R249, [R1+0xe2c] ;  /* 0x000e2c0001f97983 */ /* 0x000ea80000300800 */
[----:B------:R3:W2:Y:S04]  /*13790*/  @!P0 LDG.E.U16 R198, desc[UR58][R12.64] ;  /* 0x0000003a0cc68981 */ /* 0x0006a8000c1e1500 */
[----:B------:R-:W2:Y:S04]  /*137a0*/  LDL.LU R248, [R1+0xe00] ;  /* 0x000e000001f87983 */ /* 0x000ea80000300800 */
[----:B0-----:R-:W2:Y:S01]  /*137b0*/  LDL.LU R4, [R1+0xe1c] ;  /* 0x000e1c0001047983 */ /* 0x001ea20000300800 */
[----:B------:R-:W-:-:S02]  /*137c0*/  PRMT R195, RZ, 0x7610, R195 ;  /* 0x00007610ffc37816 */ /* 0x000fc400000000c3 */
[----:B------:R-:W-:Y:S02]  /*137d0*/  PRMT R194, RZ, 0x7610, R194 ;  /* 0x00007610ffc27816 */ /* 0x000fe400000000c2 */
[----:B------:R-:W-:Y:S02]  /*137e0*/  PRMT R193, RZ, 0x7610, R193 ;  /* 0x00007610ffc17816 */ /* 0x000fe400000000c1 */
[----:B------:R-:W-:Y:S02]  /*137f0*/  PRMT R192, RZ, 0x7610, R192 ;  /* 0x00007610ffc07816 */ /* 0x000fe400000000c0 */
[----:B------:R-:W-:Y:S01]  /*13800*/  PRMT R191, RZ, 0x7610, R191 ;  /* 0x00007610ffbf7816 */ /* 0x000fe200000000bf */
[----:B------:R0:W-:Y:S04]  /*13810*/  STS.U16 [R0+UR4+0xc00], R190 ;  /* 0x000c00be00007988 */ /* 0x0001e80008000404 */
[----:B------:R1:W-:Y:S01]  /*13820*/  STS.U16 [R0+UR4+0xe00], R189 ;  /* 0x000e00bd00007988 */ /* 0x0003e20008000404 */
[----:B------:R-:W-:-:S02]  /*13830*/  PRMT R188, RZ, 0x7610, R188 ;  /* 0x00007610ffbc7816 */ /* 0x000fc400000000bc */
[----:B------:R-:W-:Y:S01]  /*13840*/  PRMT R187, RZ, 0x7610, R187 ;  /* 0x00007610ffbb7816 */ /* 0x000fe200000000bb */
[----:B------:R1:W-:Y:S01]  /*13850*/  STS.U16 [R0+UR4+0xa00], R186 ;  /* 0x000a00ba00007988 */ /* 0x0003e20008000404 */
[----:B---3--:R-:W-:-:S03]  /*13860*/  @!P0 IMAD.MOV.U32 R13, RZ, RZ, R43 ;  /* 0x000000ffff0d8224 */ /* 0x008fc600078e002b */
[----:B------:R3:W-:Y:S04]  /*13870*/  STS.U16 [R0+UR4+0x800], R185 ;  /* 0x000800b900007988 */ /* 0x0007e80008000404 */
[----:B------:R-:W3:Y:S01]  /*13880*/  LDL R43, [R1+0x112c] ;  /* 0x00112c00012b7983 */ /* 0x000ee20000100800 */
[----:B------:R-:W-:Y:S01]  /*13890*/  @!P0 IMAD.MOV.U32 R12, RZ, RZ, R39 ;  /* 0x000000ffff0c8224 */ /* 0x000fe200078e0027 */
[----:B------:R-:W-:Y:S02]  /*138a0*/  PRMT R184, RZ, 0x7610, R184 ;  /* 0x00007610ffb87816 */ /* 0x000fe400000000b8 */
[----:B------:R-:W2:Y:S04]  /*138b0*/  LDL R39, [R1+0x1130] ;  /* 0x0011300001277983 */ /* 0x000ea80000100800 */
[----:B------:R0:W2:Y:S01]  /*138c0*/  @!P0 LDG.E.U16 R197, desc[UR58][R12.64] ;  /* 0x0000003a0cc58981 */ /* 0x0000a2000c1e1500 */
[----:B------:R-:W-:-:S02]  /*138d0*/  PRMT R183, RZ, 0x7610, R183 ;  /* 0x00007610ffb77816 */ /* 0x000fc400000000b7 */
[----:B------:R-:W-:Y:S01]  /*138e0*/  PRMT R182, RZ, 0x7610, R182 ;  /* 0x00007610ffb67816 */ /* 0x000fe200000000b6 */
[----:B------:R1:W-:Y:S01]  /*138f0*/  STS.U16 [R0+UR4+0x600], R181 ;  /* 0x000600b500007988 */ /* 0x0003e20008000404 */
[----:B------:R-:W-:-:S03]  /*13900*/  PRMT R180, RZ, 0x7610, R180 ;  /* 0x00007610ffb47816 */ /* 0x000fc600000000b4 */
[----:B------:R1:W-:Y:S01]  /*13910*/  STS.U16 [R0+UR4+0x400], R179 ;  /* 0x000400b300007988 */ /* 0x0003e20008000404 */
[----:B0-----:R-:W-:Y:S02]  /*13920*/  @!P0 IMAD.MOV.U32 R12, RZ, RZ, R28 ;  /* 0x000000ffff0c8224 */ /* 0x001fe400078e001c */
[----:B------:R-:W-:Y:S01]  /*13930*/  @!P0 IMAD.MOV.U32 R13, RZ, RZ, R40 ;  /* 0x000000ffff0d8224 */ /* 0x000fe200078e0028 */
[----:B------:R-:W2:Y:S04]  /*13940*/  LDL R28, [R1+0x1120] ;  /* 0x00112000011c7983 */ /* 0x000ea80000100800 */
[----:B------:R-:W2:Y:S04]  /*13950*/  LDL R40, [R1+0x111c] ;  /* 0x00111c0001287983 */ /* 0x000ea80000100800 */
[----:B------:R0:W2:Y:S01]  /*13960*/  @!P0 LDG.E.U16 R196, desc[UR58][R12.64] ;  /* 0x0000003a0cc48981 */ /* 0x0000a2000c1e1500 */
[----:B------:R-:W-:-:S03]  /*13970*/  PRMT R178, RZ, 0x7610, R178 ;  /* 0x00007610ffb27816 */ /* 0x000fc600000000b2 */
[----:B------:R1:W-:Y:S01]  /*13980*/  STS.U16 [R0+UR4+0x200], R177 ;  /* 0x000200b100007988 */ /* 0x0003e20008000404 */
[----:B------:R-:W-:-:S03]  /*13990*/  PRMT R176, RZ, 0x7610, R176 ;  /* 0x00007610ffb07816 */ /* 0x000fc600000000b0 */
[----:B------:R1:W-:Y:S01]  /*139a0*/  STS.U16 [R0+UR4+0x1e00], R175 ;  /* 0x001e00af00007988 */ /* 0x0003e20008000404 */
[----:B0-----:R-:W-:-:S03]  /*139b0*/  @!P0 IMAD.MOV.U32 R13, RZ, RZ, R37 ;  /* 0x000000ffff0d8224 */ /* 0x001fc600078e0025 */
[----:B------:R-:W2:Y:S04]  /*139c0*/  LDL R37, [R1+0x110c] ;  /* 0x00110c0001257983 */ /* 0x000ea80000100800 */
[----:B------:R0:W-:Y:S01]  /*139d0*/  STS.U16 [R0+UR4+0x2000], R174 ;  /* 0x002000ae00007988 */ /* 0x0001e20008000404 */
[----:B------:R-:W-:Y:S02]  /*139e0*/  PRMT R173, RZ, 0x7610, R173 ;  /* 0x00007610ffad7816 */ /* 0x000fe400000000ad */
[----:B------:R-:W-:Y:S02]  /*139f0*/  PRMT R172, RZ, 0x7610, R172 ;  /* 0x00007610ffac7816 */ /* 0x000fe400000000ac */
[----:B------:R-:W-:Y:S02]  /*13a00*/  PRMT R171, RZ, 0x7610, R171 ;  /* 0x00007610ffab7816 */ /* 0x000fe400000000ab */
[----:B------:R-:W-:-:S02]  /*13a10*/  PRMT R170, RZ, 0x7610, R170 ;  /* 0x00007610ffaa7816 */ /* 0x000fc400000000aa */
[----:B------:R-:W-:Y:S01]  /*13a20*/  PRMT R169, RZ, 0x7610, R169 ;  /* 0x00007610ffa97816 */ /* 0x000fe200000000a9 */
[----:B------:R-:W-:Y:S01]  /*13a30*/  @!P0 IMAD.MOV.U32 R12, RZ, RZ, R34 ;  /* 0x000000ffff0c8224 */ /* 0x000fe200078e0022 */
[----:B------:R-:W-:Y:S01]  /*13a40*/  PRMT R168, RZ, 0x7610, R168 ;  /* 0x00007610ffa87816 */ /* 0x000fe200000000a8 */
[----:B------:R-:W2:Y:S04]  /*13a50*/  LDL R34, [R1+0x1110] ;  /* 0x0011100001227983 */ /* 0x000ea80000100800 */
[----:B------:R1:W2:Y:S04]  /*13a60*/  @!P0 LDG.E.U16 R195, desc[UR58][R12.64] ;  /* 0x0000003a0cc38981 */ /* 0x0002a8000c1e1500 */
[----:B------:R0:W-:Y:S04]  /*13a70*/  STS.U16 [R0+UR4+0x3000], R167 ;  /* 0x003000a700007988 */ /* 0x0001e80008000404 */
[----:B------:R0:W-:Y:S01]  /*13a80*/  STS.U16 [R0+UR4+0x3200], R166 ;  /* 0x003200a600007988 */ /* 0x0001e20008000404 */
[----:B-1----:R-:W-:-:S03]  /*13a90*/  @!P0 IMAD.MOV.U32 R13, RZ, RZ, R29 ;  /* 0x000000ffff0d8224 */ /* 0x002fc600078e001d */
[----:B------:R-:W2:Y:S01]  /*13aa0*/  LDL R29, [R1+0x10fc] ;  /* 0x0010fc00011d7983 */ /* 0x000ea20000100800 */
[----:B------:R-:W-:Y:S02]  /*13ab0*/  PRMT R165, RZ, 0x7610, R165 ;  /* 0x00007610ffa57816 */ /* 0x000fe400000000a5 */
[----:B------:R-:W-:Y:S01]  /*13ac0*/  PRMT R164, RZ, 0x7610, R164 ;  /* 0x00007610ffa47816 */ /* 0x000fe200000000a4 */
[----:B------:R-:W2:Y:S01]  /*13ad0*/  LDL R49, [R1+0xf0c] ;  /* 0x000f0c0001317983 */ /* 0x000ea20000100800 */
[----:B------:R-:W-:-:S03]  /*13ae0*/  PRMT R163, RZ, 0x7610, R163 ;  /* 0x00007610ffa37816 */ /* 0x000fc600000000a3 */
[----:B------:R-:W2:Y:S01]  /*13af0*/  LDL R48, [R1+0xefc] ;  /* 0x000efc0001307983 */ /* 0x000ea20000100800 */
[----:B----4-:R-:W-:-:S03]  /*13b00*/  @!P0 IMAD.MOV.U32 R12, RZ, RZ, R5 ;  /* 0x000000ffff0c8224 */ /* 0x010fc600078e0005 */
[----:B------:R-:W4:Y:S04]  /*13b10*/  LDL R5, [R1+0x1100] ;  /* 0x0011000001057983 */ /* 0x000f280000100800 */
[----:B------:R1:W4:Y:S02]  /*13b20*/  @!P0 LDG.E.U16 R194, desc[UR58][R12.64] ;  /* 0x0000003a0cc28981 */ /* 0x000324000c1e1500 */
[----:B-1----:R-:W-:Y:S02]  /*13b30*/  @!P0 IMAD.MOV.U32 R12, RZ, RZ, R35 ;  /* 0x000000ffff0c8224 */ /* 0x002fe400078e0023 */
        /* <DEDUP_REMOVED lines=9> */
[----:B-1----:R-:W-:Y:S02]  /*13bd0*/  @!P0 IMAD.MOV.U32 R12, RZ, RZ, R28 ;  /* 0x000000ffff0c8224 */ /* 0x002fe400078e001c */
[----:B------:R-:W2:Y:S01]  /*13be0*/  LDL R28, [R1+0x10d0] ;  /* 0x0010d000011c7983 */ /* 0x000ea20000100800 */
[----:B------:R-:W-:-:S03]  /*13bf0*/  @!P0 IMAD.MOV.U32 R13, RZ, RZ, R40 ;  /* 0x000000ffff0d8224 */ /* 0x000fc600078e0028 */
[----:B------:R-:W2:Y:S04]  /*13c00*/  LDL R40, [R1+0x10cc] ;  /* 0x0010cc0001287983 */ /* 0x000ea80000100800 */
[----:B------:R1:W2:Y:S02]  /*13c10*/  @!P0 LDG.E.U16 R191, desc[UR58][R12.64] ;  /* 0x0000003a0cbf8981 */ /* 0x0002a4000c1e1500 */
[----:B-1----:R-:W-:Y:S02]  /*13c20*/  @!P0 IMAD.MOV.U32 R13, RZ, RZ, R37 ;  /* 0x000000ffff0d8224 */ /* 0x002fe400078e0025 */
[----:B------:R-:W2:Y:S01]  /*13c30*/  LDL R37, [R1+0x10bc] ;  /* 0x0010bc0001257983 */ /* 0x000ea20000100800 */
[----:B------:R-:W-:Y:S02]  /*13c40*/  PRMT R190, RZ, 0x7610, R190 ;  /* 0x00007610ffbe7816 */ /* 0x000fe400000000be */
[----:B------:R-:W-:Y:S01]  /*13c50*/  PRMT R189, RZ, 0x7610, R189 ;  /* 0x00007610ffbd7816 */ /* 0x000fe200000000bd */
[----:B------:R-:W-:-:S02]  /*13c60*/  @!P0 IMAD.MOV.U32 R12, RZ, RZ, R34 ;  /* 0x000000ffff0c8224 */ /* 0x000fc400078e0022 */
[----:B------:R-:W2:Y:S04]  /*13c70*/  LDL R34, [R1+0x10c0] ;  /* 0x0010c00001227983 */ /* 0x000ea80000100800 */
[----:B------:R1:W2:Y:S02]  /*13c80*/  @!P0 LDG.E.U16 R190, desc[UR58][R12.64] ;  /* 0x0000003a0cbe8981 */ /* 0x0002a4000c1e1500 */
[----:B-1----:R-:W-:Y:S02]  /*13c90*/  @!P0 IMAD.MOV.U32 R13, RZ, RZ, R29 ;  /* 0x000000ffff0d8224 */ /* 0x002fe400078e001d */
[----:B------:R-:W2:Y:S01]  /*13ca0*/  LDL R29, [R1+0x10ac] ;  /* 0x0010ac00011d7983 */ /* 0x000ea20000100800 */
[----:B------:R-:W-:Y:S01]  /*13cb0*/  PRMT R186, RZ, 0x7610, R186 ;  /* 0x00007610ffba7816 */ /* 0x000fe200000000ba */
[----:B----4-:R-:W-:-:S02]  /*13cc0*/  @!P0 IMAD.MOV.U32 R12, RZ, RZ, R5 ;  /* 0x000000ffff0c8224 */ /* 0x010fc400078e0005 */
        /* <DEDUP_REMOVED lines=74> */
[----:B0-----:R-:W-:Y:S01]  /*14170*/  PRMT R174, RZ, 0x7610, R174 ;  /* 0x00007610ffae7816 */ /* 0x001fe200000000ae */
[----:B------:R-:W-:-:S02]  /*14180*/  @!P0 IMAD.MOV.U32 R12, RZ, RZ, R34 ;  /* 0x000000ffff0c8224 */ /* 0x000fc400078e0022 */
[----:B------:R-:W2:Y:S04]  /*14190*/  LDL R34, [R1+0xfd0] ;  /* 0x000fd00001227983 */ /* 0x000ea80000100800 */
[----:B------:R0:W2:Y:S02]  /*141a0*/  @!P0 LDG.E.U16 R175, desc[UR58][R12.64] ;  /* 0x0000003a0caf8981 */ /* 0x0000a4000c1e1500 */
[----:B0-----:R-:W-:Y:S02]  /*141b0*/  @!P0 IMAD.MOV.U32 R13, RZ, RZ, R29 ;  /* 0x000000ffff0d8224 */ /* 0x001fe400078e001d */
[----:B------:R-:W2:Y:S01]  /*141c0*/  LDL R29, [R1+0xfbc] ;  /* 0x000fbc00011d7983 */ /* 0x000ea20000100800 */
[----:B----4-:R-:W-:-:S03]  /*141d0*/  @!P0 IMAD.MOV.U32 R12, RZ, RZ, R5 ;  /* 0x000000ffff0c8224 */ /* 0x010fc600078e0005 */
        /* <DEDUP_REMOVED lines=72> */
[----:B------:R-:W2:Y:S04]  /*14660*/  LDL R37, [R1+0xecc] ;  /* 0x000ecc0001257983 */ /* 0x000ea80000100800 */
[----:B------:R0:W-:Y:S04]  /*14670*/  STS.U16 [R0+UR4+0x2200], R160 ;  /* 0x002200a000007988 */ /* 0x0001e80008000404 */
[----:B------:R1:W-:Y:S01]  /*14680*/  STS.U16 [R0+UR4+0x2400], R159 ;  /* 0x0024009f00007988 */ /* 0x0003e20008000404 */
[----:B0-----:R-:W-:Y:S01]  /*14690*/  PRMT R160, RZ, 0x7610, R160 ;  /* 0x00007610ffa07816 */ /* 0x001fe200000000a0 */
[----:B------:R-:W-:Y:S01]  /*146a0*/  @!P0 IMAD.MOV.U32 R12, RZ, RZ, R34 ;  /* 0x000000ffff0c8224 */ /* 0x000fe200078e0022 */
[----:B------:R-:W-:Y:S01]  /*146b0*/  PRMT R158, RZ, 0x7610, R158 ;  /* 0x00007610ff9e7816 */ /* 0x000fe2000000009e */
[----:B------:R0:W-:Y:S01]  /*146c0*/  STS.U16 [R0+UR4+0x4800], R157 ;  /* 0x0048009d00007988 */ /* 0x0001e20008000404 */
[----:B-1----:R-:W-:-:S03]  /*146d0*/  PRMT R159, RZ, 0x7610, R159 ;  /* 0x00007610ff9f7816 */ /* 0x002fc6000000009f */
[----:B------:R1:W2:Y:S04]  /*146e0*/  @!P0 LDG.E.U16 R160, desc[UR58][R12.64] ;  /* 0x0000003a0ca08981 */ /* 0x0002a8000c1e1500 */
[----:B------:R-:W2:Y:S01]  /*146f0*/  LDL R34, [R1+0xed0] ;  /* 0x000ed00001227983 */ /* 0x000ea20000100800 */
[----:B-1----:R-:W-:Y:S01]  /*14700*/  @!P0 IMAD.MOV.U32 R13, RZ, RZ, R29 ;  /* 0x000000ffff0d8224 */ /* 0x002fe200078e001d */
[----:B0-----:R-:W-:Y:S02]  /*14710*/  PRMT R157, RZ, 0x7610, R157 ;  /* 0x00007610ff9d7816 */ /* 0x001fe4000000009d */
[----:B------:R0:W-:Y:S04]  /*14720*/  STS.U16 [R0+UR4+0x3e00], R156 ;  /* 0x003e009c00007988 */ /* 0x0001e80008000404 */
[----:B------:R-:W2:Y:S01]  /*14730*/  LDL R29, [R1+0xebc] ;  /* 0x000ebc00011d7983 */ /* 0x000ea20000100800 */
[----:B0-----:R-:W-:-:S02]  /*14740*/  PRMT R156, RZ, 0x7610, R156 ;  /* 0x00007610ff9c7816 */ /* 0x001fc4000000009c */
[----:B------:R-:W-:Y:S01]  /*14750*/  PRMT R155, RZ, 0x7610, R155 ;  /* 0x00007610ff9b7816 */ /* 0x000fe2000000009b */
[----:B----4-:R-:W-:Y:S02]  /*14760*/  @!P0 IMAD.MOV.U32 R12, RZ, RZ, R5 ;  /* 0x000000ffff0c8224 */ /* 0x010fe400078e0005 */
[----:B------:R-:W4:Y:S04]  /*14770*/  LDL R5, [R1+0xec0] ;  /* 0x000ec00001057983 */ /* 0x000f280000100800 */
[----:B------:R0:W4:Y:S02]  /*14780*/  @!P0 LDG.E.U16 R159, desc[UR58][R12.64] ;  /* 0x0000003a0c9f8981 */ /* 0x000124000c1e1500 */
[----:B0-----:R-:W-:Y:S02]  /*14790*/  @!P0 IMAD.MOV.U32 R12, RZ, RZ, R35 ;  /* 0x000000ffff0c8224 */ /* 0x001fe400078e0023 */
[----:B------:R-:W-:Y:S01]  /*147a0*/  @!P0 IMAD.MOV.U32 R13, RZ, RZ, R49 ;  /* 0x000000ffff0d8224 */ /* 0x000fe200078e0031 */
[----:B------:R-:W4:Y:S04]  /*147b0*/  LDL R35, [R1+0xeb0] ;  /* 0x000eb00001237983 */ /* 0x000f280000100800 */
[----:B------:R0:W4:Y:S02]  /*147c0*/  @!P0 LDG.E.U16 R158, desc[UR58][R12.64] ;  /* 0x0000003a0c9e8981 */ /* 0x000124000c1e1500 */
[----:B0-----:R-:W-:-:S02]  /*147d0*/  @!P0 IMAD.MOV.U32 R12, RZ, RZ, R47 ;  /* 0x000000ffff0c8224 */ /* 0x001fc400078e002f */
[----:B------:R-:W-:-:S05]  /*147e0*/  @!P0 IMAD.MOV.U32 R13, RZ, RZ, R48 ;  /* 0x000000ffff0d8224 */ /* 0x000fca00078e0030 */
[----:B------:R3:W4:Y:S02]  /*147f0*/  @!P0 LDG.E.U16 R157, desc[UR58][R12.64] ;  /* 0x0000003a0c9d8981 */ /* 0x000724000c1e1500 */
[----:B---3--:R-:W-:Y:S02]  /*14800*/  @!P0 IMAD.MOV.U32 R13, RZ, RZ, R43 ;  /* 0x000000ffff0d8224 */ /* 0x008fe400078e002b */
[----:B--2---:R-:W-:Y:S02]  /*14810*/  @!P0 IMAD.MOV.U32 R12, RZ, RZ, R39 ;  /* 0x000000ffff0c8224 */ /* 0x004fe400078e0027 */
[----:B------:R-:W2:Y:S04]  /*14820*/  LDL R39, [R1+0xea0] ;  /* 0x000ea00001277983 */ /* 0x000ea80000100800 */
[----:B------:R0:W3:Y:S02]  /*14830*/  @!P0 LDG.E.U16 R156, desc[UR58][R12.64] ;  /* 0x0000003a0c9c8981 */ /* 0x0000e4000c1e1500 */
[----:B0-----:R-:W-:-:S02]  /*14840*/  @!P0 IMAD.MOV.U32 R12, RZ, RZ, R28 ;  /* 0x000000ffff0c8224 */ /* 0x001fc400078e001c */
[----:B------:R-:W3:Y:S01]  /*14850*/  LDL R28, [R1+0xe90] ;  /* 0x000e9000011c7983 */ /* 0x000ee20000100800 */
[----:B------:R-:W-:-:S03]  /*14860*/  @!P0 IMAD.MOV.U32 R13, RZ, RZ, R40 ;  /* 0x000000ffff0d8224 */ /* 0x000fc600078e0028 */
[----:B------:R-:W2:Y:S04]  /*14870*/  LDL.LU R47, [R1+0xeac] ;  /* 0x000eac00012f7983 */ /* 0x000ea80000300800 */
[----:B------:R0:W3:Y:S02]  /*14880*/  @!P0 LDG.E.U16 R155, desc[UR58][R12.64] ;  /* 0x0000003a0c9b8981 */ /* 0x0000e4000c1e1500 */
[----:B0-----:R-:W-:Y:S02]  /*14890*/  @!P0 IMAD.MOV.U32 R13, RZ, RZ, R37 ;  /* 0x000000ffff0d8224 */ /* 0x001fe400078e0025 */
[----:B------:R-:W3:Y:S01]  /*148a0*/  LDL.LU R37, [R1+0xe9c] ;  /* 0x000e9c0001257983 */ /* 0x000ee20000300800 */
[----:B------:R-:W-:-:S03]  /*148b0*/  PRMT R154, RZ, 0x7610, R154 ;  /* 0x00007610ff9a7816 */ /* 0x000fc6000000009a */
[----:B------:R0:W-:Y:S04]  /*148c0*/  STS.U16 [R0+UR4+0x3400], R153 ;  /* 0x0034009900007988 */ /* 0x0001e80008000404 */
[----:B------:R1:W-:Y:S01]  /*148d0*/  STS.U16 [R0+UR4+0x3600], R152 ;  /* 0x0036009800007988 */ /* 0x0003e20008000404 */
[----:B0-----:R-:W-:Y:S01]  /*148e0*/  PRMT R153, RZ, 0x7610, R153 ;  /* 0x00007610ff997816 */ /* 0x001fe20000000099 */
[----:B------:R-:W-:Y:S02]  /*148f0*/  @!P0 IMAD.MOV.U32 R12, RZ, RZ, R34 ;  /* 0x000000ffff0c8224 */ /* 0x000fe400078e0022 */
[----:B------:R-:W3:Y:S04]  /*14900*/  LDL.LU R34, [R1+0xe8c] ;  /* 0x000e8c0001227983 */ /* 0x000ee80000300800 */
[----:B------:R0:W3:Y:S01]  /*14910*/  @!P0 LDG.E.U16 R154, desc[UR58][R12.64] ;  /* 0x0000003a0c9a8981 */ /* 0x0000e2000c1e1500 */
[----:B-1----:R-:W-:Y:S01]  /*14920*/  PRMT R152, RZ, 0x7610, R152 ;  /* 0x00007610ff987816 */ /* 0x002fe20000000098 */
[----:B0-----:R-:W-:-:S02]  /*14930*/  @!P0 IMAD.MOV.U32 R13, RZ, RZ, R29 ;  /* 0x000000ffff0d8224 */ /* 0x001fc400078e001d */
[----:B------:R-:W3:Y:S04]  /*14940*/  LDL.LU R29, [R1+0xe7c] ;  /* 0x000e7c00011d7983 */ /* 0x000ee80000300800 */
[----:B------:R0:W-:Y:S02]  /*14950*/  STS.U16 [R0+UR4+0x4a00], R23 ;  /* 0x004a001700007988 */ /* 0x0001e40008000404 */
[----:B0-----:R-:W-:Y:S01]  /*14960*/  PRMT R23, RZ, 0x7610, R23 ;  /* 0x00007610ff177816 */ /* 0x001fe20000000017 */
[----:B----4-:R-:W-:Y:S02]  /*14970*/  @!P0 IMAD.MOV.U32 R12, RZ, RZ, R5 ;  /* 0x000000ffff0c8224 */ /* 0x010fe400078e0005 */
[----:B------:R-:W4:Y:S04]  /*14980*/  LDL.LU R5, [R1+0xe80] ;  /* 0x000e800001057983 */ /* 0x000f280000300800 */
[----:B------:R0:W4:Y:S04]  /*14990*/  @!P0 LDG.E.U16 R153, desc[UR58][R12.64] ;  /* 0x0000003a0c998981 */ /* 0x000128000c1e1500 */
[----:B------:R-:W4:Y:S01]  /*149a0*/  LDL R51, [R1+0xe60] ;  /* 0x000e600001337983 */ /* 0x000f220000100800 */
[----:B0-----:R-:W-:-:S03]  /*149b0*/  @!P0 IMAD.MOV.U32 R12, RZ, RZ, R35 ;  /* 0x000000ffff0c8224 */ /* 0x001fc600078e0023 */
[----:B------:R-:W4:Y:S04]  /*149c0*/  LDL.LU R35, [R1+0xe70] ;  /* 0x000e700001237983 */ /* 0x000f280000300800 */
[----:B------:R-:W4:Y:S01]  /*149d0*/  LDL.LU R48, [R1+0xe6c] ;  /* 0x000e6c0001307983 */ /* 0x000f220000300800 */
[----:B--2---:R-:W-:-:S05]  /*149e0*/  @!P0 IMAD.MOV.U32 R13, RZ, RZ, R47 ;  /* 0x000000ffff0d8224 */ /* 0x004fca00078e002f */
[----:B------:R0:W2:Y:S02]  /*149f0*/  @!P0 LDG.E.U16 R152, desc[UR58][R12.64] ;  /* 0x0000003a0c988981 */ /* 0x0000a4000c1e1500 */
[----:B0-----:R-:W-:Y:S02]  /*14a00*/  @!P0 IMAD.MOV.U32 R12, RZ, RZ, R39 ;  /* 0x000000ffff0c8224 */ /* 0x001fe400078e0027 */
[----:B---3--:R-:W-:Y:S01]  /*14a10*/  @!P0 IMAD.MOV.U32 R13, RZ, RZ, R37 ;  /* 0x000000ffff0d8224 */ /* 0x008fe200078e0025 */
[----:B------:R-:W3:Y:S04]  /*14a20*/  LDL.LU R39, [R1+0xe5c] ;  /* 0x000e5c0001277983 */ /* 0x000ee80000300800 */
[----:B------:R-:W2:Y:S04]  /*14a30*/  LDL R50, [R1+0xe0c] ;  /* 0x000e0c0001327983 */ /* 0x000ea80000100800 */
[----:B------:R-:W2:Y:S04]  /*14a40*/  LDL.LU R49, [R1+0xe40] ;  /* 0x000e400001317983 */ /* 0x000ea80000300800 */
[----:B------:R0:W2:Y:S04]  /*14a50*/  @!P0 LDG.E.U16 R23, desc[UR58][R12.64] ;  /* 0x0000003a0c178981 */ /* 0x0000a8000c1e1500 */
[----:B------:R-:W2:Y:S04]  /*14a60*/  LDL.LU R43, [R1+0xe4c] ;  /* 0x000e4c00012b7983 */ /* 0x000ea80000300800 */
[----:B------:R-:W2:Y:S01]  /*14a70*/  LDL.LU R40, [R1+0xe30] ;  /* 0x000e300001287983 */ /* 0x000ea20000300800 */
[----:B0-----:R-:W-:-:S03]  /*14a80*/  @!P0 IMAD.MOV.U32 R12, RZ, RZ, R28 ;  /* 0x000000ffff0c8224 */ /* 0x001fc600078e001c */
[----:B------:R-:W2:Y:S01]  /*14a90*/  LDL.LU R28, [R1+0xe50] ;  /* 0x000e5000011c7983 */ /* 0x000ea20000300800 */
[----:B------:R-:W-:-:S03]  /*14aa0*/  @!P0 IMAD.MOV.U32 R13, RZ, RZ, R34 ;  /* 0x000000ffff0d8224 */ /* 0x000fc600078e0022 */
[----:B------:R0:W-:Y:S04]  /*14ab0*/  STS.U16 [R0+UR4+0x4c00], R22 ;  /* 0x004c001600007988 */ /* 0x0001e80008000404 */
[----:B------:R1:W-:Y:S01]  /*14ac0*/  STS.U16 [R0+UR4+0x3800], R21 ;  /* 0x0038001500007988 */ /* 0x0003e20008000404 */
[----:B0-----:R-:W-:Y:S02]  /*14ad0*/  PRMT R22, RZ, 0x7610, R22 ;  /* 0x00007610ff167816 */ /* 0x001fe40000000016 */
[----:B-1----:R-:W-:-:S04]  /*14ae0*/  PRMT R21, RZ, 0x7610, R21 ;  /* 0x00007610ff157816 */ /* 0x002fc80000000015 */
[----:B------:R0:W2:Y:S04]  /*14af0*/  @!P0 LDG.E.U16 R22, desc[UR58][R12.64] ;  /* 0x0000003a0c168981 */ /* 0x0000a8000c1e1500 */
[----:B------:R1:W-:Y:S01]  /*14b00*/  STS.U16 [R0+UR4+0x2e00], R20 ;  /* 0x002e001400007988 */ /* 0x0003e20008000404 */
[----:B0-----:R-:W-:Y:S01]  /*14b10*/  @!P0 IMAD.MOV.U32 R13, RZ, RZ, R29 ;  /* 0x000000ffff0d8224 */ /* 0x001fe200078e001d */
[----:B-1----:R-:W-:Y:S02]  /*14b20*/  PRMT R20, RZ, 0x7610, R20 ;  /* 0x00007610ff147816 */ /* 0x002fe40000000014 */
[----:B------:R0:W-:Y:S04]  /*14b30*/  STS.U16 [R0+UR4+0x3a00], R19 ;  /* 0x003a001300007988 */ /* 0x0001e80008000404 */
[----:B------:R1:W-:Y:S01]  /*14b40*/  STS.U16 [R0+UR4+0x3c00], R18 ;  /* 0x003c001200007988 */ /* 0x0003e20008000404 */
[----:B0-----:R-:W-:-:S02]  /*14b50*/  PRMT R19, RZ, 0x7610, R19 ;  /* 0x00007610ff137816 */ /* 0x001fc40000000013 */
[----:B-1----:R-:W-:Y:S01]  /*14b60*/  PRMT R18, RZ, 0x7610, R18 ;  /* 0x00007610ff127816 */ /* 0x002fe20000000012 */
[----:B------:R0:W-:Y:S01]  /*14b70*/  STL [R1+0x142c], R6 ;  /* 0x00142c0601007387 */ /* 0x0001e20000100800 */
[----:B----4-:R-:W-:-:S05]  /*14b80*/  @!P0 IMAD.MOV.U32 R12, RZ, RZ, R5 ;  /* 0x000000ffff0c8224 */ /* 0x010fca00078e0005 */
[----:B------:R1:W4:Y:S02]  /*14b90*/  @!P0 LDG.E.U16 R21, desc[UR58][R12.64] ;  /* 0x0000003a0c158981 */ /* 0x000324000c1e1500 */
[----:B-1----:R-:W-:Y:S02]  /*14ba0*/  @!P0 IMAD.MOV.U32 R12, RZ, RZ, R35 ;  /* 0x000000ffff0c8224 */ /* 0x002fe400078e0023 */
[----:B------:R-:W-:-:S05]  /*14bb0*/  @!P0 IMAD.MOV.U32 R13, RZ, RZ, R48 ;  /* 0x000000ffff0d8224 */ /* 0x000fca00078e0030 */
[----:B------:R1:W4:Y:S02]  /*14bc0*/  @!P0 LDG.E.U16 R20, desc[UR58][R12.64] ;  /* 0x0000003a0c148981 */ /* 0x000324000c1e1500 */
[----:B-1----:R-:W-:Y:S02]  /*14bd0*/  @!P0 IMAD.MOV.U32 R12, RZ, RZ, R51 ;  /* 0x000000ffff0c8224 */ /* 0x002fe400078e0033 */
[----:B---3--:R-:W-:-:S05]  /*14be0*/  @!P0 IMAD.MOV.U32 R13, RZ, RZ, R39 ;  /* 0x000000ffff0d8224 */ /* 0x008fca00078e0027 */
[----:B------:R2:W3:Y:S02]  /*14bf0*/  @!P0 LDG.E.U16 R19, desc[UR58][R12.64] ;  /* 0x0000003a0c138981 */ /* 0x0004e4000c1e1500 */
[----:B--2---:R-:W-:Y:S02]  /*14c00*/  @!P0 IMAD.MOV.U32 R13, RZ, RZ, R43 ;  /* 0x000000ffff0d8224 */ /* 0x004fe400078e002b */
[----:B------:R-:W-:-:S05]  /*14c10*/  @!P0 IMAD.MOV.U32 R12, RZ, RZ, R28 ;  /* 0x000000ffff0c8224 */ /* 0x000fca00078e001c */
[----:B------:R1:W2:Y:S02]  /*14c20*/  @!P0 LDG.E.U16 R18, desc[UR58][R12.64] ;  /* 0x0000003a0c128981 */ /* 0x0002a4000c1e1500 */
[----:B-1----:R-:W-:Y:S02]  /*14c30*/  @!P0 IMAD.MOV.U32 R13, RZ, RZ, R6 ;  /* 0x000000ffff0d8224 */ /* 0x002fe400078e0006 */
[----:B0-----:R-:W4:Y:S01]  /*14c40*/  LDL.LU R6, [R1+0xe20] ;  /* 0x000e200001067983 */ /* 0x001f220000300800 */
[----:B------:R-:W-:-:S03]  /*14c50*/  @!P0 IMAD.MOV.U32 R12, RZ, RZ, R49 ;  /* 0x000000ffff0c8224 */ /* 0x000fc600078e0031 */
[----:B------:R0:W-:Y:S04]  /*14c60*/  STS.U16 [R0+UR4+0x2600], R17 ;  /* 0x0026001100007988 */ /* 0x0001e80008000404 */
[----:B------:R1:W-:Y:S01]  /*14c70*/  STS.U16 [R0+UR4+0x2800], R16 ;  /* 0x0028001000007988 */ /* 0x0003e20008000404 */
[----:B0-----:R-:W-:Y:S02]  /*14c80*/  PRMT R17, RZ, 0x7610, R17 ;  /* 0x00007610ff117816 */ /* 0x001fe40000000011 */
[----:B-1----:R-:W-:-:S04]  /*14c90*/  PRMT R16, RZ, 0x7610, R16 ;  /* 0x00007610ff107816 */ /* 0x002fc80000000010 */
[----:B------:R0:W2:Y:S04]  /*14ca0*/  @!P0 LDG.E.U16 R17, desc[UR58][R12.64] ;  /* 0x0000003a0c118981 */ /* 0x0000a8000c1e1500 */
[----:B------:R1:W-:Y:S01]  /*14cb0*/  STS.U16 [R0+UR4+0x2a00], R15 ;  /* 0x002a000f00007988 */ /* 0x0003e20008000404 */
[----:B0-----:R-:W-:Y:S02]  /*14cc0*/  @!P0 IMAD.MOV.U32 R12, RZ, RZ, R40 ;  /* 0x000000ffff0c8224 */ /* 0x001fe400078e0028 */
[----:B------:R-:W-:Y:S01]  /*14cd0*/  @!P0 IMAD.MOV.U32 R13, RZ, RZ, R249 ;  /* 0x000000ffff0d8224 */ /* 0x000fe200078e00f9 */
[----:B-1----:R-:W-:-:S04]  /*14ce0*/  PRMT R15, RZ, 0x7610, R15 ;  /* 0x00007610ff0f7816 */ /* 0x002fc8000000000f */
[----:B------:R0:W2:Y:S04]  /*14cf0*/  @!P0 LDG.E.U16 R16, desc[UR58][R12.64] ;  /* 0x0000003a0c108981 */ /* 0x0000a8000c1e1500 */
[----:B------:R1:W-:Y:S01]  /*14d00*/  STS.U16 [R0+UR4+0x2c00], R14 ;  /* 0x002c000e00007988 */ /* 0x0003e20008000404 */
[----:B0-----:R-:W-:Y:S01]  /*14d10*/  @!P0 IMAD.MOV.U32 R13, RZ, RZ, R4 ;  /* 0x000000ffff0d8224 */ /* 0x001fe200078e0004 */
[----:B-1----:R-:W-:Y:S02]  /*14d20*/  PRMT R14, RZ, 0x7610, R14 ;  /* 0x00007610ff0e7816 */ /* 0x002fe4000000000e */
[----:B------:R0:W-:Y:S02]  /*14d30*/  STS.U16 [R0+UR4], R7 ;  /* 0x0000000700007988 */ /* 0x0001e40008000404 */
[----:B0-----:R-:W-:Y:S01]  /*14d40*/  PRMT R7, RZ, 0x7610, R7 ;  /* 0x00007610ff077816 */ /* 0x001fe20000000007 */
[----:B----4-:R-:W-:-:S05]  /*14d50*/  @!P0 IMAD.MOV.U32 R12, RZ, RZ, R6 ;  /* 0x000000ffff0c8224 */ /* 0x010fca00078e0006 */
[----:B------:R0:W4:Y:S02]  /*14d60*/  @!P0 LDG.E.U16 R15, desc[UR58][R12.64] ;  /* 0x0000003a0c0f8981 */ /* 0x000124000c1e1500 */
[----:B0-----:R-:W-:Y:S02]  /*14d70*/  @!P0 IMAD.MOV.U32 R12, RZ, RZ, R3 ;  /* 0x000000ffff0c8224 */ /* 0x001fe400078e0003 */
[----:B------:R-:W-:-:S05]  /*14d80*/  @!P0 IMAD.MOV.U32 R13, RZ, RZ, R50 ;  /* 0x000000ffff0d8224 */ /* 0x000fca00078e0032 */
[----:B------:R0:W4:Y:S02]  /*14d90*/  @!P0 LDG.E.U16 R14, desc[UR58][R12.64] ;  /* 0x0000003a0c0e8981 */ /* 0x000124000c1e1500 */
[----:B0-----:R-:W-:Y:S02]  /*14da0*/  @!P0 IMAD.MOV.U32 R12, RZ, RZ, R248 ;  /* 0x000000ffff0c8224 */ /* 0x001fe400078e00f8 */
[----:B------:R-:W-:-:S05]  /*14db0*/  @!P0 IMAD.MOV.U32 R13, RZ, RZ, R252 ;  /* 0x000000ffff0d8224 */ /* 0x000fca00078e00fc */
[----:B------:R-:W4:Y:S01]  /*14dc0*/  @!P0 LDG.E.U16 R7, desc[UR58][R12.64] ;  /* 0x0000003a0c078981 */ /* 0x000f22000c1e1500 */
[----:B------:R-:W-:-:S03]  /*14dd0*/  LOP3.LUT R50, R0, 0x20, RZ, 0x3c, !PT ;  /* 0x0000002000327812 */ /* 0x000fc600078e3cff */
[----:B------:R-:W-:Y:S04]  /*14de0*/  STS.U16 [R0+UR4+0x1000], R212 ;  /* 0x001000d400007988 */ /* 0x000fe80008000404 */
        /* <DEDUP_REMOVED lines=64> */
[----:B------:R-:W-:Y:S04]  /*151f0*/  STL [R1+0x1430], R249 ;  /* 0x001430f901007387 */ /* 0x000fe80000100800 */
        /* <DEDUP_REMOVED lines=13> */
[----:B------:R-:W-:Y:S04]  /*152d0*/  STS.U16 [R50+UR4+0x4700], R168 ;  /* 0x004700a832007988 */ /* 0x000fe80008000404 */
[----:B------:R-:W-:Y:S04]  /*152e0*/  STL.64 [R1+0x1bf8], R150 ;  /* 0x001bf89601007387 */ /* 0x000fe80000100a00 */
[----:B------:R-:W-:Y:S04]  /*152f0*/  STS.U16 [R50+UR4+0x4900], R167 ;  /* 0x004900a732007988 */ /* 0x000fe80008000404 */
[----:B------:R-:W-:Y:S04]  /*15300*/  STL [R1+0x1bf0], R149 ;  /* 0x001bf09501007387 */ /* 0x000fe80000100800 */
[----:B------:R-:W-:Y:S04]  /*15310*/  STS.U16 [R50+UR4+0x4b00], R166 ;  /* 0x004b00a632007988 */ /* 0x000fe80008000404 */
[----:B------:R-:W-:Y:S04]  /*15320*/  STL.64 [R1+0x1be8], R48 ;  /* 0x001be83001007387 */ /* 0x000fe80000100a00 */
        /* <DEDUP_REMOVED lines=23> */
[----:B------:R0:W-:Y:S04]  /*154a0*/  STL.64 [R1+0x1b88], R24 ;  /* 0x001b881801007387 */ /* 0x0001e80000100a00 */
[----:B------:R-:W-:Y:S04]  /*154b0*/  STS.U16 [R50+UR4+0x6500], R153 ;  /* 0x0065009932007988 */ /* 0x000fe80008000404 */
[----:B------:R-:W-:Y:S04]  /*154c0*/  STS.U16 [R50+UR4+0x6700], R152 ;  /* 0x0067009832007988 */ /* 0x000fe80008000404 */
[----:B0-----:R-:W4:Y:S04]  /*154d0*/  LDL.LU.64 R24, [R1+0xc00] ;  /* 0x000c000001187983 */ /* 0x001f280000300a00 */
[----:B------:R-:W4:Y:S04]  /*154e0*/  LDL.LU.64 R26, [R1+0xc08] ;  /* 0x000c0800011a7983 */ /* 0x000f280000300a00 */
[----:B------:R-:W-:Y:S04]  /*154f0*/  STS.U16 [R50+UR4+0x6900], R23 ;  /* 0x0069001732007988 */ /* 0x000fe80008000404 */
[----:B------:R-:W4:Y:S04]  /*15500*/  LDL.LU.64 R28, [R1+0xc10] ;  /* 0x000c1000011c7983 */ /* 0x000f280000300a00 */
[----:B------:R-:W-:Y:S04]  /*15510*/  STS.U16 [R50+UR4+0x6b00], R22 ;  /* 0x006b001632007988 */ /* 0x000fe80008000404 */
[----:B------:R-:W4:Y:S04]  /*15520*/  LDL.LU.64 R30, [R1+0xc18] ;  /* 0x000c1800011e7983 */ /* 0x000f280000300a00 */
[----:B------:R-:W-:Y:S04]  /*15530*/  STS.U16 [R50+UR4+0x6d00], R21 ;  /* 0x006d001532007988 */ /* 0x000fe80008000404 */
[----:B------:R-:W4:Y:S04]  /*15540*/  LDL.LU.64 R32, [R1+0xc20] ;  /* 0x000c200001207983 */ /* 0x000f280000300a00 */
[----:B------:R-:W-:Y:S04]  /*15550*/  STS.U16 [R50+UR4+0x6f00], R20 ;  /* 0x006f001432007988 */ /* 0x000fe80008000404 */
[----:B------:R-:W4:Y:S04]  /*15560*/  LDL.LU.64 R34, [R1+0xc28] ;  /* 0x000c280001227983 */ /* 0x000f280000300a00 */
[----:B---3--:R-:W-:Y:S04]  /*15570*/  STS.U16 [R50+UR4+0x7100], R19 ;  /* 0x0071001332007988 */ /* 0x008fe80008000404 */
[----:B------:R-:W3:Y:S04]  /*15580*/  LDL.LU.64 R36, [R1+0xc30] ;  /* 0x000c300001247983 */ /* 0x000ee80000300a00 */
[----:B--2---:R-:W-:Y:S04]  /*15590*/  STS.U16 [R50+UR4+0x7300], R18 ;  /* 0x0073001232007988 */ /* 0x004fe80008000404 */
[----:B------:R-:W3:Y:S04]  /*155a0*/  LDL.LU.64 R38, [R1+0xc38] ;  /* 0x000c380001267983 */ /* 0x000ee80000300a00 */
[----:B------:R-:W-:Y:S04]  /*155b0*/  STS.U16 [R50+UR4+0x7500], R17 ;  /* 0x0075001132007988 */ /* 0x000fe80008000404 */
[----:B------:R-:W3:Y:S04]  /*155c0*/  LDL.LU.64 R40, [R1+0xc40] ;  /* 0x000c400001287983 */ /* 0x000ee80000300a00 */
[----:B------:R-:W-:Y:S04]  /*155d0*/  STS.U16 [R50+UR4+0x7700], R16 ;  /* 0x0077001032007988 */ /* 0x000fe80008000404 */
[----:B------:R-:W3:Y:S04]  /*155e0*/  LDL.LU.64 R42, [R1+0xc48] ;  /* 0x000c4800012a7983 */ /* 0x000ee80000300a00 */
[----:B----4-:R-:W-:Y:S04]  /*155f0*/  STS.U16 [R50+UR4+0x7900], R15 ;  /* 0x0079000f32007988 */ /* 0x010fe80008000404 */
[----:B------:R-:W3:Y:S04]  /*15600*/  LDL.LU.64 R44, [R1+0xc50] ;  /* 0x000c5000012c7983 */ /* 0x000ee80000300a00 */
[----:B------:R-:W-:Y:S04]  /*15610*/  STS.U16 [R50+UR4+0x7b00], R14 ;  /* 0x007b000e32007988 */ /* 0x000fe80008000404 */
[----:B------:R-:W3:Y:S04]  /*15620*/  LDL.LU.64 R46, [R1+0xc58] ;  /* 0x000c5800012e7983 */ /* 0x000ee80000300a00 */
[----:B------:R0:W-:Y:S04]  /*15630*/  STS.U16 [R50+UR4+0x7d00], R7 ;  /* 0x007d000732007988 */ /* 0x0001e80008000404 */
[----:B------:R-:W3:Y:S01]  /*15640*/  LDL.LU.64 R48, [R1+0xc60] ;  /* 0x000c600001307983 */ /* 0x000ee20000300a00 */
[----:B------:R1:W-:Y:S06]  /*15650*/  MEMBAR.ALL.CTA ;  /* 0x0000000000007992 */ /* 0x0003ec0000008000 */
[----:B-1----:R-:W1:Y:S04]  /*15660*/  FENCE.VIEW.ASYNC.S ;  /* 0x00000000000073c6 */ /* 0x002e680000000000 */
[----:B0-----:R-:W3:Y:S04]  /*15670*/  LDL.LU.64 R50, [R1+0xc68] ;  /* 0x000c680001327983 */ /* 0x001ee80000300a00 */
[----:B------:R-:W3:Y:S04]  /*15680*/  LDL.LU.64 R52, [R1+0xc70] ;  /* 0x000c700001347983 */ /* 0x000ee80000300a00 */
        /* <DEDUP_REMOVED lines=48> */
[----:B------:R-:W3:Y:S01]  /*15990*/  LDL.LU.64 R150, [R1+0xdf8] ;  /* 0x000df80001967983 */ /* 0x000ee20000300a00 */
[----:B-1----:R-:W-:Y:S06]  /*159a0*/  BAR.SYNC.DEFER_BLOCKING 0x0 ;  /* 0x0000000000007b1d */ /* 0x002fec0000010000 */
[----:B---3--:R-:W-:-:S06]  /*159b0*/  WARPGROUP.ARRIVE ;  /* 0x00000000000079c5 */ /* 0x008fcc0000000000 */
[----:B------:R-:W-:Y:S03]  /*159c0*/  HGMMA.64x256x16.F32.BF16 R24, gdesc[UR32].tnspA, R24, gsb0 ;  /* 0x23e00000201879f0 */ /* 0x000fe60008001818 */
[----:B------:R-:W-:Y:S02]  /*159d0*/  WARPGROUP.DEPBAR.LE gsb0, 0x0 ;  /* 0x00008000000079c5 */ /* 0x000fe40000010000 */
[----:B------:R-:W-:-:S15]  /*159e0*/  WARPGROUP.ARRIVE ;  /* 0x00000000000079c5 */ /* 0x000fde0000000000 */
[----:B------:R-:W-:-:S08]  /*159f0*/  NOP ;  /* 0x0000000000007918 */ /* 0x000fd00000000000 */
[----:B------:R-:W-:Y:S03]  /*15a00*/  HGMMA.64x256x16.F32.BF16 R24, gdesc[UR8].tnspA, R24, gsb0 ;  /* 0x23e00000081879f0 */ /* 0x000fe60008001818 */
[----:B------:R-:W-:Y:S02]  /*15a10*/  WARPGROUP.DEPBAR.LE gsb0, 0x0 ;  /* 0x00008000000079c5 */ /* 0x000fe40000010000 */
[----:B------:R0:W-:Y:S04]  /*15a20*/  STL.64 [R1+0xc00], R24 ;  /* 0x000c001801007387 */ /* 0x0001e80000100a00 */
        /* <DEDUP_REMOVED lines=58> */
[----:B------:R4:W-:Y:S01]  /*15dd0*/  STL.64 [R1+0xdd8], R142 ;  /* 0x000dd88e01007387 */ /* 0x0009e20000100a00 */
[----:B------:R-:W-:-:S03]  /*15de0*/  IMAD.MOV.U32 R192, RZ, RZ, R25 ;  /* 0x000000ffffc07224 */ /* 0x000fc600078e0019 */
[----:B------:R4:W-:Y:S01]  /*15df0*/  STL.64 [R1+0xde0], R144 ;  /* 0x000de09001007387 */ /* 0x0009e20000100a00 */
[----:B------:R-:W-:-:S03]  /*15e00*/  IMAD.MOV.U32 R156, RZ, RZ, R24 ;  /* 0x000000ffff9c7224 */ /* 0x000fc600078e0018 */
[----:B------:R4:W-:Y:S01]  /*15e10*/  STL.64 [R1+0xde8], R146 ;  /* 0x000de89201007387 */ /* 0x0009e20000100a00 */
[----:B------:R-:W-:-:S03]  /*15e20*/  IMAD.MOV.U32 R194, RZ, RZ, R27 ;  /* 0x000000ffffc27224 */ /* 0x000fc600078e001b */
[----:B------:R4:W-:Y:S01]  /*15e30*/  STL.64 [R1+0xdf0], R148 ;  /* 0x000df09401007387 */ /* 0x0009e20000100a00 */
[----:B------:R-:W-:-:S03]  /*15e40*/  IMAD.MOV.U32 R157, RZ, RZ, R26 ;  /* 0x000000ffff9d7224 */ /* 0x000fc600078e001a */
[----:B------:R4:W-:Y:S04]  /*15e50*/  STL.64 [R1+0xdf8], R150 ;  /* 0x000df89601007387 */ /* 0x0009e80000100a00 */
[----:B0-----:R-:W4:Y:S04]  /*15e60*/  LDL.LU.64 R24, [R1+0xa00] ;  /* 0x000a000001187983 */ /* 0x001f280000300a00 */
[----:B-1----:R-:W4:Y:S04]  /*15e70*/  LDL.LU.64 R26, [R1+0xa08] ;  /* 0x000a0800011a7983 */ /* 0x002f280000300a00 */
[----:B--2---:R-:W2:Y:S04]  /*15e80*/  LDL.LU.64 R28, [R1+0xa10] ;  /* 0x000a1000011c7983 */ /* 0x004ea80000300a00 */
[----:B---3--:R-:W2:Y:S04]  /*15e90*/  LDL.LU.64 R30, [R1+0xa18] ;  /* 0x000a1800011e7983 */ /* 0x008ea80000300a00 */
[----:B----4-:R-:W2:Y:S04]  /*15ea0*/  LDL.LU.64 R32, [R1+0xa20] ;  /* 0x000a200001207983 */ /* 0x010ea80000300a00 */
[----:B------:R-:W2:Y:S04]  /*15eb0*/  LDL.LU.64 R34, [R1+0xa28] ;  /* 0x000a280001227983 */ /* 0x000ea80000300a00 */
        /* <DEDUP_REMOVED lines=9> */
[----:B------:R-:W2:Y:S01]  /*15f50*/  LDL.LU.64 R54, [R1+0xa78] ;  /* 0x000a780001367983 */ /* 0x000ea20000300a00 */
[----:B------:R-:W-:-:S03]  /*15f60*/  IMAD.MOV.U32 R20, RZ, RZ, R65 ;  /* 0x000000ffff147224 */ /* 0x000fc600078e0041 */
        /* <DEDUP_REMOVED lines=29> */
[----:B------:R-:W-:Y:S02]  /*16140*/  IMAD.MOV.U32 R172, RZ, RZ, R97 ;  /* 0x000000ffffac7224 */ /* 0x000fe400078e0061 */
[----:B------:R-:W-:Y:S01]  /*16150*/  IMAD.MOV.U32 R168, RZ, RZ, R96 ;  /* 0x000000ffffa87224 */ /* 0x000fe200078e0060 */
[----:B------:R-:W2:Y:S01]  /*16160*/  LDL.LU.64 R92, [R1+0xb10] ;  /* 0x000b1000015c7983 */ /* 0x000ea20000300a00 */
[----:B------:R-:W-:Y:S02]  /*16170*/  IMAD.MOV.U32 R173, RZ, RZ, R99 ;  /* 0x000000ffffad7224 */ /* 0x000fe400078e0063 */
[----:B------:R-:W-:Y:S01]  /*16180*/  IMAD.MOV.U32 R169, RZ, RZ, R98 ;  /* 0x000000ffffa97224 */ /* 0x000fe200078e0062 */
[----:B------:R-:W2:Y:S01]  /*16190*/  LDL.LU.64 R94, [R1+0xb18] ;  /* 0x000b1800015e7983 */ /* 0x000ea20000300a00 */
[----:B------:R-:W-:Y:S02]  /*161a0*/  IMAD.MOV.U32 R180, RZ, RZ, R101 ;  /* 0x000000ffffb47224 */ /* 0x000fe400078e0065 */
[----:B------:R-:W-:Y:S01]  /*161b0*/  IMAD.MOV.U32 R176, RZ, RZ, R100 ;  /* 0x000000ffffb07224 */ /* 0x000fe200078e0064 */
[----:B------:R-:W2:Y:S01]  /*161c0*/  LDL.LU.64 R96, [R1+0xb20] ;  /* 0x000b200001607983 */ /* 0x000ea20000300a00 */
[----:B------:R-:W-:-:S02]  /*161d0*/  IMAD.MOV.U32 R181, RZ, RZ, R103 ;  /* 0x000000ffffb57224 */ /* 0x000fc400078e0067 */
        /* <DEDUP_REMOVED lines=56> */
[----:B------:R-:W-:Y:S01]  /*16560*/  UMOV UR36, UR32 ;  /* 0x0000002000247c82 */ /* 0x000fe20008000000 */
[----:B------:R-:W-:Y:S01]  /*16570*/  UMOV UR37, UR33 ;  /* 0x0000002100257c82 */ /* 0x000fe20008000000 */
[----:B------:R-:W-:Y:S01]  /*16580*/  UMOV UR44, UR8 ;  /* 0x00000008002c7c82 */ /* 0x000fe20008000000 */
[----:B------:R-:W-:Y:S01]  /*16590*/  UMOV UR45, UR9 ;  /* 0x00000009002d7c82 */ /* 0x000fe20008000000 */
[----:B--2---:R-:W-:-:S06]  /*165a0*/  WARPGROUP.ARRIVE ;  /* 0x00000000000079c5 */ /* 0x004fcc0000000000 */
[----:B------:R-:W-:Y:S01]  /*165b0*/  HGMMA.64x256x16.F32.BF16 R24, gdesc[UR36].tnspA, R24, gsb0 ;  /* 0x23e00000241879f0 */ /* 0x000fe20008001818 */
[----:B------:R-:W-:Y:S04]  /*165c0*/  STL [R1+0x1498], R208 ;  /* 0x001498d001007387 */ /* 0x000fe80000100800 */
        /* <DEDUP_REMOVED lines=18> */
[----:B------:R-:W-:Y:S01]  /*166f0*/  STL [R1+0x144c], R245 ;  /* 0x00144cf501007387 */ /* 0x000fe20000100800 */
[----:B------:R-:W-:-:S02]  /*16700*/  WARPGROUP.DEPBAR.LE gsb0, 0x0 ;  /* 0x00008000000079c5 */ /* 0x000fc40000010000 */
[----:B------:R-:W-:-:S06]  /*16710*/  WARPGROUP.ARRIVE ;  /* 0x00000000000079c5 */ /* 0x000fcc0000000000 */
[----:B------:R-:W-:Y:S03]  /*16720*/  HGMMA.64x256x16.F32.BF16 R24, gdesc[UR44].tnspA, R24, gsb0 ;  /* 0x23e000002c1879f0 */ /* 0x000fe60008001818 */
[----:B------:R-:W-:Y:S02]  /*16730*/  WARPGROUP.DEPBAR.LE gsb0, 0x0 ;  /* 0x00008000000079c5 */ /* 0x000fe40000010000 */
        /* <DEDUP_REMOVED lines=64> */
[----:B0-----:R-:W2:Y:S04]  /*16b40*/  LDL.LU.64 R150, [R1+0x1bf8] ;  /* 0x001bf80001967983 */ /* 0x001ea80000300a00 */
[----:B------:R-:W3:Y:S04]  /*16b50*/  LDL.LU R149, [R1+0x1bf0] ;  /* 0x001bf00001957983 */ /* 0x000ee80000300800 */
[----:B------:R-:W4:Y:S04]  /*16b60*/  LDL.LU.64 R48, [R1+0x1be8] ;  /* 0x001be80001307983 */ /* 0x000f280000300a00 */
        /* <DEDUP_REMOVED lines=12> */
[----:B--2---:R-:W-:Y:S04]  /*16c30*/  STL.64 [R1+0x1980], R150 ;  /* 0x0019809601007387 */ /* 0x004fe80000100a00 */
[----:B---3--:R-:W-:Y:S04]  /*16c40*/  STL [R1+0x1978], R149 ;  /* 0x0019789501007387 */ /* 0x008fe80000100800 */
[----:B----4-:R-:W-:Y:S04]  /*16c50*/  STL.64 [R1+0x1970], R48 ;  /* 0x0019703001007387 */ /* 0x010fe80000100a00 */
        /* <DEDUP_REMOVED lines=13> */
[----:B------:R-:W3:Y:S04]  /*16d30*/  LDL.LU.64 R26, [R1+0x608] ;  /* 0x00060800011a7983 */ /* 0x000ee80000300a00 */
[----:B------:R-:W4:Y:S04]  /*16d40*/  LDL.LU.64 R28, [R1+0x610] ;  /* 0x00061000011c7983 */ /* 0x000f280000300a00 */
[----:B------:R-:W2:Y:S04]  /*16d50*/  LDL.LU.64 R30, [R1+0x618] ;  /* 0x00061800011e7983 */ /* 0x000ea80000300a00 */
        /* <DEDUP_REMOVED lines=60> */
[----:B--2---:R-:W-:Y:S04]  /*17120*/  STL.64 [R1+0x1b80], R150 ;  /* 0x001b809601007387 */ /* 0x004fe80000100a00 */
[----:B----4-:R-:W-:Y:S04]  /*17130*/  STL.64 [R1+0x1b78], R148 ;  /* 0x001b789401007387 */ /* 0x010fe80000100a00 */
[----:B---3--:R-:W-:Y:S04]  /*17140*/  STL.64 [R1+0x1b70], R146 ;  /* 0x001b709201007387 */ /* 0x008fe80000100a00 */
        /* <DEDUP_REMOVED lines=130> */
[----:B------:R-:W-:Y:S03]  /*17970*/  HGMMA.64x256x16.F32.BF16 R24, gdesc[UR40].tnspA, R24, gsb0 ;  /* 0x23e00000281879f0 */ /* 0x000fe60008001818 */
[----:B------:R-:W-:Y:S02]  /*17980*/  WARPGROUP.DEPBAR.LE gsb0, 0x0 ;  /* 0x00008000000079c5 */ /* 0x000fe40000010000 */
[----:B------:R-:W-:-:S15]  /*17990*/  WARPGROUP.ARRIVE ;  /* 0x00000000000079c5 */ /* 0x000fde0000000000 */
[----:B------:R-:W-:-:S08]  /*179a0*/  NOP ;  /* 0x0000000000007918 */ /* 0x000fd00000000000 */
        /* <DEDUP_REMOVED lines=65> */
[----:B------:R0:W-:Y:S01]  /*17dc0*/  STL.64 [R1+0x9f8], R150 ;  /* 0x0009f89601007387 */ /* 0x0001e20000100a00 */
[----:B------:R-:W-:-:S03]  /*17dd0*/  IMAD.MOV.U32 R243, RZ, RZ, R130 ;  /* 0x000000fffff37224 */ /* 0x000fc600078e0082 */
[----:B0-----:R-:W2:Y:S04]  /*17de0*/  LDL.LU.64 R150, [R1+0x1b80] ;  /* 0x001b800001967983 */ /* 0x001ea80000300a00 */
        /* <DEDUP_REMOVED lines=188> */
[----:B------:R-:W2:Y:S04]  /*189b0*/  LDL.LU.64 R46, [R1+0x1968] ;  /* 0x00196800012e7983 */ /* 0x000ea80000300a00 */
        /* <DEDUP_REMOVED lines=11> */
[----:B----4-:R-:W-:-:S02]  /*18a70*/  IMAD.MOV.U32 R7, RZ, RZ, R49 ;  /* 0x000000ffff077224 */ /* 0x010fc400078e0031 */
[----:B------:R-:W-:Y:S02]  /*18a80*/  IMAD.MOV.U32 R216, RZ, RZ, R48 ;  /* 0x000000ffffd87224 */ /* 0x000fe400078e0030 */
[----:B--2---:R-:W-:Y:S02]  /*18a90*/  IMAD.MOV.U32 R213, RZ, RZ, R47 ;  /* 0x000000ffffd57224 */ /* 0x004fe400078e002f */
[----:B------:R-:W-:Y:S02]  /*18aa0*/  IMAD.MOV.U32 R250, RZ, RZ, R46 ;  /* 0x000000fffffa7224 */ /* 0x000fe400078e002e */
[----:B---3--:R-:W-:Y:S02]  /*18ab0*/  IMAD.MOV.U32 R251, RZ, RZ, R45 ;  /* 0x000000fffffb7224 */ /* 0x008fe400078e002d */
[----:B------:R-:W-:Y:S02]  /*18ac0*/  IMAD.MOV.U32 R212, RZ, RZ, R44 ;  /* 0x000000ffffd47224 */ /* 0x000fe400078e002c */
[----:B------:R-:W-:-:S02]  /*18ad0*/  IMAD.MOV.U32 R249, RZ, RZ, R43 ;  /* 0x000000fffff97224 */ /* 0x000fc400078e002b */
[----:B------:R-:W-:Y:S02]  /*18ae0*/  IMAD.MOV.U32 R4, RZ, RZ, R42 ;  /* 0x000000ffff047224 */ /* 0x000fe400078e002a */
[----:B------:R-:W-:Y:S02]  /*18af0*/  IMAD.MOV.U32 R6, RZ, RZ, R41 ;  /* 0x000000ffff067224 */ /* 0x000fe400078e0029 */
[----:B------:R-:W-:Y:S02]  /*18b00*/  IMAD.MOV.U32 R3, RZ, RZ, R40 ;  /* 0x000000ffff037224 */ /* 0x000fe400078e0028 */
[----:B------:R-:W-:Y:S02]  /*18b10*/  IMAD.MOV.U32 R252, RZ, RZ, R39 ;  /* 0x000000fffffc7224 */ /* 0x000fe400078e0027 */
        /* <DEDUP_REMOVED lines=15> */
[----:B------:R-:W2:Y:S04]  /*18c10*/  LDL.LU.64 R24, [R1] ;  /* 0x0000000001187983 */ /* 0x000ea80000300a00 */
        /* <DEDUP_REMOVED lines=56> */
[----:B------:R-:W2:Y:S01]  /*18fa0*/  LDL.LU.64 R138, [R1+0x1c8] ;  /* 0x0001c800018a7983 */ /* 0x000ea20000300a00 */
[----:B------:R-:W-:-:S03]  /*18fb0*/  IMAD.MOV.U32 R240, RZ, RZ, R149 ;  /* 0x000000fffff07224 */ /* 0x000fc600078e0095 */
[----:B------:R-:W3:Y:S01]  /*18fc0*/  LDL.LU.64 R140, [R1+0x1d0] ;  /* 0x0001d000018c7983 */ /* 0x000ee20000300a00 */
[----:B------:R-:W-:-:S03]  /*18fd0*/  IMAD.MOV.U32 R237, RZ, RZ, R150 ;  /* 0x000000ffffed7224 */ /* 0x000fc600078e0096 */
[----:B------:R-:W4:Y:S01]  /*18fe0*/  LDL.LU.64 R142, [R1+0x1d8] ;  /* 0x0001d800018e7983 */ /* 0x000f220000300a00 */
[----:B------:R-:W-:-:S03]  /*18ff0*/  IMAD.MOV.U32 R236, RZ, RZ, R151 ;  /* 0x000000ffffec7224 */ /* 0x000fc600078e0097 */
        /* <DEDUP_REMOVED lines=414> */
[----:B------:R-:W3:Y:S01]  /*1a9e0*/  LDL R244, [R1+0x13e0] ;  /* 0x0013e00001f47983 */ /* 0x000ee20000100800 */
        /* <DEDUP_REMOVED lines=10> */
[----:B------:R-:W-:Y:S01]  /*1aa90*/  IMAD.MOV.U32 R216, RZ, RZ, R7 ;  /* 0x000000ffffd87224 */ /* 0x000fe200078e0007 */
[----:B------:R-:W-:Y:S01]  /*1aaa0*/  IADD3 R7, P0, R8, R10, RZ ;  /* 0x0000000a08077210 */ /* 0x000fe20007f1e0ff */
[----:B------:R-:W-:-:S04]  /*1aab0*/  VIADD R11, R11, 0x1 ;  /* 0x000000010b0b7836 */ /* 0x000fc80000000000 */
[----:B------:R-:W-:Y:S01]  /*1aac0*/  IMAD.X R8, R9, 0x1, R2, P0 ;  /* 0x0000000109087824 */ /* 0x000fe200000e0602 */
[----:B---3--:R-:W-:Y:S01]  /*1aad0*/  ISETP.NE.U32.AND P0, PT, R11, R244, PT ;  /* 0x000000f40b00720c */ /* 0x008fe20003f05070 */
[----:B------:R-:W-:Y:S02]  /*1aae0*/  IMAD.MOV.U32 R244, RZ, RZ, R241 ;  /* 0x000000fffff47224 */ /* 0x000fe400078e00f1 */
[----:B------:R-:W-:Y:S02]  /*1aaf0*/  IMAD.MOV.U32 R241, RZ, RZ, R240 ;  /* 0x000000fffff17224 */ /* 0x000fe400078e00f0 */
[----:B------:R-:W-:Y:S02]  /*1ab00*/  IMAD.MOV.U32 R240, RZ, RZ, R237 ;  /* 0x000000fffff07224 */ /* 0x000fe400078e00ed */
[----:B------:R-:W-:Y:S02]  /*1ab10*/  IMAD.MOV.U32 R237, RZ, RZ, R236 ;  /* 0x000000ffffed7224 */ /* 0x000fe400078e00ec */
[----:B------:R-:W-:-:S02]  /*1ab20*/  IMAD.MOV.U32 R236, RZ, RZ, R229 ;  /* 0x000000ffffec7224 */ /* 0x000fc400078e00e5 */
[----:B------:R-:W-:Y:S02]  /*1ab30*/  IMAD.MOV.U32 R229, RZ, RZ, R228 ;  /* 0x000000ffffe57224 */ /* 0x000fe400078e00e4 */
[----:B------:R-:W-:Y:S01]  /*1ab40*/  IMAD.MOV.U32 R228, RZ, RZ, R221 ;  /* 0x000000ffffe47224 */ /* 0x000fe200078e00dd */
[----:B------:R-:W-:Y:S01]  /*1ab50*/  IADD3 R244, P3, R244, R10, RZ ;  /* 0x0000000af4f47210 */ /* 0x000fe20007f7e0ff */
[----:B------:R-:W-:Y:S02]  /*1ab60*/  IMAD.MOV.U32 R221, RZ, RZ, R220 ;  /* 0x000000ffffdd7224 */ /* 0x000fe400078e00dc */
[----:B------:R-:W-:Y:S02]  /*1ab70*/  IMAD.MOV.U32 R220, RZ, RZ, R217 ;  /* 0x000000ffffdc7224 */ /* 0x000fe400078e00d9 */
[----:B------:R-:W-:Y:S02]  /*1ab80*/  IMAD.MOV.U32 R217, RZ, RZ, R216 ;  /* 0x000000ffffd97224 */ /* 0x000fe400078e00d8 */
[----:B------:R-:W-:-:S02]  /*1ab90*/  IMAD.MOV.U32 R216, RZ, RZ, R5 ;  /* 0x000000ffffd87224 */ /* 0x000fc400078e0005 */
[----:B------:R-:W-:Y:S02]  /*1aba0*/  IMAD.MOV.U32 R5, RZ, RZ, R246 ;  /* 0x000000ffff057224 */ /* 0x000fe400078e00f6 */
[----:B------:R-:W3:Y:S04]  /*1abb0*/  LDL.LU R246, [R1+0x170c] ;  /* 0x00170c0001f67983 */ /* 0x000ee80000300800 */
[----:B------:R0:W-:Y:S04]  /*1abc0*/  STL [R1+0x13a4], R244 ;  /* 0x0013a4f401007387 */ /* 0x0001e80000100800 */
[----:B0-----:R-:W4:Y:S02]  /*1abd0*/  LDL.LU R244, [R1+0x139c] ;  /* 0x00139c0001f47983 */ /* 0x001f240000300800 */
[----:B----4-:R-:W-:-:S05]  /*1abe0*/  IADD3 R244, P6, R244, R10, RZ ;  /* 0x0000000af4f47210 */ /* 0x010fca0007fde0ff */
[----:B------:R0:W-:Y:S04]  /*1abf0*/  STL [R1+0x139c], R244 ;  /* 0x00139cf401007387 */ /* 0x0001e80000100800 */
[----:B0-----:R-:W4:Y:S02]  /*1ac00*/  LDL.LU R244, [R1+0x1394] ;  /* 0x0013940001f47983 */ /* 0x001f240000300800 */
[----:B----4-:R-:W-:-:S05]  /*1ac10*/  IADD3 R244, P5, R244, R10, RZ ;  /* 0x0000000af4f47210 */ /* 0x010fca0007fbe0ff */
[----:B------:R0:W-:Y:S04]  /*1ac20*/  STL [R1+0x1394], R244 ;  /* 0x001394f401007387 */ /* 0x0001e80000100800 */
[----:B0-----:R-:W4:Y:S01]  /*1ac30*/  LDL.LU R244, [R1+0x138c] ;  /* 0x00138c0001f47983 */ /* 0x001f220000300800 */
[-C--:B---3--:R-:W-:Y:S02]  /*1ac40*/  IADD3 R246, P1, R246, R10.reuse, RZ ;  /* 0x0000000af6f67210 */ /* 0x088fe40007f3e0ff */
[----:B----4-:R-:W-:-:S05]  /*1ac50*/  IADD3 R244, P2, R244, R10, RZ ;  /* 0x0000000af4f47210 */ /* 0x010fca0007f5e0ff */
[----:B------:R-:W-:Y:S04]  /*1ac60*/  STL [R1+0x138c], R244 ;  /* 0x00138cf401007387 */ /* 0x000fe80000100800 */
[----:B------:R0:W-:Y:S04]  /*1ac70*/  STL [R1+0x1384], R246 ;  /* 0x001384f601007387 */ /* 0x0001e80000100800 */
[----:B0-----:R-:W3:Y:S01]  /*1ac80*/  LDL.LU R246, [R1+0x1708] ;  /* 0x0017080001f67983 */ /* 0x001ee20000300800 */
[----:B------:R-:W-:Y:S01]  /*1ac90*/  IADD3 R247, P4, R247, R10, RZ ;  /* 0x0000000af7f77210 */ /* 0x000fe20007f9e0ff */
        /* <DEDUP_REMOVED lines=9> */
[----:B------:R-:W4:Y:S01]  /*1ad30*/  LDL.LU R190, [R1+0xe78] ;  /* 0x000e780001be7983 */ /* 0x000f220000300800 */
[----:B---3--:R-:W-:Y:S01]  /*1ad40*/  IMAD.X R246, R246, 0x1, R2, P4 ;  /* 0x00000001f6f67824 */ /* 0x008fe200020e0602 */
[----:B------:R-:W-:-:S05]  /*1ad50*/  IADD3 R244, P4, R244, R10, RZ ;  /* 0x0000000af4f47210 */ /* 0x000fca0007f9e0ff */
[----:B------:R0:W-:Y:S04]  /*1ad60*/  STL [R1+0x137c], R244 ;  /* 0x00137cf401007387 */ /* 0x0001e80000100800 */
[----:B0-----:R-:W3:Y:S02]  /*1ad70*/  LDL.LU R244, [R1+0x13a0] ;  /* 0x0013a00001f47983 */ /* 0x001ee40000300800 */
[----:B---3--:R-:W-:-:S05]  /*1ad80*/  IMAD.X R244, R244, 0x1, R2, P3 ;  /* 0x00000001f4f47824 */ /* 0x008fca00018e0602 */
[----:B------:R0:W-:Y:S04]  /*1ad90*/  STL [R1+0x13a0], R244 ;  /* 0x0013a0f401007387 */ /* 0x0001e80000100800 */
[----:B0-----:R-:W3:Y:S02]  /*1ada0*/  LDL.LU R244, [R1+0x1374] ;  /* 0x0013740001f47983 */ /* 0x001ee40000300800 */
[----:B---3--:R-:W-:-:S05]  /*1adb0*/  IADD3 R244, P3, R244, R10, RZ ;  /* 0x0000000af4f47210 */ /* 0x008fca0007f7e0ff */
        /* <DEDUP_REMOVED lines=19> */
[----:B0-----:R-:W3:Y:S01]  /*1aef0*/  LDL.LU R244, [R1+0x1380] ;  /* 0x0013800001f47983 */ /* 0x001ee20000300800 */
[----:B--2---:R-:W-:Y:S01]  /*1af00*/  WARPGROUP.ARRIVE ;  /* 0x00000000000079c5 */ /* 0x004fe20000000000 */
[----:B------:R-:W-:Y:S01]  /*1af10*/  UMOV UR26, UR34 ;  /* 0x00000022001a7c82 */ /* 0x000fe20008000000 */
[----:B------:R-:W-:-:S04]  /*1af20*/  UMOV UR27, UR35 ;  /* 0x00000023001b7c82 */ /* 0x000fc80008000000 */
[----:B------:R-:W-:Y:S01]  /*1af30*/  HGMMA.64x256x16.F32.BF16 R24, gdesc[UR24].tnspA, R24, gsb0 ;  /* 0x23e00000181879f0 */ /* 0x000fe20008001818 */
[----:B---3--:R-:W-:-:S05]  /*1af40*/  IMAD.X R244, R244, 0x1, R2, P1 ;  /* 0x00000001f4f47824 */ /* 0x008fca00008e0602 */
[----:B------:R0:W-:Y:S04]  /*1af50*/  STL [R1+0x1380], R244 ;  /* 0x001380f401007387 */ /* 0x0001e80000100800 */
[----:B0-----:R-:W2:Y:S01]  /*1af60*/  LDL.LU R244, [R1+0x1354] ;  /* 0x0013540001f47983 */ /* 0x001ea20000300800 */
[----:B------:R-:W-:Y:S02]  /*1af70*/  WARPGROUP.DEPBAR.LE gsb0, 0x0 ;  /* 0x00008000000079c5 */ /* 0x000fe40000010000 */
[----:B------:R-:W-:Y:S01]  /*1af80*/  WARPGROUP.ARRIVE ;  /* 0x00000000000079c5 */ /* 0x000fe20000000000 */
[----:B------:R-:W-:Y:S01]  /*1af90*/  UMOV UR30, UR10 ;  /* 0x0000000a001e7c82 */ /* 0x000fe20008000000 */
[----:B------:R-:W-:-:S13]  /*1afa0*/  UMOV UR31, UR11 ;  /* 0x0000000b001f7c82 */ /* 0x000fda0008000000 */
[----:B------:R-:W-:Y:S01]  /*1afb0*/  HGMMA.64x256x16.F32.BF16 R24, gdesc[UR28].tnspA, R24, gsb0 ;  /* 0x23e000001c1879f0 */ /* 0x000fe20008001818 */
[----:B--2---:R-:W-:-:S05]  /*1afc0*/  IADD3 R244, P1, R244, R10, RZ ;  /* 0x0000000af4f47210 */ /* 0x004fca0007f3e0ff */
[----:B------:R0:W-:Y:S04]  /*1afd0*/  STL [R1+0x1354], R244 ;  /* 0x001354f401007387 */ /* 0x0001e80000100800 */
[----:B0-----:R-:W2:Y:S01]  /*1afe0*/  LDL.LU R244, [R1+0x1378] ;  /* 0x0013780001f47983 */ /* 0x001ea20000300800 */
[----:B------:R-:W-:Y:S02]  /*1aff0*/  WARPGROUP.DEPBAR.LE gsb0, 0x0 ;  /* 0x00008000000079c5 */ /* 0x000fe40000010000 */
[----:B--2---:R-:W-:-:S05]  /*1b000*/  IMAD.X R244, R244, 0x1, R2, P4 ;  /* 0x00000001f4f47824 */ /* 0x004fca00020e0602 */
[----:B------:R-:W-:Y:S04]  /*1b010*/  STL [R1+0x1378], R244 ;  /* 0x001378f401007387 */ /* 0x000fe80000100800 */
[----:B------:R-:W-:Y:S04]  /*1b020*/  STL.64 [R1], R24 ;  /* 0x0000001801007387 */ /* 0x000fe80000100a00 */
        /* <DEDUP_REMOVED lines=65> */
[----:B------:R-:W2:Y:S04]  /*1b440*/  LDL.LU.64 R146, [R1+0x16f0] ;  /* 0x0016f00001927983 */ /* 0x000ea80000300a00 */
[----:B------:R-:W3:Y:S04]  /*1b450*/  LDL.LU.64 R144, [R1+0x16e8] ;  /* 0x0016e80001907983 */ /* 0x000ee80000300a00 */
[----:B------:R-:W2:Y:S04]  /*1b460*/  LDL.LU.64 R142, [R1+0x16e0] ;  /* 0x0016e000018e7983 */ /* 0x000ea80000300a00 */
[----:B------:R-:W3:Y:S04]  /*1b470*/  LDL.LU.64 R140, [R1+0x16d8] ;  /* 0x0016d800018c7983 */ /* 0x000ee80000300a00 */
[----:B------:R-:W2:Y:S04]  /*1b480*/  LDL.LU.64 R138, [R1+0x16d0] ;  /* 0x0016d000018a7983 */ /* 0x000ea80000300a00 */
[----:B------:R-:W3:Y:S04]  /*1b490*/  LDL.LU.64 R136, [R1+0x16c8] ;  /* 0x0016c80001887983 */ /* 0x000ee80000300a00 */
        /* <DEDUP_REMOVED lines=46> */
[----:B------:R-:W-:-:S03]  /*1b780*/  IMAD.MOV.U32 R244, RZ, RZ, R240 ;  /* 0x000000fffff47224 */ /* 0x000fc600078e00f0 */
        /* <DEDUP_REMOVED lines=9> */
[----:B------:R-:W-:Y:S02]  /*1b820*/  IMAD.MOV.U32 R228, RZ, RZ, R220 ;  /* 0x000000ffffe47224 */ /* 0x000fe400078e00dc */
[----:B------:R-:W-:Y:S01]  /*1b830*/  IMAD.MOV.U32 R221, RZ, RZ, R191 ;  /* 0x000000ffffdd7224 */ /* 0x000fe200078e00bf */
[----:B------:R-:W3:Y:S01]  /*1b840*/  LDL.LU.64 R32, [R1+0x1528] ;  /* 0x0015280001207983 */ /* 0x000ee20000300a00 */
[----:B----4-:R-:W-:Y:S02]  /*1b850*/  IMAD.MOV.U32 R220, RZ, RZ, R190 ;  /* 0x000000ffffdc7224 */ /* 0x010fe400078e00be */
[----:B------:R-:W-:Y:S01]  /*1b860*/  IMAD.MOV.U32 R191, RZ, RZ, R26 ;  /* 0x000000ffffbf7224 */ /* 0x000fe200078e001a */
[----:B------:R-:W4:Y:S01]  /*1b870*/  LDL.LU.64 R30, [R1+0x1520] ;  /* 0x00152000011e7983 */ /* 0x000f220000300a00 */
[----:B------:R-:W-:-:S03]  /*1b880*/  IMAD.MOV.U32 R190, RZ, RZ, R24 ;  /* 0x000000ffffbe7224 */ /* 0x000fc600078e0018 */
[----:B------:R-:W4:Y:S04]  /*1b890*/  LDL.LU.64 R28, [R1+0x1518] ;  /* 0x00151800011c7983 */ /* 0x000f280000300a00 */
[----:B------:R-:W4:Y:S04]  /*1b8a0*/  LDL.LU.64 R26, [R1+0x1510] ;  /* 0x00151000011a7983 */ /* 0x000f280000300a00 */
[----:B------:R-:W4:Y:S01]  /*1b8b0*/  LDL.LU.64 R24, [R1+0x1508] ;  /* 0x0015080001187983 */ /* 0x000f220000300a00 */
[----:B------:R-:W-:Y:S02]  /*1b8c0*/  IMAD.MOV.U32 R9, RZ, RZ, R245 ;  /* 0x000000ffff097224 */ /* 0x000fe400078e00f5 */
[----:B------:R-:W-:-:S02]  /*1b8d0*/  IMAD.MOV.U32 R245, RZ, RZ, R244 ;  /* 0x000000fffff57224 */ /* 0x000fc400078e00f4 */
[----:B------:R-:W-:Y:S02]  /*1b8e0*/  IMAD.MOV.U32 R244, RZ, RZ, R229 ;  /* 0x000000fffff47224 */ /* 0x000fe400078e00e5 */
[----:B------:R-:W-:Y:S02]  /*1b8f0*/  IMAD.MOV.U32 R229, RZ, RZ, R228 ;  /* 0x000000ffffe57224 */ /* 0x000fe400078e00e4 */
[--C-:B--2---:R-:W-:Y:S02]  /*1b900*/  IMAD.X R134, R134, 0x1, R2.reuse, P1 ;  /* 0x0000000186867824 */ /* 0x104fe400008e0602 */
[--C-:B---3--:R-:W-:Y:S02]  /*1b910*/  IMAD.X R132, R132, 0x1, R2.reuse, P2 ;  /* 0x0000000184847824 */ /* 0x108fe400010e0602 */
[--C-:B------:R-:W-:Y:S02]  /*1b920*/  IMAD.X R130, R130, 0x1, R2.reuse, P5 ;  /* 0x0000000182827824 */ /* 0x100fe400028e0602 */
[----:B------:R-:W-:-:S02]  /*1b930*/  IMAD.X R128, R128, 0x1, R2, P6 ;  /* 0x0000000180807824 */ /* 0x000fc400030e0602 */
[----:B------:R-:W-:Y:S01]  /*1b940*/  IMAD.X R126, R126, 0x1, R2, P3 ;  /* 0x000000017e7e7824 */ /* 0x000fe200018e0602 */
[-C--:B------:R-:W-:Y:S02]  /*1b950*/  IADD3 R125, P4, R125, R10.reuse, RZ ;  /* 0x0000000a7d7d7210 */ /* 0x080fe40007f9e0ff */
[----:B------:R-:W-:-:S03]  /*1b960*/  IADD3 R127, P3, R127, R10, RZ ;  /* 0x0000000a7f7f7210 */ /* 0x000fc60007f7e0ff */
[----:B------:R0:W-:Y:S01]  /*1b970*/  STL [R1+0x134c], R125 ;  /* 0x00134c7d01007387 */ /* 0x0001e20000100800 */
[-C--:B------:R-:W-:Y:S02]  /*1b980*/  IADD3 R129, P6, R129, R10.reuse, RZ ;  /* 0x0000000a81817210 */ /* 0x080fe40007fde0ff */
[-C--:B------:R-:W-:Y:S01]  /*1b990*/  IADD3 R131, P5, R131, R10.reuse, RZ ;  /* 0x0000000a83837210 */ /* 0x080fe20007fbe0ff */
[----:B0-----:R-:W4:Y:S04]  /*1b9a0*/  LDL.LU R125, [R1+0x1504] ;  /* 0x00150400017d7983 */ /* 0x001f280000300800 */
[----:B------:R0:W-:Y:S01]  /*1b9b0*/  STL [R1+0x1370], R126 ;  /* 0x0013707e01007387 */ /* 0x0001e20000100800 */
[----:B------:R-:W-:-:S03]  /*1b9c0*/  IADD3 R133, P2, R133, R10, RZ ;  /* 0x0000000a85857210 */ /* 0x000fc60007f5e0ff */
[----:B0-----:R-:W4:Y:S04]  /*1b9d0*/  LDL.LU R126, [R1+0x1500] ;  /* 0x00150000017e7983 */ /* 0x001f280000300800 */
[----:B------:R0:W-:Y:S04]  /*1b9e0*/  STL [R1+0x1344], R127 ;  /* 0x0013447f01007387 */ /* 0x0001e80000100800 */
[----:B0-----:R-:W4:Y:S04]  /*1b9f0*/  LDL.LU R127, [R1+0x14fc] ;  /* 0x0014fc00017f7983 */ /* 0x001f280000300800 */
[----:B------:R0:W-:Y:S01]  /*1ba00*/  STL [R1+0x1368], R128 ;  /* 0x0013688001007387 */ /* 0x0001e20000100800 */
[----:B------:R-:W-:-:S03]  /*1ba10*/  IADD3 R135, P1, R135, R10, RZ ;  /* 0x0000000a87877210 */ /* 0x000fc60007f3e0ff */
[----:B0-----:R-:W4:Y:S04]  /*1ba20*/  LDL.LU R128, [R1+0x14f8] ;  /* 0x0014f80001807983 */ /* 0x001f280000300800 */
[----:B------:R0:W-:Y:S01]  /*1ba30*/  STL [R1+0x133c], R129 ;  /* 0x00133c8101007387 */ /* 0x0001e20000100800 */
[----:B------:R-:W-:-:S03]  /*1ba40*/  IMAD.X R136, R136, 0x1, R2, P4 ;  /* 0x0000000188887824 */ /* 0x000fc600020e0602 */
        /* <DEDUP_REMOVED lines=61> */
[----:B------:R-:W2:Y:S04]  /*1be20*/  LDL.LU R228, [R1+0xe68] ;  /* 0x000e680001e47983 */ /* 0x000ea80000300800 */
        /* <DEDUP_REMOVED lines=216> */
[----:B------:R0:W-:Y:S02]  /*1cbb0*/  STL [R1+0x11e8], R9 ;  /* 0x0011e80901007387 */ /* 0x0001e40000100800 */
[----:B0-----:R-:W-:Y:S02]  /*1cbc0*/  IMAD.MOV.U32 R9, RZ, RZ, R245 ;  /* 0x000000ffff097224 */ /* 0x001fe400078e00f5 */
[----:B------:R-:W-:Y:S02]  /*1cbd0*/  IMAD.MOV.U32 R245, RZ, RZ, R229 ;  /* 0x000000fffff57224 */ /* 0x000fe400078e00e5 */
[----:B------:R-:W-:Y:S02]  /*1cbe0*/  IMAD.MOV.U32 R229, RZ, RZ, R208 ;  /* 0x000000ffffe57224 */ /* 0x000fe400078e00d0 */
[----:B------:R-:W3:Y:S02]  /*1cbf0*/  LDL.LU R208, [R1+0x11bc] ;  /* 0x0011bc0001d07983 */ /* 0x000ee40000300800 */
[----:B---3--:R-:W-:-:S05]  /*1cc00*/  IADD3 R208, P6, R208, R10, RZ ;  /* 0x0000000ad0d07210 */ /* 0x008fca0007fde0ff */
[----:B------:R0:W-:Y:S04]  /*1cc10*/  STL [R1+0x11bc], R208 ;  /* 0x0011bcd001007387 */ /* 0x0001e80000100800 */
[----:B0-----:R0:W5:Y:S04]  /*1cc20*/  LDL.LU R208, [R1+0x1498] ;  /* 0x0014980001d07983 */ /* 0x0011680000300800 */
[----:B------:R-:W3:Y:S02]  /*1cc30*/  LDL.LU R10, [R1+0x11e0] ;  /* 0x0011e000010a7983 */ /* 0x000ee40000300800 */
[----:B---3--:R-:W-:-:S05]  /*1cc40*/  IMAD.X R10, R10, 0x1, R2, P5 ;  /* 0x000000010a0a7824 */ /* 0x008fca00028e0602 */
[----:B------:R1:W-:Y:S04]  /*1cc50*/  STL [R1+0x11e0], R10 ;  /* 0x0011e00a01007387 */ /* 0x0003e80000100800 */
[----:B-1----:R-:W3:Y:S02]  /*1cc60*/  LDL.LU R10, [R1+0x13d8] ;  /* 0x0013d800010a7983 */ /* 0x002ee40000300800 */
[----:B---3--:R-:W-:-:S05]  /*1cc70*/  IADD3 R10, P5, R10, UR6, RZ ;  /* 0x000000060a0a7c10 */ /* 0x008fca000ffbe0ff */
[----:B------:R1:W-:Y:S04]  /*1cc80*/  STL [R1+0x13d8], R10 ;  /* 0x0013d80a01007387 */ /* 0x0003e80000100800 */
[----:B-1----:R-:W3:Y:S02]  /*1cc90*/  LDL.LU R10, [R1+0x11d8] ;  /* 0x0011d800010a7983 */ /* 0x002ee40000300800 */
        /* <DEDUP_REMOVED lines=30> */
[----:B---3--:R-:W-:-:S05]  /*1ce80*/  IADD3.X R10, R10, UR5, RZ, P5, !PT ;  /* 0x000000050a0a7c10 */ /* 0x008fca000affe4ff */
        /* <DEDUP_REMOVED lines=607> */
[----:B-1----:R-:W3:Y:S01]  /*1f480*/  LDL.LU R10, [R1+0xe90] ;  /* 0x000e9000010a7983 */ /* 0x002ee20000300800 */
[----:B------:R-:W-:Y:S02]  /*1f490*/  IADD3.X R209, R209, UR5, RZ, P5, !PT ;  /* 0x00000005d1d17c10 */ /* 0x000fe4000affe4ff */
[----:B------:R-:W-:Y:S02]  /*1f4a0*/  IADD3 R212, P5, R212, UR6, RZ ;  /* 0x00000006d4d47c10 */ /* 0x000fe4000ffbe0ff */
[----:B------:R-:W-:Y:S02]  /*1f4b0*/  IADD3.X R213, R213, UR5, RZ, P2, !PT ;  /* 0x00000005d5d57c10 */ /* 0x000fe400097fe4ff */
[----:B------:R-:W-:-:S02]  /*1f4c0*/  IADD3 R216, P2, R216, UR6, RZ ;  /* 0x00000006d8d87c10 */ /* 0x000fc4000ff5e0ff */
[----:B------:R-:W-:Y:S02]  /*1f4d0*/  IADD3.X R217, R217, UR5, RZ, P1, !PT ;  /* 0x00000005d9d97c10 */ /* 0x000fe40008ffe4ff */
[----:B------:R-:W-:Y:S02]  /*1f4e0*/  IADD3 R220, P1, R220, UR6, RZ ;  /* 0x00000006dcdc7c10 */ /* 0x000fe4000ff3e0ff */
[----:B---3--:R-:W-:-:S05]  /*1f4f0*/  IADD3 R10, P6, R10, UR6, RZ ;  /* 0x000000060a0a7c10 */ /* 0x008fca000ffde0ff */
[----:B------:R1:W-:Y:S04]  /*1f500*/  STL [R1+0xe90], R10 ;  /* 0x000e900a01007387 */ /* 0x0003e80000100800 */
[----:B-1----:R-:W3:Y:S04]  /*1f510*/  LDL.LU R10, [R1+0xe60] ;  /* 0x000e6000010a7983 */ /* 0x002ee80000300800 */
[----:B------:R1:W-:Y:S01]  /*1f520*/  STL [R1+0xeb4], R209 ;  /* 0x000eb4d101007387 */ /* 0x0003e20000100800 */
[----:B------:R-:W-:Y:S02]  /*1f530*/  IADD3.X R221, R221, UR5, RZ, P4, !PT ;  /* 0x00000005dddd7c10 */ /* 0x000fe4000a7fe4ff */
[----:B------:R-:W-:Y:S01]  /*1f540*/  IADD3 R224, P4, R224, UR6, RZ ;  /* 0x00000006e0e07c10 */ /* 0x000fe2000ff9e0ff */
[----:B-1----:R0:W5:Y:S04]  /*1f550*/  LDL.LU R209, [R1+0x1494] ;  /* 0x0014940001d17983 */ /* 0x0021680000300800 */
[----:B------:R1:W-:Y:S01]  /*1f560*/  STL [R1+0xe88], R212 ;  /* 0x000e88d401007387 */ /* 0x0003e20000100800 */
[----:B------:R-:W-:-:S03]  /*1f570*/  IADD3.X R225, R225, UR5, RZ, P3, !PT ;  /* 0x00000005e1e17c10 */ /* 0x000fc60009ffe4ff */
[----:B-1----:R0:W5:Y:S04]  /*1f580*/  LDL.LU R212, [R1+0x1490] ;  /* 0x0014900001d47983 */ /* 0x0021680000300800 */
[----:B------:R1:W-:Y:S01]  /*1f590*/  STL [R1+0xeac], R213 ;  /* 0x000eacd501007387 */ /* 0x0003e20000100800 */
[----:B--2---:R-:W-:-:S03]  /*1f5a0*/  IADD3 R228, P3, R228, UR6, RZ ;  /* 0x00000006e4e47c10 */ /* 0x004fc6000ff7e0ff */
[----:B-1----:R0:W5:Y:S04]  /*1f5b0*/  LDL.LU R213, [R1+0x148c] ;  /* 0x00148c0001d57983 */ /* 0x0021680000300800 */
[----:B------:R1:W-:Y:S01]  /*1f5c0*/  STL [R1+0xe80], R216 ;  /* 0x000e80d801007387 */ /* 0x0003e20000100800 */
[----:B------:R-:W-:-:S03]  /*1f5d0*/  IADD3.X R229, R229, UR5, RZ, P6, !PT ;  /* 0x00000005e5e57c10 */ /* 0x000fc6000b7fe4ff */
[----:B-1----:R0:W5:Y:S04]  /*1f5e0*/  LDL.LU R216, [R1+0x1488] ;  /* 0x0014880001d87983 */ /* 0x0021680000300800 */
[----:B------:R1:W-:Y:S04]  /*1f5f0*/  STL [R1+0xea4], R217 ;  /* 0x000ea4d901007387 */ /* 0x0003e80000100800 */
[----:B-1----:R0:W5:Y:S04]  /*1f600*/  LDL.LU R217, [R1+0x1484] ;  /* 0x0014840001d97983 */ /* 0x0021680000300800 */
[----:B------:R1:W-:Y:S01]  /*1f610*/  STL [R1+0xe78], R220 ;  /* 0x000e78dc01007387 */ /* 0x0003e20000100800 */
[----:B------:R-:W-:-:S03]  /*1f620*/  IADD3.X R232, R232, UR5, RZ, P5, !PT ;  /* 0x00000005e8e87c10 */ /* 0x000fc6000affe4ff */
[----:B-1----:R0:W5:Y:S04]  /*1f630*/  LDL.LU R220, [R1+0x1480] ;  /* 0x0014800001dc7983 */ /* 0x0021680000300800 */
[----:B------:R1:W-:Y:S01]  /*1f640*/  STL [R1+0xe9c], R221 ;  /* 0x000e9cdd01007387 */ /* 0x0003e20000100800 */
[----:B------:R-:W-:-:S03]  /*1f650*/  IADD3 R233, P5, R233, UR6, RZ ;  /* 0x00000006e9e97c10 */ /* 0x000fc6000ffbe0ff */
        /* <DEDUP_REMOVED lines=12> */
[----:B-1----:R0:W5:Y:S01]  /*1f720*/  LDL.LU R229, [R1+0x146c] ;  /* 0x00146c0001e57983 */ /* 0x0021620000300800 */
[----:B------:R-:W-:Y:S02]  /*1f730*/  IADD3.X R244, R244, UR5, RZ, P4, !PT ;  /* 0x00000005f4f47c10 */ /* 0x000fe4000a7fe4ff */
[----:B------:R-:W-:Y:S02]  /*1f740*/  IADD3 R245, P4, R245, UR6, RZ ;  /* 0x00000006f5f57c10 */ /* 0x000fe4000ff9e0ff */
[----:B------:R-:W-:Y:S02]  /*1f750*/  IADD3.X R0, R0, UR5, RZ, P3, !PT ;  /* 0x0000000500007c10 */ /* 0x000fe40009ffe4ff */
[----:B------:R-:W-:Y:S02]  /*1f760*/  IADD3 R248, P3, R248, UR6, RZ ;  /* 0x00000006f8f87c10 */ /* 0x000fe4000ff7e0ff */
[----:B------:R-:W-:Y:S02]  /*1f770*/  IADD3.X R6, R6, UR5, RZ, P5, !PT ;  /* 0x0000000506067c10 */ /* 0x000fe4000affe4ff */
[----:B---3--:R-:W-:-:S05]  /*1f780*/  IADD3 R10, P6, R10, UR6, RZ ;  /* 0x000000060a0a7c10 */ /* 0x008fca000ffde0ff */
[----:B------:R1:W-:Y:S04]  /*1f790*/  STL [R1+0xe60], R10 ;  /* 0x000e600a01007387 */ /* 0x0003e80000100800 */
[----:B-1----:R-:W2:Y:S04]  /*1f7a0*/  LDL.LU R10, [R1+0xe0c] ;  /* 0x000e0c00010a7983 */ /* 0x002ea80000300800 */
[----:B------:R1:W-:Y:S04]  /*1f7b0*/  STL [R1+0xe84], R232 ;  /* 0x000e84e801007387 */ /* 0x0003e80000100800 */
[----:B-1----:R0:W5:Y:S04]  /*1f7c0*/  LDL.LU R232, [R1+0x1468] ;  /* 0x0014680001e87983 */ /* 0x0021680000300800 */
[----:B------:R1:W-:Y:S04]  /*1f7d0*/  STL [R1+0xe58], R233 ;  /* 0x000e58e901007387 */ /* 0x0003e80000100800 */
        /* <DEDUP_REMOVED lines=9> */
[----:B------:R1:W-:Y:S04]  /*1f870*/  STL [R1+0xe48], R241 ;  /* 0x000e48f101007387 */ /* 0x0003e80000100800 */
        /* <DEDUP_REMOVED lines=8> */
[----:B-1----:R-:W3:Y:S04]  /*1f900*/  LDL.LU R248, [R1+0x1444] ;  /* 0x0014440001f87983 */ /* 0x002ee80000300800 */
[----:B------:R1:W-:Y:S04]  /*1f910*/  STL [R1+0xe5c], R252 ;  /* 0x000e5cfc01007387 */ /* 0x0003e80000100800 */
[----:B-1----:R-:W2:Y:S04]  /*1f920*/  LDL.LU R252, [R1+0x1440] ;  /* 0x0014400001fc7983 */ /* 0x002ea80000300800 */
[----:B------:R1:W-:Y:S04]  /*1f930*/  STL [R1+0xe30], R3 ;  /* 0x000e300301007387 */ /* 0x0003e80000100800 */
[----:B-1----:R-:W3:Y:S04]  /*1f940*/  LDL.LU R3, [R1+0x143c] ;  /* 0x00143c0001037983 */ /* 0x002ee80000300800 */
[----:B------:R1:W-:Y:S04]  /*1f950*/  STL [R1+0xe54], R6 ;  /* 0x000e540601007387 */ /* 0x0003e80000100800 */
[----:B-1----:R-:W4:Y:S01]  /*1f960*/  LDL.LU R6, [R1+0x1438] ;  /* 0x0014380001067983 */ /* 0x002f220000300800 */
[----:B------:R-:W-:-:S02]  /*1f970*/  IADD3 R4, P5, R4, UR6, RZ ;  /* 0x0000000604047c10 */ /* 0x000fc4000ffbe0ff */
[----:B------:R-:W-:-:S03]  /*1f980*/  IADD3.X R249, R249, UR5, RZ, P2, !PT ;  /* 0x00000005f9f97c10 */ /* 0x000fc600097fe4ff */
[----:B------:R1:W-:Y:S04]  /*1f990*/  STL [R1+0xe28], R4 ;  /* 0x000e280401007387 */ /* 0x0003e80000100800 */
[----:B-1----:R-:W2:Y:S04]  /*1f9a0*/  LDL.LU R4, [R1+0x1434] ;  /* 0x0014340001047983 */ /* 0x002ea80000300800 */
[----:B------:R1:W-:Y:S04]  /*1f9b0*/  STL [R1+0xe4c], R249 ;  /* 0x000e4cf901007387 */ /* 0x0003e80000100800 */
[----:B-1----:R-:W2:Y:S01]  /*1f9c0*/  LDL.LU R249, [R1+0x1430] ;  /* 0x0014300001f97983 */ /* 0x002ea20000300800 */
[----:B----4-:R-:W-:-:S05]  /*1f9d0*/  IADD3 R6, P2, R6, UR6, RZ ;  /* 0x0000000606067c10 */ /* 0x010fca000ff5e0ff */
[----:B------:R1:W-:Y:S04]  /*1f9e0*/  STL [R1+0xe20], R6 ;  /* 0x000e200601007387 */ /* 0x0003e80000100800 */
[----:B-1----:R-:W4:Y:S01]  /*1f9f0*/  LDL.LU R6, [R1+0x142c] ;  /* 0x00142c0001067983 */ /* 0x002f220000300800 */
[----:B------:R-:W-:Y:S02]  /*1fa00*/  IADD3.X R251, R251, UR5, RZ, P1, !PT ;  /* 0x00000005fbfb7c10 */ /* 0x000fe40008ffe4ff */
[----:B------:R-:W-:-:S03]  /*1fa10*/  IADD3 R250, P1, R250, UR6, RZ ;  /* 0x00000006fafa7c10 */ /* 0x000fc6000ff3e0ff */
[----:B------:R1:W-:Y:S04]  /*1fa20*/  STL [R1+0xe44], R251 ;  /* 0x000e44fb01007387 */ /* 0x0003e80000100800 */
[----:B-1----:R-:W2:Y:S04]  /*1fa30*/  LDL.LU R251, [R1+0x1428] ;  /* 0x0014280001fb7983 */ /* 0x002ea80000300800 */
[----:B------:R1:W-:Y:S04]  /*1fa40*/  STL [R1+0xe18], R250 ;  /* 0x000e18fa01007387 */ /* 0x0003e80000100800 */
[----:B-1----:R-:W2:Y:S01]  /*1fa50*/  LDL.LU R250, [R1+0x1424] ;  /* 0x0014240001fa7983 */ /* 0x002ea20000300800 */
[----:B------:R-:W-:Y:S01]  /*1fa60*/  WARPGROUP.ARRIVE ;  /* 0x00000000000079c5 */ /* 0x000fe20000000000 */
[----:B------:R-:W-:Y:S01]  /*1fa70*/  UMOV UR26, UR38 ;  /* 0x00000026001a7c82 */ /* 0x000fe20008000000 */
[----:B------:R-:W-:-:S04]  /*1fa80*/  UMOV UR27, UR39 ;  /* 0x00000027001b7c82 */ /* 0x000fc80008000000 */
[----:B------:R-:W-:Y:S01]  /*1fa90*/  HGMMA.64x256x16.F32.BF16 R24, gdesc[UR24].tnspA, R24, gsb0 ;  /* 0x23e00000181879f0 */ /* 0x000fe20008001818 */
[----:B----4-:R-:W-:-:S05]  /*1faa0*/  IADD3.X R6, R6, UR5, RZ, P4, !PT ;  /* 0x0000000506067c10 */ /* 0x010fca000a7fe4ff */
[----:B------:R1:W-:Y:S04]  /*1fab0*/  STL [R1+0xe3c], R6 ;  /* 0x000e3c0601007387 */ /* 0x0003e80000100800 */
[----:B-1----:R-:W4:Y:S01]  /*1fac0*/  LDL.LU R6, [R1+0x1420] ;  /* 0x0014200001067983 */ /* 0x002f220000300800 */
[----:B---3--:R-:W-:Y:S02]  /*1fad0*/  IADD3 R3, P4, R3, UR6, RZ ;  /* 0x0000000603037c10 */ /* 0x008fe4000ff9e0ff */
[----:B------:R-:W-:-:S03]  /*1fae0*/  IADD3.X R5, R5, UR5, RZ, P3, !PT ;  /* 0x0000000505057c10 */ /* 0x000fc60009ffe4ff */
[----:B------:R1:W-:Y:S04]  /*1faf0*/  STL [R1+0xe10], R3 ;  /* 0x000e100301007387 */ /* 0x0003e80000100800 */
[----:B-1----:R-:W3:Y:S04]  /*1fb00*/  LDL.LU R3, [R1+0x141c] ;  /* 0x00141c0001037983 */ /* 0x002ee80000300800 */
[----:B------:R1:W-:Y:S04]  /*1fb10*/  STL [R1+0xe34], R5 ;  /* 0x000e340501007387 */ /* 0x0003e80000100800 */
[----:B-1----:R-:W3:Y:S01]  /*1fb20*/  LDL.LU R5, [R1+0x1418] ;  /* 0x0014180001057983 */ /* 0x002ee20000300800 */
[----:B--2---:R-:W-:-:S02]  /*1fb30*/  IADD3.X R249, R249, UR5, RZ, P6, !PT ;  /* 0x00000005f9f97c10 */ /* 0x004fc4000b7fe4ff */
[----:B------:R-:W-:Y:S01]  /*1fb40*/  IADD3 R248, P6, R248, UR6, RZ ;  /* 0x00000006f8f87c10 */ /* 0x000fe2000ffde0ff */
[----:B------:R-:W-:Y:S02]  /*1fb50*/  WARPGROUP.DEPBAR.LE gsb0, 0x0 ;  /* 0x00008000000079c5 */ /* 0x000fe40000010000 */
[----:B------:R-:W-:Y:S01]  /*1fb60*/  WARPGROUP.ARRIVE ;  /* 0x00000000000079c5 */ /* 0x000fe20000000000 */
[----:B------:R-:W-:Y:S01]  /*1fb70*/  UMOV UR44, UR28 ;  /* 0x0000001c002c7c82 */ /* 0x000fe20008000000 */
[----:B------:R-:W-:-:S04]  /*1fb80*/  UMOV UR45, UR29 ;  /* 0x0000001d002d7c82 */ /* 0x000fc80008000000 */
[----:B------:R-:W-:Y:S01]  /*1fb90*/  HGMMA.64x256x16.F32.BF16 R24, gdesc[UR44].tnspA, R24, gsb0 ;  /* 0x23e000002c1879f0 */ /* 0x000fe20008001818 */
[----:B----4-:R-:W-:-:S05]  /*1fba0*/  IADD3 R6, P3, R6, UR6, RZ ;  /* 0x0000000606067c10 */ /* 0x010fca000ff7e0ff */
[----:B------:R1:W-:Y:S04]  /*1fbb0*/  STL [R1+0xe08], R6 ;  /* 0x000e080601007387 */ /* 0x0003e80000100800 */
[----:B-1----:R0:W5:Y:S04]  /*1fbc0*/  LDL.LU R6, [R1+0x1414] ;  /* 0x0014140001067983 */ /* 0x0021680000300800 */
[----:B------:R1:W-:Y:S04]  /*1fbd0*/  STL [R1+0xe2c], R249 ;  /* 0x000e2cf901007387 */ /* 0x0003e80000100800 */
[----:B-1----:R-:W2:Y:S04]  /*1fbe0*/  LDL.LU R249, [R1+0x1410] ;  /* 0x0014100001f97983 */ /* 0x002ea80000300800 */
[----:B------:R1:W-:Y:S04]  /*1fbf0*/  STL [R1+0xe00], R248 ;  /* 0x000e00f801007387 */ /* 0x0003e80000100800 */
[----:B-1----:R-:W4:Y:S01]  /*1fc00*/  LDL.LU R248, [R1+0x140c] ;  /* 0x00140c0001f87983 */ /* 0x002f220000300800 */
[----:B---3--:R-:W-:-:S02]  /*1fc10*/  IADD3.X R5, R5, UR5, RZ, P5, !PT ;  /* 0x0000000505057c10 */ /* 0x008fc4000affe4ff */
[----:B------:R-:W-:Y:S02]  /*1fc20*/  IADD3.X R4, R4, UR5, RZ, P2, !PT ;  /* 0x0000000504047c10 */ /* 0x000fe400097fe4ff */
[----:B------:R-:W-:Y:S02]  /*1fc30*/  IADD3.X R3, R3, UR5, RZ, P1, !PT ;  /* 0x0000000503037c10 */ /* 0x000fe40008ffe4ff */
[----:B------:R-:W-:Y:S01]  /*1fc40*/  IADD3.X R10, R10, UR5, RZ, P4, !PT ;  /* 0x000000050a0a7c10 */ /* 0x000fe2000a7fe4ff */
[----:B------:R1:W-:Y:S04]  /*1fc50*/  STL [R1+0xe24], R5 ;  /* 0x000e240501007387 */ /* 0x0003e80000100800 */
[----:B-1----:R0:W5:Y:S04]  /*1fc60*/  LDL.LU R5, [R1+0x1408] ;  /* 0x0014080001057983 */ /* 0x0021680000300800 */
[----:B------:R1:W-:Y:S04]  /*1fc70*/  STL [R1+0xe1c], R4 ;  /* 0x000e1c0401007387 */ /* 0x0003e80000100800 */
[----:B-1----:R0:W5:Y:S04]  /*1fc80*/  LDL.LU R4, [R1+0x1404] ;  /* 0x0014040001047983 */ /* 0x0021680000300800 */
[----:B------:R1:W-:Y:S04]  /*1fc90*/  STL [R1+0xe14], R3 ;  /* 0x000e140301007387 */ /* 0x0003e80000100800 */
[----:B-1----:R0:W5:Y:S04]  /*1fca0*/  LDL.LU R3, [R1+0x1400] ;  /* 0x0014000001037983 */ /* 0x0021680000300800 */
[----:B------:R1:W-:Y:S02]  /*1fcb0*/  STL [R1+0xe0c], R10 ;  /* 0x000e0c0a01007387 */ /* 0x0003e40000100800 */
[----:B-1----:R-:W1:Y:S01]  /*1fcc0*/  LDC R10, c[0x0][0x238] ;  /* 0x00008e00ff0a7b82 */ /* 0x002e620000000800 */
[----:B------:R-:W-:-:S02]  /*1fcd0*/  IADD3 R251, P5, R251, UR6, RZ ;  /* 0x00000006fbfb7c10 */ /* 0x000fc4000ffbe0ff */
[----:B------:R-:W-:Y:S01]  /*1fce0*/  IADD3.X R9, R9, UR5, RZ, P3, !PT ;  /* 0x0000000509097c10 */ /* 0x000fe20009ffe4ff */
[----:B------:R-:W-:Y:S02]  /*1fcf0*/  WARPGROUP.DEPBAR.LE gsb0, 0x0 ;  /* 0x00008000000079c5 */ /* 0x000fe40000010000 */
[----:B------:R-:W-:Y:S02]  /*1fd00*/  IADD3.X R252, R252, UR5, RZ, P6, !PT ;  /* 0x00000005fcfc7c10 */ /* 0x000fe4000b7fe4ff */
[----:B------:R-:W-:Y:S01]  /*1fd10*/  IADD3.X R250, R250, UR5, RZ, P5, !PT ;  /* 0x00000005fafa7c10 */ /* 0x000fe2000affe4ff */
[----:B------:R3:W-:Y:S02]  /*1fd20*/  STL [R1+0xe04], R9 ;  /* 0x000e040901007387 */ /* 0x0007e40000100800 */
[----:B---3--:R-:W-:Y:S02]  /*1fd30*/  IMAD.MOV.U32 R9, RZ, RZ, R8 ;  /* 0x000000ffff097224 */ /* 0x008fe400078e0008 */
[----:B------:R-:W-:-:S02]  /*1fd40*/  IMAD.MOV.U32 R8, RZ, RZ, R7 ;  /* 0x000000ffff087224 */ /* 0x000fc400078e0007 */
[----:B-1----:R-:W-:-:S04]  /*1fd50*/  IMAD.SHL.U32 R10, R10, 0x20, RZ ;  /* 0x000000200a0a7824 */ /* 0x002fc800078e00ff */
[----:B------:R-:W-:Y:S01]  /*1fd60*/  IMAD.SHL.U32 R10, R10, 0x2, RZ ;  /* 0x000000020a0a7824 */ /* 0x000fe200078e00ff */
[----:B--2---:R-:W-:-:S04]  /*1fd70*/  IADD3 R249, P2, R249, UR6, RZ ;  /* 0x00000006f9f97c10 */ /* 0x004fc8000ff5e0ff */
[----:B----4-:R-:W-:Y:S01]  /*1fd80*/  IADD3.X R248, R248, UR5, RZ, P2, !PT ;  /* 0x00000005f8f87c10 */ /* 0x010fe200097fe4ff */
[----:B0-----:R-:W-:Y:S08]  /*1fd90*/  @P0 BRA `(.L_x_1) ;  /* 0xfffffef800680947 */ /* 0x001ff0000383ffff */
[----:B------:R-:W2:Y:S04]  /*1fda0*/  LDL.LU R7, [R1+0x1b8] ;  /* 0x0001b80001077983 */ /* 0x000ea80000300800 */
[----:B------:R-:W3:Y:S04]  /*1fdb0*/  LDL.LU R10, [R1+0x9b8] ;  /* 0x0009b800010a7983 */ /* 0x000ee80000300800 */
[----:B------:R-:W4:Y:S04]  /*1fdc0*/  LDL.LU R251, [R1+0x7ac] ;  /* 0x0007ac0001fb7983 */ /* 0x000f280000300800 */
[----:B------:R-:W2:Y:S04]  /*1fdd0*/  LDL.LU R248, [R1+0x7a4] ;  /* 0x0007a40001f87983 */ /* 0x000ea80000300800 */
[----:B------:R-:W3:Y:S04]  /*1fde0*/  LDL.LU R250, [R1+0x7a8] ;  /* 0x0007a80001fa7983 */ /* 0x000ee80000300800 */
[----:B------:R-:W3:Y:S04]  /*1fdf0*/  LDL.LU R252, [R1+0x7a0] ;  /* 0x0007a00001fc7983 */ /* 0x000ee80000300800 */
[----:B------:R-:W3:Y:S04]  /*1fe00*/  LDL.LU R11, [R1+0x770] ;  /* 0x00077000010b7983 */ /* 0x000ee80000300800 */
[----:B------:R-:W3:Y:S04]  /*1fe10*/  LDL.LU R2, [R1+0x778] ;  /* 0x0007780001027983 */ /* 0x000ee80000300800 */
[----:B------:R-:W4:Y:S04]  /*1fe20*/  LDL.LU R9, [R1+0x3a4] ;  /* 0x0003a40001097983 */ /* 0x000f280000300800 */
[----:B------:R-:W2:Y:S04]  /*1fe30*/  LDL.LU R247, [R1+0xba4] ;  /* 0x000ba40001f77983 */ /* 0x000ea80000300800 */
[----:B------:R-:W3:Y:S04]  /*1fe40*/  LDL.LU R246, [R1+0xbac] ;  /* 0x000bac0001f67983 */ /* 0x000ee80000300800 */
[----:B------:R-:W3:Y:S04]  /*1fe50*/  LDL.LU R249, [R1+0x3ac] ;  /* 0x0003ac0001f97983 */ /* 0x000ee80000300800 */
[----:B-----5:R-:W4:Y:S04]  /*1fe60*/  LDL.LU R6, [R1+0xbd8] ;  /* 0x000bd80001067983 */ /* 0x020f280000300800 */
[----:B------:R-:W2:Y:S04]  /*1fe70*/  LDL.LU R0, [R1+0x3d0] ;  /* 0x0003d00001007983 */ /* 0x000ea80000300800 */
[----:B------:R-:W3:Y:S04]  /*1fe80*/  LDL.LU R8, [R1+0xbd0] ;  /* 0x000bd00001087983 */ /* 0x000ee80000300800 */
[----:B------:R0:W-:Y:S04]  /*1fe90*/  STL [R1+0x16e4], R245 ;  /* 0x0016e4f501007387 */ /* 0x0001e80000100800 */
[----:B0-----:R-:W4:Y:S04]  /*1fea0*/  LDL.LU R245, [R1+0x3d8] ;  /* 0x0003d80001f57983 */ /* 0x001f280000300800 */
[----:B------:R0:W-:Y:S04]  /*1feb0*/  STL [R1+0x16e0], R244 ;  /* 0x0016e0f401007387 */ /* 0x0001e80000100800 */
[----:B0-----:R-:W2:Y:S04]  /*1fec0*/  LDL.LU R244, [R1+0x7d0] ;  /* 0x0007d00001f47983 */ /* 0x001ea80000300800 */
[----:B------:R0:W-:Y:S04]  /*1fed0*/  STL [R1+0x16dc], R243 ;  /* 0x0016dcf301007387 */ /* 0x0001e80000100800 */
[----:B0-----:R-:W3:Y:S04]  /*1fee0*/  LDL.LU R243, [R1+0x7d8] ;  /* 0x0007d80001f37983 */ /* 0x001ee80000300800 */
[----:B------:R0:W-:Y:S04]  /*1fef0*/  STL [R1+0x16d8], R242 ;  /* 0x0016d8f201007387 */ /* 0x0001e80000100800 */
[----:B0-----:R-:W4:Y:S04]  /*1ff00*/  LDL.LU R242, [R1+0x7e4] ;  /* 0x0007e40001f27983 */ /* 0x001f280000300800 */
[----:B------:R0:W-:Y:S04]  /*1ff10*/  STL [R1+0x16d4], R241 ;  /* 0x0016d4f101007387 */ /* 0x0001e80000100800 */
[----:B0-----:R-:W2:Y:S04]  /*1ff20*/  LDL.LU R241, [R1+0x7ec] ;  /* 0x0007ec0001f17983 */ /* 0x001ea80000300800 */
        /* <DEDUP_REMOVED lines=24> */
[----:B------:R-:W-:Y:S04]  /*200b0*/  STL [R1+0x16a0], R228 ;  /* 0x0016a0e401007387 */ /* 0x000fe80000100800 */
[----:B------:R-:W-:Y:S04]  /*200c0*/  STL [R1+0x169c], R227 ;  /* 0x00169ce301007387 */ /* 0x000fe80000100800 */
[----:B------:R4:W-:Y:S04]  /*200d0*/  STL [R1+0x1698], R226 ;  /* 0x001698e201007387 */ /* 0x0009e80000100800 */
[----:B------:R2:W-:Y:S04]  /*200e0*/  STL [R1+0x1694], R225 ;  /* 0x001694e101007387 */ /* 0x0005e80000100800 */
[----:B------:R3:W-:Y:S04]  /*200f0*/  STL [R1+0x1690], R224 ;  /* 0x001690e001007387 */ /* 0x0007e80000100800 */
[----:B------:R0:W-:Y:S04]  /*20100*/  STL [R1+0x168c], R223 ;  /* 0x00168cdf01007387 */ /* 0x0001e80000100800 */
[----:B------:R1:W-:Y:S04]  /*20110*/  STL [R1+0x1688], R222 ;  /* 0x001688de01007387 */ /* 0x0003e80000100800 */
[----:B------:R1:W-:Y:S04]  /*20120*/  STL [R1+0x1684], R221 ;  /* 0x001684dd01007387 */ /* 0x0003e80000100800 */
[----:B------:R1:W-:Y:S04]  /*20130*/  STL [R1+0x1680], R220 ;  /* 0x001680dc01007387 */ /* 0x0003e80000100800 */
[----:B------:R1:W-:Y:S04]  /*20140*/  STL [R1+0x167c], R219 ;  /* 0x00167cdb01007387 */ /* 0x0003e80000100800 */
        /* <DEDUP_REMOVED lines=19> */
[----:B----4-:R-:W-:-:S03]  /*20280*/  IMAD.MOV.U32 R226, RZ, RZ, R242 ;  /* 0x000000ffffe27224 */ /* 0x010fc600078e00f2 */
[----:B------:R-:W-:Y:S04]  /*20290*/  STL [R1+0x162c], R199 ;  /* 0x00162cc701007387 */ /* 0x000fe80000100800 */
[----:B------:R-:W-:Y:S04]  /*202a0*/  STL [R1+0x1628], R198 ;  /* 0x001628c601007387 */ /* 0x000fe80000100800 */
[----:B------:R-:W-:Y:S04]  /*202b0*/  STL [R1+0x1624], R197 ;  /* 0x001624c501007387 */ /* 0x000fe80000100800 */
[----:B------:R-:W-:Y:S01]  /*202c0*/  STL [R1+0x1620], R196 ;  /* 0x001620c401007387 */ /* 0x000fe20000100800 */
[----:B--2---:R-:W-:-:S03]  /*202d0*/  IMAD.MOV.U32 R225, RZ, RZ, R241 ;  /* 0x000000ffffe17224 */ /* 0x004fc600078e00f1 */
[----:B------:R-:W-:Y:S04]  /*202e0*/  STL [R1+0x161c], R187 ;  /* 0x00161cbb01007387 */ /* 0x000fe80000100800 */
[----:B------:R-:W-:Y:S04]  /*202f0*/  STL [R1+0x1618], R186 ;  /* 0x001618ba01007387 */ /* 0x000fe80000100800 */
[----:B------:R-:W-:Y:S01]  /*20300*/  STL [R1+0x1614], R185 ;  /* 0x001614b901007387 */ /* 0x000fe20000100800 */
[----:B---3--:R-:W-:-:S03]  /*20310*/  IMAD.MOV.U32 R224, RZ, RZ, R240 ;  /* 0x000000ffffe07224 */ /* 0x008fc600078e00f0 */
[----:B------:R-:W-:Y:S04]  /*20320*/  STL [R1+0x1610], R184 ;  /* 0x001610b801007387 */ /* 0x000fe80000100800 */
[----:B------:R-:W-:Y:S04]  /*20330*/  STL [R1+0x160c], R183 ;  /* 0x00160cb701007387 */ /* 0x000fe80000100800 */
[----:B------:R-:W-:Y:S04]  /*20340*/  STL [R1+0x1608], R182 ;  /* 0x001608b601007387 */ /* 0x000fe80000100800 */
[----:B------:R-:W-:Y:S01]  /*20350*/  STL [R1+0x1604], R181 ;  /* 0x001604b501007387 */ /* 0x000fe20000100800 */
[----:B0-----:R-:W-:-:S03]  /*20360*/  IMAD.MOV.U32 R223, RZ, RZ, R239 ;  /* 0x000000ffffdf7224 */ /* 0x001fc600078e00ef */
[----:B------:R-:W-:Y:S04]  /*20370*/  STL [R1+0x1600], R180 ;  /* 0x001600b401007387 */ /* 0x000fe80000100800 */
[----:B------:R-:W-:Y:S04]  /*20380*/  STL [R1+0x15fc], R179 ;  /* 0x0015fcb301007387 */ /* 0x000fe80000100800 */
[----:B------:R-:W-:Y:S01]  /*20390*/  STL [R1+0x15f8], R178 ;  /* 0x0015f8b201007387 */ /* 0x000fe20000100800 */
[----:B-1----:R-:W-:-:S03]  /*203a0*/  IMAD.MOV.U32 R222, RZ, RZ, R238 ;  /* 0x000000ffffde7224 */ /* 0x002fc600078e00ee */
[----:B------:R-:W-:Y:S04]  /*203b0*/  STL [R1+0x15f4], R177 ;  /* 0x0015f4b101007387 */ /* 0x000fe80000100800 */
[----:B------:R-:W-:Y:S04]  /*203c0*/  STL [R1+0x15f0], R176 ;  /* 0x0015f0b001007387 */ /* 0x000fe80000100800 */
[----:B------:R-:W-:Y:S04]  /*203d0*/  STL [R1+0x15ec], R175 ;  /* 0x0015ecaf01007387 */ /* 0x000fe80000100800 */
[----:B------:R-:W-:Y:S01]  /*203e0*/  STL [R1+0x15e8], R174 ;  /* 0x0015e8ae01007387 */ /* 0x000fe20000100800 */
[----:B------:R-:W-:-:S03]  /*203f0*/  IMAD.MOV.U32 R221, RZ, RZ, R237 ;  /* 0x000000ffffdd7224 */ /* 0x000fc600078e00ed */
[----:B------:R-:W-:Y:S04]  /*20400*/  STL [R1+0x15e4], R173 ;  /* 0x0015e4ad01007387 */ /* 0x000fe80000100800 */
[----:B------:R-:W-:Y:S04]  /*20410*/  STL [R1+0x15e0], R172 ;  /* 0x0015e0ac01007387 */ /* 0x000fe80000100800 */
[----:B------:R-:W-:Y:S01]  /*20420*/  STL [R1+0x15dc], R171 ;  /* 0x0015dcab01007387 */ /* 0x000fe20000100800 */
[----:B------:R-:W-:-:S03]  /*20430*/  IMAD.MOV.U32 R220, RZ, RZ, R236 ;  /* 0x000000ffffdc7224 */ /* 0x000fc600078e00ec */
[----:B------:R-:W-:Y:S04]  /*20440*/  STL [R1+0x15d8], R170 ;  /* 0x0015d8aa01007387 */ /* 0x000fe80000100800 */
[----:B------:R-:W-:Y:S04]  /*20450*/  STL [R1+0x15d4], R169 ;  /* 0x0015d4a901007387 */ /* 0x000fe80000100800 */
[----:B------:R-:W-:Y:S04]  /*20460*/  STL [R1+0x15d0], R168 ;  /* 0x0015d0a801007387 */ /* 0x000fe80000100800 */
[----:B------:R-:W-:Y:S01]  /*20470*/  STL [R1+0x15cc], R167 ;  /* 0x0015cca701007387 */ /* 0x000fe20000100800 */
[----:B------:R-:W-:-:S03]  /*20480*/  IMAD.MOV.U32 R219, RZ, RZ, R235 ;  /* 0x000000ffffdb7224 */ /* 0x000fc600078e00eb */
        /* <DEDUP_REMOVED lines=35> */
[----:B------:R0:W-:Y:S04]  /*206c0*/  STL [R1+0x1408], R5 ;  /* 0x0014080501007387 */ /* 0x0001e80000100800 */
[----:B------:R1:W-:Y:S04]  /*206d0*/  STL [R1+0x1404], R4 ;  /* 0x0014040401007387 */ /* 0x0003e80000100800 */
[----:B------:R2:W-:Y:S01]  /*206e0*/  STL [R1+0x1400], R3 ;  /* 0x0014000301007387 */ /* 0x0005e20000100800 */
[----:B0-----:R-:W-:-:S02]  /*206f0*/  F2FP.BF16.F32.PACK_AB R5, R149, R230 ;  /* 0x000000e69505723e */ /* 0x001fc400000010ff */
[----:B-1----:R-:W-:Y:S02]  /*20700*/  F2FP.BF16.F32.PACK_AB R4, R231, R232 ;  /* 0x000000e8e704723e */ /* 0x002fe400000010ff */
[----:B--2---:R-:W-:-:S05]  /*20710*/  F2FP.BF16.F32.PACK_AB R3, R151, R229 ;  /* 0x000000e59703723e */ /* 0x004fca00000010ff */
[----:B------:R0:W-:Y:S04]  /*20720*/  STL [R1+0xf1c], R3 ;  /* 0x000f1c0301007387 */ /* 0x0001e80000100800 */
[----:B------:R-:W-:Y:S04]  /*20730*/  STL [R1+0xf18], R5 ;  /* 0x000f180501007387 */ /* 0x000fe80000100800 */
[----:B------:R-:W-:Y:S01]  /*20740*/  STL [R1+0xf14], R4 ;  /* 0x000f140401007387 */ /* 0x000fe20000100800 */
[----:B0-----:R-:W-:-:S05]  /*20750*/  F2FP.BF16.F32.PACK_AB R3, R233, R234 ;  /* 0x000000eae903723e */ /* 0x001fca00000010ff */
[----:B------:R0:W-:Y:S04]  /*20760*/  STL [R1+0xf10], R3 ;  /* 0x000f100301007387 */ /* 0x0001e80000100800 */
[----:B------:R-:W2:Y:S04]  /*20770*/  LDL.LU R227, [R1+0x3ec] ;  /* 0x0003ec0001e37983 */ /* 0x000ea80000300800 */
[----:B------:R-:W2:Y:S04]  /*20780*/  LDL.LU R228, [R1+0xbec] ;  /* 0x000bec0001e47983 */ /* 0x000ea80000300800 */
[----:B------:R-:W3:Y:S04]  /*20790*/  LDL.LU R229, [R1+0x3e4] ;  /* 0x0003e40001e57983 */ /* 0x000ee80000300800 */
[----:B------:R-:W3:Y:S04]  /*207a0*/  LDL.LU R230, [R1+0xbe4] ;  /* 0x000be40001e67983 */ /* 0x000ee80000300800 */
[----:B------:R-:W4:Y:S04]  /*207b0*/  LDL.LU R231, [R1+0x7e8] ;  /* 0x0007e80001e77983 */ /* 0x000f280000300800 */
        /* <DEDUP_REMOVED lines=10> */
[----:B------:R-:W4:Y:S01]  /*20860*/  LDL.LU R242, [R1+0xbd4] ;  /* 0x000bd40001f27983 */ /* 0x000f220000300800 */
[----:B0-----:R-:W-:Y:S01]  /*20870*/  F2FP.BF16.F32.PACK_AB R3, R150, R219 ;  /* 0x000000db9603723e */ /* 0x001fe200000010ff */
[----:B------:R-:W-:Y:S01]  /*20880*/  IMAD.MOV.U32 R219, RZ, RZ, R243 ;  /* 0x000000ffffdb7224 */ /* 0x000fe200078e00f3 */
[----:B------:R-:W-:Y:S01]  /*20890*/  F2FP.BF16.F32.PACK_AB R5, R148, R220 ;  /* 0x000000dc9405723e */ /* 0x000fe200000010ff */
[----:B------:R-:W-:Y:S01]  /*208a0*/  IMAD.MOV.U32 R220, RZ, RZ, R244 ;  /* 0x000000ffffdc7224 */ /* 0x000fe200078e00f4 */
[----:B------:R-:W-:Y:S01]  /*208b0*/  F2FP.BF16.F32.PACK_AB R4, R221, R222 ;  /* 0x000000dedd04723e */ /* 0x000fe200000010ff */
[----:B------:R0:W-:Y:S01]  /*208c0*/  STL [R1+0xf0c], R3 ;  /* 0x000f0c0301007387 */ /* 0x0001e20000100800 */
[----:B------:R-:W-:-:S02]  /*208d0*/  IMAD.MOV.U32 R221, RZ, RZ, R245 ;  /* 0x000000ffffdd7224 */ /* 0x000fc400078e00f5 */
[----:B------:R-:W-:Y:S01]  /*208e0*/  IMAD.MOV.U32 R222, RZ, RZ, R6 ;  /* 0x000000ffffde7224 */ /* 0x000fe200078e0006 */
[----:B------:R1:W-:Y:S04]  /*208f0*/  STL [R1+0xf08], R5 ;  /* 0x000f080501007387 */ /* 0x0003e80000100800 */
[----:B------:R1:W-:Y:S01]  /*20900*/  STL [R1+0xf04], R4 ;  /* 0x000f040401007387 */ /* 0x0003e20000100800 */
[----:B0-----:R-:W-:Y:S01]  /*20910*/  F2FP.BF16.F32.PACK_AB R3, R223, R224 ;  /* 0x000000e0df03723e */ /* 0x001fe200000010ff */
[----:B------:R-:W-:Y:S02]  /*20920*/  IMAD.MOV.U32 R223, RZ, RZ, R0 ;  /* 0x000000ffffdf7224 */ /* 0x000fe400078e0000 */
[----:B------:R-:W-:Y:S01]  /*20930*/  IMAD.MOV.U32 R224, RZ, RZ, R8 ;  /* 0x000000ffffe07224 */ /* 0x000fe200078e0008 */
[----:B-1----:R-:W-:Y:S01]  /*20940*/  F2FP.BF16.F32.PACK_AB R5, R147, R225 ;  /* 0x000000e19305723e */ /* 0x002fe200000010ff */
[----:B------:R2:W-:Y:S01]  /*20950*/  STL [R1+0xf00], R3 ;  /* 0x000f000301007387 */ /* 0x0005e20000100800 */
[----:B------:R-:W-:-:S03]  /*20960*/  F2FP.BF16.F32.PACK_AB R4, R145, R226 ;  /* 0x000000e29104723e */ /* 0x000fc600000010ff */
[----:B------:R3:W-:Y:S04]  /*20970*/  STL [R1+0xefc], R5 ;  /* 0x000efc0501007387 */ /* 0x0007e80000100800 */
[----:B------:R4:W-:Y:S01]  /*20980*/  STL [R1+0xef8], R4 ;  /* 0x000ef80401007387 */ /* 0x0009e20000100800 */
[----:B--2---:R-:W-:-:S05]  /*20990*/  F2FP.BF16.F32.PACK_AB R3, R227, R228 ;  /* 0x000000e4e303723e */ /* 0x004fca00000010ff */
[----:B------:R0:W-:Y:S01]  /*209a0*/  STL [R1+0xef4], R3 ;  /* 0x000ef40301007387 */ /* 0x0001e20000100800 */
[----:B---3--:R-:W-:Y:S02]  /*209b0*/  F2FP.BF16.F32.PACK_AB R5, R229, R230 ;  /* 0x000000e6e505723e */ /* 0x008fe400000010ff */
[----:B----4-:R-:W-:-:S03]  /*209c0*/  F2FP.BF16.F32.PACK_AB R4, R146, R231 ;  /* 0x000000e79204723e */ /* 0x010fc600000010ff */
[----:B------:R1:W-:Y:S01]  /*209d0*/  STL [R1+0xef0], R5 ;  /* 0x000ef00501007387 */ /* 0x0003e20000100800 */
[----:B0-----:R-:W-:-:S03]  /*209e0*/  F2FP.BF16.F32.PACK_AB R3, R144, R232 ;  /* 0x000000e89003723e */ /* 0x001fc600000010ff */
[----:B------:R0:W-:Y:S04]  /*209f0*/  STL [R1+0xeec], R4 ;  /* 0x000eec0401007387 */ /* 0x0001e80000100800 */
[----:B------:R2:W-:Y:S01]  /*20a00*/  STL [R1+0xee8], R3 ;  /* 0x000ee80301007387 */ /* 0x0005e20000100800 */
[----:B-1----:R-:W-:-:S05]  /*20a10*/  F2FP.BF16.F32.PACK_AB R5, R233, R234 ;  /* 0x000000eae905723e */ /* 0x002fca00000010ff */
[----:B------:R1:W-:Y:S01]  /*20a20*/  STL [R1+0xee4], R5 ;  /* 0x000ee40501007387 */ /* 0x0003e20000100800 */
[----:B0-----:R-:W-:Y:S02]  /*20a30*/  F2FP.BF16.F32.PACK_AB R4, R235, R236 ;  /* 0x000000eceb04723e */ /* 0x001fe400000010ff */
[----:B--2---:R-:W-:-:S03]  /*20a40*/  F2FP.BF16.F32.PACK_AB R3, R143, R237 ;  /* 0x000000ed8f03723e */ /* 0x004fc600000010ff */
[----:B------:R0:W-:Y:S01]  /*20a50*/  STL [R1+0xee0], R4 ;  /* 0x000ee00401007387 */ /* 0x0001e20000100800 */
[----:B-1----:R-:W-:-:S03]  /*20a60*/  F2FP.BF16.F32.PACK_AB R5, R141, R238 ;  /* 0x000000ee8d05723e */ /* 0x002fc600000010ff */
[----:B------:R1:W-:Y:S04]  /*20a70*/  STL [R1+0xedc], R3 ;  /* 0x000edc0301007387 */ /* 0x0003e80000100800 */
[----:B------:R-:W-:Y:S01]  /*20a80*/  STL [R1+0xed8], R5 ;  /* 0x000ed80501007387 */ /* 0x000fe20000100800 */
[----:B0-----:R-:W-:-:S05]  /*20a90*/  F2FP.BF16.F32.PACK_AB R4, R239, R240 ;  /* 0x000000f0ef04723e */ /* 0x001fca00000010ff */
[----:B------:R-:W-:Y:S01]  /*20aa0*/  STL [R1+0xed4], R4 ;  /* 0x000ed40401007387 */ /* 0x000fe20000100800 */
[----:B-1----:R-:W-:-:S05]  /*20ab0*/  F2FP.BF16.F32.PACK_AB R3, R241, R242 ;  /* 0x000000f2f103723e */ /* 0x002fca00000010ff */
[----:B------:R0:W-:Y:S04]  /*20ac0*/  STL [R1+0xed0], R3 ;  /* 0x000ed00301007387 */ /* 0x0001e80000100800 */
[----:B------:R-:W2:Y:S04]  /*20ad0*/  LDL.LU R225, [R1+0x7cc] ;  /* 0x0007cc0001e17983 */ /* 0x000ea80000300800 */
        /* <DEDUP_REMOVED lines=31> */
[----:B------:R2:W-:Y:S01]  /*20cd0*/  STL [R1+0xec8], R5 ;  /* 0x000ec80501007387 */ /* 0x0005e20000100800 */
[----:B------:R-:W-:Y:S02]  /*20ce0*/  IMAD.MOV.U32 R215, RZ, RZ, R251 ;  /* 0x000000ffffd77224 */ /* 0x000fe400078e00fb */
[----:B------:R-:W-:Y:S01]  /*20cf0*/  IMAD.MOV.U32 R216, RZ, RZ, R248 ;  /* 0x000000ffffd87224 */ /* 0x000fe200078e00f8 */
[----:B------:R3:W-:Y:S01]  /*20d00*/  STL [R1+0xec4], R4 ;  /* 0x000ec40401007387 */ /* 0x0007e20000100800 */
[----:B------:R-:W-:Y:S01]  /*20d10*/  IMAD.MOV.U32 R221, RZ, RZ, R250 ;  /* 0x000000ffffdd7224 */ /* 0x000fe200078e00fa */
[----:B0-----:R-:W-:Y:S01]  /*20d20*/  F2FP.BF16.F32.PACK_AB R3, R223, R224 ;  /* 0x000000e0df03723e */ /* 0x001fe200000010ff */
[----:B------:R-:W-:-:S04]  /*20d30*/  IMAD.MOV.U32 R222, RZ, RZ, R252 ;  /* 0x000000ffffde7224 */ /* 0x000fc800078e00fc */
[----:B------:R4:W-:Y:S01]  /*20d40*/  STL [R1+0xec0], R3 ;  /* 0x000ec00301007387 */ /* 0x0009e20000100800 */
[----:B--2---:R-:W-:Y:S02]  /*20d50*/  F2FP.BF16.F32.PACK_AB R5, R139, R225 ;  /* 0x000000e18b05723e */ /* 0x004fe400000010ff */
[----:B---3--:R-:W-:-:S03]  /*20d60*/  F2FP.BF16.F32.PACK_AB R4, R137, R226 ;  /* 0x000000e28904723e */ /* 0x008fc600000010ff */
[----:B------:R0:W-:Y:S04]  /*20d70*/  STL [R1+0xebc], R5 ;  /* 0x000ebc0501007387 */ /* 0x0001e80000100800 */
[----:B------:R1:W-:Y:S01]  /*20d80*/  STL [R1+0xeb8], R4 ;  /* 0x000eb80401007387 */ /* 0x0003e20000100800 */
[----:B----4-:R-:W-:-:S05]  /*20d90*/  F2FP.BF16.F32.PACK_AB R3, R227, R228 ;  /* 0x000000e4e303723e */ /* 0x010fca00000010ff */
[----:B------:R2:W-:Y:S01]  /*20da0*/  STL [R1+0xeb4], R3 ;  /* 0x000eb40301007387 */ /* 0x0005e20000100800 */
[----:B0-----:R-:W-:Y:S02]  /*20db0*/  F2FP.BF16.F32.PACK_AB R5, R229, R230 ;  /* 0x000000e6e505723e */ /* 0x001fe400000010ff */
[----:B-1----:R-:W-:-:S03]  /*20dc0*/  F2FP.BF16.F32.PACK_AB R4, R138, R231 ;  /* 0x000000e78a04723e */ /* 0x002fc600000010ff */
[----:B------:R0:W-:Y:S01]  /*20dd0*/  STL [R1+0xeb0], R5 ;  /* 0x000eb00501007387 */ /* 0x0001e20000100800 */
[----:B--2---:R-:W-:-:S03]  /*20de0*/  F2FP.BF16.F32.PACK_AB R3, R136, R232 ;  /* 0x000000e88803723e */ /* 0x004fc600000010ff */
[----:B------:R1:W-:Y:S04]  /*20df0*/  STL [R1+0xeac], R4 ;  /* 0x000eac0401007387 */ /* 0x0003e80000100800 */
[----:B------:R2:W-:Y:S01]  /*20e00*/  STL [R1+0xea8], R3 ;  /* 0x000ea80301007387 */ /* 0x0005e20000100800 */
[----:B0-----:R-:W-:-:S05]  /*20e10*/  F2FP.BF16.F32.PACK_AB R5, R233, R234 ;  /* 0x000000eae905723e */ /* 0x001fca00000010ff */
[----:B------:R0:W-:Y:S01]  /*20e20*/  STL [R1+0xea4], R5 ;  /* 0x000ea40501007387 */ /* 0x0001e20000100800 */
[----:B-1----:R-:W-:Y:S02]  /*20e30*/  F2FP.BF16.F32.PACK_AB R4, R235, R236 ;  /* 0x000000eceb04723e */ /* 0x002fe400000010ff */
[----:B--2---:R-:W-:-:S03]  /*20e40*/  F2FP.BF16.F32.PACK_AB R3, R135, R237 ;  /* 0x000000ed8703723e */ /* 0x004fc600000010ff */
        /* <DEDUP_REMOVED lines=10> */
[----:B------:R-:W-:Y:S04]  /*20ef0*/  STL [R1+0xe8c], R5 ;  /* 0x000e8c0501007387 */ /* 0x000fe80000100800 */
[----:B------:R-:W-:Y:S01]  /*20f00*/  STL [R1+0xe88], R4 ;  /* 0x000e880401007387 */ /* 0x000fe20000100800 */
[----:B0-----:R-:W-:-:S05]  /*20f10*/  F2FP.BF16.F32.PACK_AB R3, R245, R6 ;  /* 0x00000006f503723e */ /* 0x001fca00000010ff */
[----:B------:R-:W-:Y:S01]  /*20f20*/  STL [R1+0xe84], R3 ;  /* 0x000e840301007387 */ /* 0x000fe20000100800 */
[----:B------:R-:W-:-:S05]  /*20f30*/  F2FP.BF16.F32.PACK_AB R0, R0, R8 ;  /* 0x000000080000723e */ /* 0x000fca00000010ff */
        /* <DEDUP_REMOVED lines=25> */
[----:B0-----:R-:W4:Y:S04]  /*210d0*/  LDL.LU R0, [R1+0x388] ;  /* 0x0003880001007983 */ /* 0x001f280000300800 */
        /* <DEDUP_REMOVED lines=9> */
[----:B------:R-:W-:Y:S01]  /*21170*/  F2FP.BF16.F32.PACK_AB R5, R131, R215 ;  /* 0x000000d78305723e */ /* 0x000fe200000010ff */
[----:B------:R-:W-:Y:S01]  /*21180*/  IMAD.MOV.U32 R212, RZ, RZ, R11 ;  /* 0x000000ffffd47224 */ /* 0x000fe200078e000b */
[----:B------:R-:W-:Y:S01]  /*21190*/  F2FP.BF16.F32.PACK_AB R4, R129, R216 ;  /* 0x000000d88104723e */ /* 0x000fe200000010ff */
[----:B------:R-:W-:Y:S01]  /*211a0*/  IMAD.MOV.U32 R211, RZ, RZ, R2 ;  /* 0x000000ffffd37224 */ /* 0x000fe200078e0002 */
[----:B------:R-:W-:Y:S01]  /*211b0*/  F2FP.BF16.F32.PACK_AB R3, R217, R218 ;  /* 0x000000dad903723e */ /* 0x000fe200000010ff */
[----:B------:R0:W-:Y:S04]  /*211c0*/  STL [R1+0xe7c], R5 ;  /* 0x000e7c0501007387 */ /* 0x0001e80000100800 */
[----:B------:R1:W-:Y:S04]  /*211d0*/  STL [R1+0xe78], R4 ;  /* 0x000e780401007387 */ /* 0x0003e80000100800 */
[----:B------:R1:W-:Y:S01]  /*211e0*/  STL [R1+0xe74], R3 ;  /* 0x000e740301007387 */ /* 0x0003e20000100800 */
[----:B0-----:R-:W-:-:S02]  /*211f0*/  F2FP.BF16.F32.PACK_AB R5, R219, R220 ;  /* 0x000000dcdb05723e */ /* 0x001fc400000010ff */
[----:B-1----:R-:W-:-:S03]  /*21200*/  F2FP.BF16.F32.PACK_AB R4, R130, R221 ;  /* 0x000000dd8204723e */ /* 0x002fc600000010ff */
        /* <DEDUP_REMOVED lines=37> */
[----:B------:R0:W-:Y:S01]  /*21460*/  STL [R1+0xe24], R4 ;  /* 0x000e240401007387 */ /* 0x0001e20000100800 */
[----:B-1----:R-:W-:Y:S02]  /*21470*/  F2FP.BF16.F32.PACK_AB R3, R9, R247 ;  /* 0x000000f70903723e */ /* 0x002fe400000010ff */
[----:B------:R-:W-:-:S03]  /*21480*/  F2FP.BF16.F32.PACK_AB R0, R119, R246 ;  /* 0x000000f67700723e */ /* 0x000fc600000010ff */
[----:B------:R1:W-:Y:S01]  /*21490*/  STL [R1+0xe20], R3 ;  /* 0x000e200301007387 */ /* 0x0003e20000100800 */
[----:B0-----:R-:W-:-:S03]  /*214a0*/  F2FP.BF16.F32.PACK_AB R4, R117, R249 ;  /* 0x000000f97504723e */ /* 0x001fc600000010ff */
[----:B------:R0:W-:Y:S04]  /*214b0*/  STL [R1+0xe1c], R0 ;  /* 0x000e1c0001007387 */ /* 0x0001e80000100800 */
[----:B------:R-:W-:Y:S01]  /*214c0*/  STL [R1+0xe18], R4 ;  /* 0x000e180401007387 */ /* 0x000fe20000100800 */
[----:B-1----:R-:W-:-:S05]  /*214d0*/  F2FP.BF16.F32.PACK_AB R3, R251, R248 ;  /* 0x000000f8fb03723e */ /* 0x002fca00000010ff */
        /* <DEDUP_REMOVED lines=49> */
[----:B------:R-:W-:-:S02]  /*217f0*/  F2FP.BF16.F32.PACK_AB R3, R118, R211 ;  /* 0x000000d37603723e */ /* 0x000fc400000010ff */
        /* <DEDUP_REMOVED lines=44> */
[----:B------:R-:W-:Y:S01]  /*21ac0*/  STL [R1+0xbb4], R5 ;  /* 0x000bb40501007387 */ /* 0x000fe20000100800 */
[----:B0-----:R-:W-:Y:S02]  /*21ad0*/  F2FP.BF16.F32.PACK_AB R4, R245, R6 ;  /* 0x00000006f504723e */ /* 0x001fe400000010ff */
[----:B--2---:R-:W-:-:S03]  /*21ae0*/  F2FP.BF16.F32.PACK_AB R3, R106, R0 ;  /* 0x000000006a03723e */ /* 0x004fc600000010ff */
[----:B------:R0:W-:Y:S01]  /*21af0*/  STL [R1+0xbb0], R4 ;  /* 0x000bb00401007387 */ /* 0x0001e20000100800 */
[----:B------:R-:W-:-:S03]  /*21b00*/  F2FP.BF16.F32.PACK_AB R0, R104, R8 ;  /* 0x000000086800723e */ /* 0x000fc600000010ff */
        /* <DEDUP_REMOVED lines=62> */
[----:B--2---:R-:W-:-:S02]  /*21ef0*/  F2FP.BF16.F32.PACK_AB R3, R102, R211 ;  /* 0x000000d36603723e */ /* 0x004fc400000010ff */
        /* <DEDUP_REMOVED lines=44> */
[----:B------:R-:W-:Y:S01]  /*221c0*/  STL [R1+0xb34], R5 ;  /* 0x000b340501007387 */ /* 0x000fe20000100800 */
[----:B-1----:R-:W-:Y:S02]  /*221d0*/  F2FP.BF16.F32.PACK_AB R4, R245, R6 ;  /* 0x00000006f504723e */ /* 0x002fe400000010ff */
        /* <DEDUP_REMOVED lines=414> */
[----:B------:R-:W-:Y:S01]  /*23bc0*/  STL [R1+0x688], R5 ;  /* 0x0006880501007387 */ /* 0x000fe20000100800 */
[----:B0-----:R-:W-:-:S05]  /*23bd0*/  F2FP.BF16.F32.PACK_AB R4, R217, R218 ;  /* 0x000000dad904723e */ /* 0x001fca00000010ff */
[----:B------:R0:W-:Y:S01]  /*23be0*/  STL [R1+0x684], R4 ;  /* 0x0006840401007387 */ /* 0x0001e20000100800 */
[----:B-1----:R-:W-:-:S05]  /*23bf0*/  F2FP.BF16.F32.PACK_AB R3, R219, R220 ;  /* 0x000000dcdb03723e */ /* 0x002fca00000010ff */
[----:B------:R1:W-:Y:S01]  /*23c00*/  STL [R1+0x680], R3 ;  /* 0x0006800301007387 */ /* 0x0003e20000100800 */
[----:B0-----:R-:W-:-:S05]  /*23c10*/  F2FP.BF16.F32.PACK_AB R4, R34, R221 ;  /* 0x000000dd2204723e */ /* 0x001fca00000010ff */
[----:B------:R0:W-:Y:S01]  /*23c20*/  STL [R1+0x67c], R4 ;  /* 0x00067c0401007387 */ /* 0x0001e20000100800 */
[----:B-1----:R-:W-:Y:S02]  /*23c30*/  F2FP.BF16.F32.PACK_AB R3, R32, R222 ;  /* 0x000000de2003723e */ /* 0x002fe400000010ff */
[----:B------:R-:W-:-:S03]  /*23c40*/  F2FP.BF16.F32.PACK_AB R5, R223, R224 ;  /* 0x000000e0df05723e */ /* 0x000fc600000010ff */
[----:B------:R1:W-:Y:S01]  /*23c50*/  STL [R1+0x678], R3 ;  /* 0x0006780301007387 */ /* 0x0003e20000100800 */
[----:B0-----:R-:W-:-:S03]  /*23c60*/  F2FP.BF16.F32.PACK_AB R4, R225, R226 ;  /* 0x000000e2e104723e */ /* 0x001fc600000010ff */
[----:B------:R0:W-:Y:S04]  /*23c70*/  STL [R1+0x674], R5 ;  /* 0x0006740501007387 */ /* 0x0001e80000100800 */
[----:B------:R2:W-:Y:S01]  /*23c80*/  STL [R1+0x670], R4 ;  /* 0x0006700401007387 */ /* 0x0005e20000100800 */
[----:B-1----:R-:W-:Y:S02]  /*23c90*/  F2FP.BF16.F32.PACK_AB R3, R31, R227 ;  /* 0x000000e31f03723e */ /* 0x002fe400000010ff */
[----:B0-----:R-:W-:-:S03]  /*23ca0*/  F2FP.BF16.F32.PACK_AB R5, R29, R228 ;  /* 0x000000e41d05723e */ /* 0x001fc600000010ff */
[----:B------:R0:W-:Y:S01]  /*23cb0*/  STL [R1+0x66c], R3 ;  /* 0x00066c0301007387 */ /* 0x0001e20000100800 */
[----:B--2---:R-:W-:-:S03]  /*23cc0*/  F2FP.BF16.F32.PACK_AB R4, R229, R230 ;  /* 0x000000e6e504723e */ /* 0x004fc600000010ff */
[----:B------:R1:W-:Y:S04]  /*23cd0*/  STL [R1+0x668], R5 ;  /* 0x0006680501007387 */ /* 0x0003e80000100800 */
        /* <DEDUP_REMOVED lines=25> */
[----:B-1----:R-:W-:-:S05]  /*23e70*/  F2FP.BF16.F32.PACK_AB R3, R9, R247 ;  /* 0x000000f70903723e */ /* 0x002fca00000010ff */
[----:B------:R1:W-:Y:S01]  /*23e80*/  STL [R1+0x630], R3 ;  /* 0x0006300301007387 */ /* 0x0003e20000100800 */
[----:B------:R-:W-:-:S05]  /*23e90*/  F2FP.BF16.F32.PACK_AB R0, R246, R249 ;  /* 0x000000f9f600723e */ /* 0x000fca00000010ff */
[----:B------:R2:W-:Y:S01]  /*23ea0*/  STL [R1+0x62c], R0 ;  /* 0x00062c0001007387 */ /* 0x0005e20000100800 */
[----:B0-----:R-:W-:-:S05]  /*23eb0*/  F2FP.BF16.F32.PACK_AB R4, R251, R248 ;  /* 0x000000f8fb04723e */ /* 0x001fca00000010ff */
[----:B------:R-:W-:Y:S01]  /*23ec0*/  STL [R1+0x628], R4 ;  /* 0x0006280401007387 */ /* 0x000fe20000100800 */
[----:B-1----:R-:W-:-:S03]  /*23ed0*/  F2FP.BF16.F32.PACK_AB R3, R250, R252 ;  /* 0x000000fcfa03723e */ /* 0x002fc600000010ff */
[----:B------:R-:W3:Y:S04]  /*23ee0*/  LDL.LU R197, [R1+0x1f0] ;  /* 0x0001f00001c57983 */ /* 0x000ee80000300800 */
[----:B------:R-:W-:Y:S01]  /*23ef0*/  STL [R1+0x624], R3 ;  /* 0x0006240301007387 */ /* 0x000fe20000100800 */
[----:B--2---:R-:W-:-:S03]  /*23f00*/  F2FP.BF16.F32.PACK_AB R0, R11, R2 ;  /* 0x000000020b00723e */ /* 0x004fc600000010ff */
[----:B------:R-:W3:Y:S04]  /*23f10*/  LDL.LU R198, [R1+0x9f0] ;  /* 0x0009f00001c67983 */ /* 0x000ee80000300800 */
[----:B------:R0:W-:Y:S04]  /*23f20*/  STL [R1+0x620], R0 ;  /* 0x0006200001007387 */ /* 0x0001e80000100800 */
[----:B------:R-:W2:Y:S04]  /*23f30*/  LDL.LU R199, [R1+0x5f8] ;  /* 0x0005f80001c77983 */ /* 0x000ea80000300800 */
[----:B------:R-:W2:Y:S04]  /*23f40*/  LDL.LU R200, [R1+0xdf8] ;  /* 0x000df80001c87983 */ /* 0x000ea80000300800 */
        /* <DEDUP_REMOVED lines=60> */
[----:B---3--:R-:W-:-:S02]  /*24310*/  F2FP.BF16.F32.PACK_AB R5, R197, R198 ;  /* 0x000000c6c505723e */ /* 0x008fc400000010ff */
[----:B--2---:R-:W-:Y:S02]  /*24320*/  F2FP.BF16.F32.PACK_AB R4, R199, R200 ;  /* 0x000000c8c704723e */ /* 0x004fe400000010ff */
[----:B----4-:R-:W-:-:S05]  /*24330*/  F2FP.BF16.F32.PACK_AB R3, R187, R196 ;  /* 0x000000c4bb03723e */ /* 0x010fca00000010ff */
[----:B------:R0:W-:Y:S04]  /*24340*/  STL [R1+0x61c], R3 ;  /* 0x00061c0301007387 */ /* 0x0001e80000100800 */
[----:B------:R1:W-:Y:S01]  /*24350*/  STL [R1+0x618], R5 ;  /* 0x0006180501007387 */ /* 0x0003e20000100800 */
[----:B0-----:R-:W-:-:S03]  /*24360*/  F2FP.BF16.F32.PACK_AB R3, R201, R202 ;  /* 0x000000cac903723e */ /* 0x001fc600000010ff */
[----:B------:R0:W-:Y:S01]  /*24370*/  STL [R1+0x614], R4 ;  /* 0x0006140401007387 */ /* 0x0001e20000100800 */
[----:B-1----:R-:W-:-:S03]  /*24380*/  F2FP.BF16.F32.PACK_AB R5, R203, R204 ;  /* 0x000000cccb05723e */ /* 0x002fc600000010ff */
[----:B------:R1:W-:Y:S01]  /*24390*/  STL [R1+0x610], R3 ;  /* 0x0006100301007387 */ /* 0x0003e20000100800 */
[----:B0-----:R-:W-:-:S03]  /*243a0*/  F2FP.BF16.F32.PACK_AB R4, R205, R206 ;  /* 0x000000cecd04723e */ /* 0x001fc600000010ff */
[----:B------:R0:W-:Y:S01]  /*243b0*/  STL [R1+0x60c], R5 ;  /* 0x00060c0501007387 */ /* 0x0001e20000100800 */
[----:B-1----:R-:W-:-:S03]  /*243c0*/  F2FP.BF16.F32.PACK_AB R3, R207, R208 ;  /* 0x000000d0cf03723e */ /* 0x002fc600000010ff */
        /* <DEDUP_REMOVED lines=40> */
[----:B------:R-:W-:Y:S01]  /*24650*/  STL [R1+0x368], R5 ;  /* 0x0003680501007387 */ /* 0x000fe20000100800 */
[----:B--2---:R-:W-:-:S03]  /*24660*/  F2FP.BF16.F32.PACK_AB R3, R9, R247 ;  /* 0x000000f70903723e */ /* 0x004fc600000010ff */
[----:B------:R0:W-:Y:S04]  /*24670*/  STL [R1+0x364], R4 ;  /* 0x0003640401007387 */ /* 0x0001e80000100800 */
[----:B------:R1:W-:Y:S01]  /*24680*/  STL [R1+0x360], R3 ;  /* 0x0003600301007387 */ /* 0x0003e20000100800 */
[----:B------:R-:W-:Y:S02]  /*24690*/  F2FP.BF16.F32.PACK_AB R0, R246, R249 ;  /* 0x000000f9f600723e */ /* 0x000fe400000010ff */
[----:B0-----:R-:W-:-:S03]  /*246a0*/  F2FP.BF16.F32.PACK_AB R4, R251, R248 ;  /* 0x000000f8fb04723e */ /* 0x001fc600000010ff */
[----:B------:R0:W-:Y:S01]  /*246b0*/  STL [R1+0x33c], R0 ;  /* 0x00033c0001007387 */ /* 0x0001e20000100800 */
[----:B-1----:R-:W-:-:S03]  /*246c0*/  F2FP.BF16.F32.PACK_AB R3, R250, R252 ;  /* 0x000000fcfa03723e */ /* 0x002fc600000010ff */
[----:B------:R-:W-:Y:S04]  /*246d0*/  STL [R1+0x338], R4 ;  /* 0x0003380401007387 */ /* 0x000fe80000100800 */
[----:B------:R-:W-:Y:S04]  /*246e0*/  STL [R1+0x334], R3 ;  /* 0x0003340301007387 */ /* 0x000fe80000100800 */
[----:B------:R-:W2:Y:S01]  /*246f0*/  LDL.LU R250, [R1+0x9b0] ;  /* 0x0009b00001fa7983 */ /* 0x000ea20000300800 */
[----:B0-----:R-:W-:-:S05]  /*24700*/  F2FP.BF16.F32.PACK_AB R0, R11, R2 ;  /* 0x000000020b00723e */ /* 0x001fca00000010ff */
[----:B------:R-:W-:Y:S04]  /*24710*/  STL [R1+0x330], R0 ;  /* 0x0003300001007387 */ /* 0x000fe80000100800 */
[----:B--2---:R-:W-:Y:S04]  /*24720*/  STL [R1+0x16f8], R250 ;  /* 0x0016f8fa01007387 */ /* 0x004fe80000100800 */
[----:B------:R-:W2:Y:S04]  /*24730*/  LDL.LU R249, [R1+0xdb8] ;  /* 0x000db80001f97983 */ /* 0x000ea80000300800 */
[----:B--2---:R0:W-:Y:S04]  /*24740*/  STL [R1+0x16f4], R249 ;  /* 0x0016f4f901007387 */ /* 0x0041e80000100800 */
[----:B0-----:R-:W2:Y:S04]  /*24750*/  LDL.LU R249, [R1+0x1b0] ;  /* 0x0001b00001f97983 */ /* 0x001ea80000300800 */
[----:B------:R-:W3:Y:S04]  /*24760*/  LDL.LU R248, [R1+0xdb0] ;  /* 0x000db00001f87983 */ /* 0x000ee80000300800 */
[----:B---3--:R0:W-:Y:S04]  /*24770*/  STL [R1+0x16f0], R248 ;  /* 0x0016f0f801007387 */ /* 0x0081e80000100800 */
[----:B0-----:R-:W3:Y:S04]  /*24780*/  LDL.LU R248, [R1+0x5b8] ;  /* 0x0005b80001f87983 */ /* 0x001ee80000300800 */
[----:B------:R-:W4:Y:S04]  /*24790*/  LDL.LU R247, [R1+0x9ac] ;  /* 0x0009ac0001f77983 */ /* 0x000f280000300800 */
[----:B----4-:R0:W-:Y:S04]  /*247a0*/  STL [R1+0x16ec], R247 ;  /* 0x0016ecf701007387 */ /* 0x0101e80000100800 */
[----:B0-----:R-:W4:Y:S04]  /*247b0*/  LDL.LU R247, [R1+0x5b0] ;  /* 0x0005b00001f77983 */ /* 0x001f280000300800 */
[----:B------:R-:W2:Y:S04]  /*247c0*/  LDL.LU R245, [R1+0x1a4] ;  /* 0x0001a40001f57983 */ /* 0x000ea80000300800 */
[----:B--2---:R0:W-:Y:S04]  /*247d0*/  STL [R1+0x16e8], R245 ;  /* 0x0016e8f501007387 */ /* 0x0041e80000100800 */
[----:B0-----:R-:W2:Y:S04]  /*247e0*/  LDL.LU R245, [R1+0x1ac] ;  /* 0x0001ac0001f57983 */ /* 0x001ea80000300800 */
[----:B------:R-:W2:Y:S04]  /*247f0*/  LDL.LU R246, [R1+0x9a4] ;  /* 0x0009a40001f67983 */ /* 0x000ea80000300800 */
        /* <DEDUP_REMOVED lines=177> */
[----:B------:R-:W2:Y:S01]  /*25310*/  LDL.LU R11, [R1+0x8c8] ;  /* 0x0008c800010b7983 */ /* 0x000ea20000300800 */
[----:B------:R-:W-:-:S03]  /*25320*/  IMAD.MOV.U32 R251, RZ, RZ, R10 ;  /* 0x000000fffffb7224 */ /* 0x000fc600078e000a */
        /* <DEDUP_REMOVED lines=143> */
[----:B------:R-:W4:Y:S01]  /*25c20*/  LDL.LU R194, [R1+0x58] ;  /* 0x0000580001c27983 */ /* 0x000f220000300800 */
[----:B------:R-:W-:-:S05]  /*25c30*/  IMAD.MOV.U32 R250, RZ, RZ, R7 ;  /* 0x000000fffffa7224 */ /* 0x000fca00078e0007 */
[----:B------:R-:W-:Y:S01]  /*25c40*/  F2FP.BF16.F32.PACK_AB R251, R250, R251 ;  /* 0x000000fbfafb723e */ /* 0x000fe200000010ff */
[----:B----4-:R0:W-:Y:S04]  /*25c50*/  STL [R1+0x143c], R194 ;  /* 0x00143cc201007387 */ /* 0x0101e80000100800 */
        /* <DEDUP_REMOVED lines=76> */
[----:B------:R-:W2:Y:S02]  /*26120*/  LDL.LU R250, [R1+0x16f8] ;  /* 0x0016f80001fa7983 */ /* 0x000ea40000300800 */
[----:B--2---:R-:W-:-:S02]  /*26130*/  F2FP.BF16.F32.PACK_AB R250, R249, R250 ;  /* 0x000000faf9fa723e */ /* 0x004fc400000010ff */
[----:B------:R-:W2:Y:S02]  /*26140*/  LDL.LU R249, [R1+0x16f4] ;  /* 0x0016f40001f97983 */ /* 0x000ea40000300800 */
[----:B--2---:R-:W-:Y:S02]  /*26150*/  F2FP.BF16.F32.PACK_AB R249, R248, R249 ;  /* 0x000000f9f8f9723e */ /* 0x004fe400000010ff */
[----:B------:R-:W2:Y:S02]  /*26160*/  LDL.LU R248, [R1+0x16f0] ;  /* 0x0016f00001f87983 */ /* 0x000ea40000300800 */
[----:B--2---:R-:W-:Y:S02]  /*26170*/  F2FP.BF16.F32.PACK_AB R248, R247, R248 ;  /* 0x000000f8f7f8723e */ /* 0x004fe400000010ff */
        /* <DEDUP_REMOVED lines=340> */
[----:B------:R-:W3:Y:S02]  /*276c0*/  LDL.LU R77, [R1+0x1444] ;  /* 0x00144400014d7983 */ /* 0x000ee40000300800 */
[----:B---3--:R-:W-:Y:S02]  /*276d0*/  F2FP.BF16.F32.PACK_AB R77, R76, R77 ;  /* 0x0000004d4c4d723e */ /* 0x008fe400000010ff */
[----:B------:R-:W4:Y:S02]  /*276e0*/  LDL.LU R76, [R1+0x1440] ;  /* 0x00144000014c7983 */ /* 0x000f240000300800 */
[----:B----4-:R-:W-:-:S02]  /*276f0*/  F2FP.BF16.F32.PACK_AB R76, R194, R76 ;  /* 0x0000004cc24c723e */ /* 0x010fc400000010ff */
[----:B------:R-:W2:Y:S01]  /*27700*/  LDL.LU R194, [R1+0x143c] ;  /* 0x00143c0001c27983 */ /* 0x000ea20000300800 */
[----:B------:R-:W-:Y:S02]  /*27710*/  F2FP.BF16.F32.PACK_AB R82, R195, R82 ;  /* 0x00000052c352723e */ /* 0x000fe400000010ff */
[----:B------:R-:W-:Y:S02]  /*27720*/  F2FP.BF16.F32.PACK_AB R81, R192, R81 ;  /* 0x00000051c051723e */ /* 0x000fe400000010ff */
[----:B------:R-:W-:Y:S02]  /*27730*/  F2FP.BF16.F32.PACK_AB R80, R193, R80 ;  /* 0x00000050c150723e */ /* 0x000fe400000010ff */
[----:B------:R-:W-:Y:S02]  /*27740*/  F2FP.BF16.F32.PACK_AB R87, R159, R87 ;  /* 0x000000579f57723e */ /* 0x000fe400000010ff */
[----:B------:R-:W-:Y:S02]  /*27750*/  F2FP.BF16.F32.PACK_AB R86, R191, R86 ;  /* 0x00000056bf56723e */ /* 0x000fe400000010ff */
[----:B------:R-:W-:-:S02]  /*27760*/  F2FP.BF16.F32.PACK_AB R85, R158, R85 ;  /* 0x000000559e55723e */ /* 0x000fc400000010ff */
        /* <DEDUP_REMOVED lines=8> */
[----:B--2---:R-:W-:Y:S02]  /*277f0*/  F2FP.BF16.F32.PACK_AB R83, R194, R83 ;  /* 0x00000053c253723e */ /* 0x004fe400000010ff */
        /* <DEDUP_REMOVED lines=12> */
[----:B------:R0:W5:Y:S04]  /*278c0*/  LDL.LU R5, [R1+0x1408] ;  /* 0x0014080001057983 */ /* 0x0001680000300800 */
[----:B------:R0:W5:Y:S04]  /*278d0*/  LDL.LU R4, [R1+0x1404] ;  /* 0x0014040001047983 */ /* 0x0001680000300800 */
[----:B------:R0:W5:Y:S01]  /*278e0*/  LDL.LU R3, [R1+0x1400] ;  /* 0x0014000001037983 */ /* 0x0001620000300800 */
        /* <DEDUP_REMOVED lines=23> */
[----:B--2---:R-:W-:Y:S02]  /*27a60*/  F2FP.BF16.F32.PACK_AB R149, R195, R194 ;  /* 0x000000c2c395723e */ /* 0x004fe400000010ff */
[----:B---3--:R-:W-:-:S02]  /*27a70*/  F2FP.BF16.F32.PACK_AB R148, R193, R192 ;  /* 0x000000c0c194723e */ /* 0x008fc400000010ff */
[----:B----4-:R-:W-:Y:S02]  /*27a80*/  F2FP.BF16.F32.PACK_AB R159, R191, R159 ;  /* 0x0000009fbf9f723e */ /* 0x010fe400000010ff */
[----:B------:R-:W-:Y:S02]  /*27a90*/  F2FP.BF16.F32.PACK_AB R158, R190, R158 ;  /* 0x0000009ebe9e723e */ /* 0x000fe400000010ff */
[----:B------:R-:W-:Y:S02]  /*27aa0*/  F2FP.BF16.F32.PACK_AB R157, R189, R157 ;  /* 0x0000009dbd9d723e */ /* 0x000fe400000010ff */
[----:B0-----:R-:W-:-:S07]  /*27ab0*/  F2FP.BF16.F32.PACK_AB R156, R188, R156 ;  /* 0x0000009cbc9c723e */ /* 0x001fce00000010ff */
.L_x_0:
[----:B------:R0:W-:Y:S01]  /*27ac0*/  STL [R1+0x14c0], R72 ;  /* 0x0014c04801007387 */ /* 0x0001e20000100800 */
[----:B------:R-:W1:Y:S01]  /*27ad0*/  LDC R66, c[0x0][0x244] ;  /* 0x00009100ff427b82 */ /* 0x000e620000000800 */
[C---:B-----5:R-:W-:Y:S01]  /*27ae0*/  VIADD R64, R3.reuse, 0x137 ;  /* 0x0000013703407836 */ /* 0x060fe20000000000 */
[----:B------:R-:W-:Y:S01]  /*27af0*/  ULDC.64 UR10, c[0x0][0x228] ;  /* 0x00008a00000a7ab9 */ /* 0x000fe20000000a00 */
[----:B------:R3:W-:Y:S01]  /*27b00*/  STL [R1+0x14bc], R71 ;  /* 0x0014bc4701007387 */ /* 0x0007e20000100800 */
[C---:B------:R-:W-:Y:S01]  /*27b10*/  VIADD R2, R3.reuse, 0x135 ;  /* 0x0000013503027836 */ /* 0x040fe20000000000 */
[----:B------:R-:W-:Y:S01]  /*27b20*/  ULDC.64 UR12, c[0x0][0x228] ;  /* 0x00008a00000c7ab9 */ /* 0x000fe20000000a00 */
[----:B------:R-:W-:Y:S01]  /*27b30*/  ISETP.GE.AND P5, PT, R64, UR11, PT ;  /* 0x0000000b40007c0c */ /* 0x000fe2000bfa6270 */
[----:B------:R4:W-:Y:S01]  /*27b40*/  STL [R1+0x14b8], R70 ;  /* 0x0014b84601007387 */ /* 0x0009e20000100800 */
[----:B------:R-:W-:Y:S01]  /*27b50*/  ULDC UR5, c[0x0][0x244] ;  /* 0x0000910000057ab9 */ /* 0x000fe20000000800 */
[----:B------:R-:W-:Y:S01]  /*27b60*/  VIADD R65, R3, 0x136 ;  /* 0x0000013603417836 */ /* 0x000fe20000000000 */
[----:B------:R-:W-:Y:S01]  /*27b70*/  ISETP.GE.AND P1, PT, R2, UR13, PT ;  /* 0x0000000d02007c0c */ /* 0x000fe2000bf26270 */
[----:B------:R2:W-:Y:S01]  /*27b80*/  STL [R1+0x14b4], R69 ;  /* 0x0014b44501007387 */ /* 0x0005e20000100800 */
[----:B------:R-:W-:Y:S01]  /*27b90*/  ULDC.64 UR6, c[0x0][0x228] ;  /* 0x00008a0000067ab9 */ /* 0x000fe20000000a00 */
[C---:B------:R-:W-:Y:S01]  /*27ba0*/  IMAD R2, R4.reuse, UR5, RZ ;  /* 0x0000000504027c24 */ /* 0x040fe2000f8e02ff */
[----:B------:R-:W-:Y:S01]  /*27bb0*/  ISETP.LT.AND P6, PT, R5, UR10, !P5 ;  /* 0x0000000a05007c0c */ /* 0x000fe2000efc1270 */
[----:B------:R2:W-:Y:S01]  /*27bc0*/  STL [R1+0x14b0], R68 ;  /* 0x0014b04401007387 */ /* 0x0005e20000100800 */
[----:B------:R-:W-:Y:S01]  /*27bd0*/  ISETP.LT.AND P5, PT, R4, UR12, !P5 ;  /* 0x0000000c04007c0c */ /* 0x000fe2000efa1270 */
[C---:B------:R-:W-:Y:S01]  /*27be0*/  VIADD R64, R3.reuse, 0x134 ;  /* 0x0000013403407836 */ /* 0x040fe20000000000 */
[----:B------:R-:W-:Y:S01]  /*27bf0*/  ULDC.64 UR14, c[0x0][0x228] ;  /* 0x00008a00000e7ab9 */ /* 0x000fe20000000a00 */
[----:B------:R2:W-:Y:S01]  /*27c00*/  STL [R1+0x14ac], R63 ;  /* 0x0014ac3f01007387 */ /* 0x0005e20000100800 */
[----:B------:R-:W-:Y:S01]  /*27c10*/  ULDC.64 UR8, c[0x0][0x220] ;  /* 0x0000880000087ab9 */ /* 0x000fe20000000a00 */
[----:B------:R-:W-:Y:S01]  /*27c20*/  LOP3.LUT R6, R6, 0x7fffffff, RZ, 0xc0, !PT ;  /* 0x7fffffff06067812 */ /* 0x000fe200078ec0ff */
[----:B------:R-:W-:Y:S01]  /*27c30*/  ULDC.64 UR12, c[0x0][0x228] ;  /* 0x00008a00000c7ab9 */ /* 0x000fe20000000a00 */
[----:B------:R2:W-:Y:S01]  /*27c40*/  STL [R1+0x14a8], R62 ;  /* 0x0014a83e01007387 */ /* 0x0005e20000100800 */
[----:B------:R-:W-:Y:S01]  /*27c50*/  ISETP.GE.AND P0, PT, R64, UR15, PT ;  /* 0x0000000f40007c0c */ /* 0x000fe2000bf06270 */
[----:B------:R-:W-:Y:S01]  /*27c60*/  ULDC.64 UR28, c[0x0][0x228] ;  /* 0x00008a00001c7ab9 */ /* 0x000fe20000000a00 */
[C---:B0-----:R-:W-:Y:S01]  /*27c70*/  VIADD R72, R3.reuse, 0x133 ;  /* 0x0000013303487836 */ /* 0x041fe20000000000 */
[----:B------:R-:W-:Y:S01]  /*27c80*/  STL [R1+0x14a4], R61 ;  /* 0x0014a43d01007387 */ /* 0x000fe20000100800 */
[C---:B---3--:R-:W-:Y:S01]  /*27c90*/  VIADD R71, R3.reuse, 0x131 ;  /* 0x0000013103477836 */ /* 0x048fe20000000000 */
[----:B------:R-:W-:Y:S01]  /*27ca0*/  @P5 LOP3.LUT R6, R6, 0x80000000, RZ, 0xfc, !PT ;  /* 0x8000000006065812 */ /* 0x000fe200078efcff */
[----:B------:R-:W-:Y:S01]  /*27cb0*/  ULDC.64 UR20, c[0x0][0x228] ;  /* 0x00008a0000147ab9 */ /* 0x000fe20000000a00 */
[----:B------:R0:W-:Y:S01]  /*27cc0*/  STL [R1+0x14a0], R60 ;  /* 0x0014a03c01007387 */ /* 0x0001e20000100800 */
[C---:B----4-:R-:W-:Y:S01]  /*27cd0*/  VIADD R70, R3.reuse, 0x12f ;  /* 0x0000012f03467836 */ /* 0x050fe20000000000 */
[----:B------:R-:W-:Y:S01]  /*27ce0*/  LOP3.LUT R6, R6, 0xbfffffff, RZ, 0xc0, !PT ;  /* 0xbfffffff06067812 */ /* 0x000fe200078ec0ff */
[----:B------:R-:W-:Y:S01]  /*27cf0*/  ULDC.64 UR16, c[0x0][0x228] ;  /* 0x00008a0000107ab9 */ /* 0x000fe20000000a00 */
[----:B------:R-:W-:Y:S01]  /*27d00*/  STL [R1+0x149c], R47 ;  /* 0x00149c2f01007387 */ /* 0x000fe20000100800 */
[C---:B--2---:R-:W-:Y:S01]  /*27d10*/  VIADD R69, R3.reuse, 0x12d ;  /* 0x0000012d03457836 */ /* 0x044fe20000000000 */
[----:B------:R-:W-:Y:S01]  /*27d20*/  ULDC.64 UR26, c[0x0][0x228] ;  /* 0x00008a00001a7ab9 */ /* 0x000fe20000000a00 */
[----:B------:R-:W-:Y:S01]  /*27d30*/  ULDC UR25, c[0x0][0x248] ;  /* 0x0000920000197ab9 */ /* 0x000fe20000000800 */
[----:B------:R2:W-:Y:S01]  /*27d40*/  STL [R1+0x1498], R46 ;  /* 0x0014982e01007387 */ /* 0x0005e20000100800 */
[C---:B------:R-:W-:Y:S01]  /*27d50*/  VIADD R68, R3.reuse, 0x12b ;  /* 0x0000012b03447836 */ /* 0x040fe20000000000 */
[----:B------:R-:W-:Y:S01]  /*27d60*/  ULDC.64 UR10, c[0x0][0x228] ;  /* 0x00008a00000a7ab9 */ /* 0x000fe20000000a00 */
[C---:B------:R-:W-:Y:S01]  /*27d70*/  VIADD R63, R3.reuse, 0x129 ;  /* 0x00000129033f7836 */ /* 0x040fe20000000000 */
[----:B------:R3:W-:Y:S01]  /*27d80*/  STL [R1+0x1494], R45 ;  /* 0x0014942d01007387 */ /* 0x0007e20000100800 */
[----:B------:R-:W-:Y:S01]  /*27d90*/  UMOV UR35, UR10 ;  /* 0x0000000a00237c82 */ /* 0x000fe20008000000 */
[----:B------:R-:W-:Y:S01]  /*27da0*/  UMOV UR45, UR11 ;  /* 0x0000000b002d7c82 */ /* 0x000fe20008000000 */
[----:B------:R-:W-:Y:S01]  /*27db0*/  ULDC.64 UR10, c[0x0][0x228] ;  /* 0x00008a00000a7ab9 */ /* 0x000fe20000000a00 */
[----:B------:R-:W-:Y:S01]  /*27dc0*/  STL [R1+0x1490], R44 ;  /* 0x0014902c01007387 */ /* 0x000fe20000100800 */
[----:B------:R-:W-:Y:S01]  /*27dd0*/  ULDC UR24, c[0x0][0x248] ;  /* 0x0000920000187ab9 */ /* 0x000fe20000000800 */
[----:B------:R-:W-:Y:S01]  /*27de0*/  ULDC.64 UR18, c[0x0][0x228] ;  /* 0x00008a0000127ab9 */ /* 0x000fe20000000a00 */
[C---:B------:R-:W-:Y:S01]  /*27df0*/  VIADD R62, R3.reuse, 0x127 ;  /* 0x00000127033e7836 */ /* 0x040fe20000000000 */
[----:B------:R-:W-:Y:S01]  /*27e00*/  STL [R1+0x148c], R43 ;  /* 0x00148c2b01007387 */ /* 0x000fe20000100800 */
[----:B------:R-:W-:Y:S01]  /*27e10*/  UMOV UR33, UR19 ;  /* 0x0000001300217c82 */ /* 0x000fe20008000000 */
[----:B------:R-:W-:Y:S01]  /*27e20*/  ULDC UR31, c[0x0][0x248] ;  /* 0x00009200001f7ab9 */ /* 0x000fe20000000800 */
[----:B------:R-:W-:Y:S01]  /*27e30*/  ULDC.64 UR48, c[0x0][0x228] ;  /* 0x00008a0000307ab9 */ /* 0x000fe20000000a00 */
[----:B------:R4:W-:Y:S01]  /*27e40*/  STL [R1+0x1488], R42 ;  /* 0x0014882a01007387 */ /* 0x0009e20000100800 */
[----:B0-----:R-:W-:Y:S01]  /*27e50*/  MOV R60, UR31 ;  /* 0x0000001f003c7c02 */ /* 0x001fe20008000f00 */
[----:B------:R-:W-:Y:S01]  /*27e60*/  UMOV UR31, UR48 ;  /* 0x00000030001f7c82 */ /* 0x000fe20008000000 */
[C---:B------:R-:W-:Y:S01]  /*27e70*/  VIADD R61, R3.reuse, 0x125 ;  /* 0x00000125033d7836 */ /* 0x040fe20000000000 */
[----:B------:R0:W-:Y:S01]  /*27e80*/  STL [R1+0x1484], R41 ;  /* 0x0014842901007387 */ /* 0x0001e20000100800 */
[----:B------:R-:W-:Y:S01]  /*27e90*/  ULDC UR30, c[0x0][0x248] ;  /* 0x00009200001e7ab9 */ /* 0x000fe20000000800 */
[C---:B--2---:R-:W-:Y:S01]  /*27ea0*/  VIADD R46, R3.reuse, 0x123 ;  /* 0x00000123032e7836 */ /* 0x044fe20000000000 */
[----:B------:R-:W-:Y:S01]  /*27eb0*/  MOV R47, UR30 ;  /* 0x0000001e002f7c02 */ /* 0x000fe20008000f00 */
[----:B------:R2:W-:Y:S01]  /*27ec0*/  STL [R1+0x1480], R40 ;  /* 0x0014802801007387 */ /* 0x0005e20000100800 */
[C---:B---3--:R-:W-:Y:S01]  /*27ed0*/  VIADD R45, R3.reuse, 0x121 ;  /* 0x00000121032d7836 */ /* 0x048fe20000000000 */
[----:B----4-:R-:W-:Y:S01]  /*27ee0*/  MOV R42, UR25 ;  /* 0x00000019002a7c02 */ /* 0x010fe20008000f00 */
[C---:B------:R-:W-:Y:S01]  /*27ef0*/  VIADD R44, R3.reuse, 0x11f ;  /* 0x0000011f032c7836 */ /* 0x040fe20000000000 */
[----:B------:R3:W-:Y:S01]  /*27f00*/  STL [R1+0x147c], R39 ;  /* 0x00147c2701007387 */ /* 0x0007e20000100800 */
[C---:B------:R-:W-:Y:S01]  /*27f10*/  VIADD R43, R3.reuse, 0x11d ;  /* 0x0000011d032b7836 */ /* 0x040fe20000000000 */
[----:B0-----:R-:W-:Y:S01]  /*27f20*/  MOV R41, UR24 ;  /* 0x0000001800297c02 */ /* 0x001fe20008000f00 */
[----:B------:R-:W-:Y:S01]  /*27f30*/  UMOV UR24, UR18 ;  /* 0x0000001200187c82 */ /* 0x000fe20008000000 */
[----:B------:R0:W-:Y:S01]  /*27f40*/  STL [R1+0x1478], R38 ;  /* 0x0014782601007387 */ /* 0x0001e20000100800 */
[----:B------:R-:W-:Y:S01]  /*27f50*/  ULDC.64 UR18, c[0x0][0x228] ;  /* 0x00008a0000127ab9 */ /* 0x000fe20000000a00 */
[----:B--2---:R-:W-:Y:S01]  /*27f60*/  VIADD R40, R3, 0x11b ;  /* 0x0000011b03287836 */ /* 0x004fe20000000000 */
[----:B------:R-:W-:Y:S01]  /*27f70*/  LOP3.LUT R49, R49, 0x7fffffff, RZ, 0xc0, !PT ;  /* 0x7fffffff31317812 */ /* 0x000fe200078ec0ff */
[----:B------:R2:W-:Y:S01]  /*27f80*/  STL [R1+0x1474], R37 ;  /* 0x0014742501007387 */ /* 0x0005e20000100800 */
[----:B------:R-:W-:Y:S01]  /*27f90*/  ULDC UR5, c[0x0][0x248] ;  /* 0x0000920000057ab9 */ /* 0x000fe20000000800 */
[C---:B---3--:R-:W-:Y:S01]  /*27fa0*/  VIADD R39, R3.reuse, 0x119 ;  /* 0x0000011903277836 */ /* 0x048fe20000000000 */
[----:B------:R-:W-:Y:S01]  /*27fb0*/  ULDC UR38, c[0x0][0x248] ;  /* 0x0000920000267ab9 */ /* 0x000fe20000000800 */
[----:B------:R3:W-:Y:S01]  /*27fc0*/  STL [R1+0x1470], R36 ;  /* 0x0014702401007387 */ /* 0x0007e20000100800 */
[----:B------:R-:W-:Y:S01]  /*27fd0*/  ULDC UR39, c[0x0][0x248] ;  /* 0x0000920000277ab9 */ /* 0x000fe20000000800 */
[C---:B0-----:R-:W-:Y:S01]  /*27fe0*/  VIADD R38, R3.reuse, 0x117 ;  /* 0x0000011703267836 */ /* 0x041fe20000000000 */
[----:B------:R-:W-:Y:S01]  /*27ff0*/  ULDC UR40, c[0x0][0x248] ;  /* 0x0000920000287ab9 */ /* 0x000fe20000000800 */
[----:B------:R0:W-:Y:S01]  /*28000*/  STL [R1+0x146c], R35 ;  /* 0x00146c2301007387 */ /* 0x0001e20000100800 */
[----:B------:R-:W-:Y:S01]  /*28010*/  ULDC UR41, c[0x0][0x248] ;  /* 0x0000920000297ab9 */ /* 0x000fe20000000800 */
[C---:B--2---:R-:W-:Y:S01]  /*28020*/  VIADD R37, R3.reuse, 0x115 ;  /* 0x0000011503257836 */ /* 0x044fe20000000000 */
[----:B------:R-:W-:Y:S01]  /*28030*/  ULDC UR42, c[0x0][0x248] ;  /* 0x00009200002a7ab9 */ /* 0x000fe20000000800 */
[----:B------:R2:W-:Y:S01]  /*28040*/  STL [R1+0x1468], R34 ;  /* 0x0014682201007387 */ /* 0x0005e20000100800 */
[----:B------:R-:W-:Y:S01]  /*28050*/  ULDC UR43, c[0x0][0x248] ;  /* 0x00009200002b7ab9 */ /* 0x000fe20000000800 */
[C---:B---3--:R-:W-:Y:S01]  /*28060*/  VIADD R36, R3.reuse, 0x113 ;  /* 0x0000011303247836 */ /* 0x048fe20000000000 */
[----:B------:R-:W-:Y:S01]  /*28070*/  ULDC UR46, c[0x0][0x248] ;  /* 0x00009200002e7ab9 */ /* 0x000fe20000000800 */
[----:B------:R3:W-:Y:S01]  /*28080*/  STL [R1+0x1464], R33 ;  /* 0x0014642101007387 */ /* 0x0007e20000100800 */
[C---:B------:R-:W-:Y:S01]  /*28090*/  VIADD R252, R3.reuse, 0xe1 ;  /* 0x000000e103fc7836 */ /* 0x040fe20000000000 */
[----:B------:R-:W-:Y:S01]  /*280a0*/  ULDC UR47, c[0x0][0x248] ;  /* 0x00009200002f7ab9 */ /* 0x000fe20000000800 */
[C---:B0-----:R-:W-:Y:S01]  /*280b0*/  VIADD R35, R3.reuse, 0x111 ;  /* 0x0000011103237836 */ /* 0x041fe20000000000 */
[----:B------:R0:W-:Y:S01]  /*280c0*/  STL [R1+0x1460], R32 ;  /* 0x0014602001007387 */ /* 0x0001e20000100800 */
[C---:B------:R-:W-:Y:S01]  /*280d0*/  VIADD R195, R3.reuse, 0xdf ;  /* 0x000000df03c37836 */ /* 0x040fe20000000000 */
[----:B------:R-:W-:Y:S01]  /*280e0*/  ULDC UR50, c[0x0][0x248] ;  /* 0x0000920000327ab9 */ /* 0x000fe20000000800 */
[C---:B--2---:R-:W-:Y:S01]  /*280f0*/  VIADD R34, R3.reuse, 0x10f ;  /* 0x0000010f03227836 */ /* 0x044fe20000000000 */
[----:B------:R2:W-:Y:S01]  /*28100*/  STL [R1+0x145c], R31 ;  /* 0x00145c1f01007387 */ /* 0x0005e20000100800 */
[C---:B------:R-:W-:Y:S01]  /*28110*/  VIADD R194, R3.reuse, 0xdd ;  /* 0x000000dd03c27836 */ /* 0x040fe20000000000 */
[----:B---3--:R-:W-:Y:S01]  /*28120*/  MOV R33, UR59 ;  /* 0x0000003b00217c02 */ /* 0x008fe20008000f00 */
[----:B------:R-:W-:Y:S01]  /*28130*/  ULDC UR51, c[0x0][0x248] ;  /* 0x0000920000337ab9 */ /* 0x000fe20000000800 */
[----:B------:R3:W-:Y:S01]  /*28140*/  STL [R1+0x1458], R30 ;  /* 0x0014581e01007387 */ /* 0x0007e20000100800 */
[C---:B------:R-:W-:Y:S01]  /*28150*/  VIADD R193, R3.reuse, 0xdb ;  /* 0x000000db03c17836 */ /* 0x040fe20000000000 */
[----:B0-----:R-:W-:Y:S01]  /*28160*/  MOV R32, UR58 ;  /* 0x0000003a00207c02 */ /* 0x001fe20008000f00 */
[----:B------:R-:W-:Y:S01]  /*28170*/  ULDC.64 UR58, c[0x0][0x228] ;  /* 0x00008a00003a7ab9 */ /* 0x000fe20000000a00 */
[----:B------:R0:W-:Y:S01]  /*28180*/  STL [R1+0x1454], R29 ;  /* 0x0014541d01007387 */ /* 0x0001e20000100800 */
[----:B------:R-:W-:Y:S01]  /*28190*/  UMOV UR30, UR58 ;  /* 0x0000003a001e7c82 */ /* 0x000fe20008000000 */
[----:B------:R-:W-:Y:S01]  /*281a0*/  UMOV UR54, UR59 ;  /* 0x0000003b00367c82 */ /* 0x000fe20008000000 */
[----:B------:R-:W-:Y:S01]  /*281b0*/  ULDC.64 UR58, c[0x0][0x228] ;  /* 0x00008a00003a7ab9 */ /* 0x000fe20000000a00 */
[----:B------:R4:W-:Y:S01]  /*281c0*/  STL [R1+0x1450], R28 ;  /* 0x0014501c01007387 */ /* 0x0009e20000100800 */
[C---:B--2---:R-:W-:Y:S01]  /*281d0*/  VIADD R31, R3.reuse, 0x10d ;  /* 0x0000010d031f7836 */ /* 0x044fe20000000000 */
[----:B------:R-:W-:Y:S01]  /*281e0*/  LOP3.LUT R0, R0, 0xfffffffe, RZ, 0xc0, !PT ;  /* 0xfffffffe00007812 */ /* 0x000fe200078ec0ff */
[C---:B---3--:R-:W-:Y:S01]  /*281f0*/  VIADD R30, R3.reuse, 0x10b ;  /* 0x0000010b031e7836 */ /* 0x048fe20000000000 */
[----:B------:R2:W-:Y:S01]  /*28200*/  STL [R1+0x144c], R27 ;  /* 0x00144c1b01007387 */ /* 0x0005e20000100800 */
[----:B------:R-:W-:Y:S01]  /*28210*/  UMOV UR53, UR59 ;  /* 0x0000003b00357c82 */ /* 0x000fe20008000000 */
[----:B0-----:R-:W-:Y:S01]  /*28220*/  VIADD R29, R3, 0x109 ;  /* 0x00000109031d7836 */ /* 0x001fe20000000000 */
[----:B------:R-:W-:Y:S01]  /*28230*/  LOP3.LUT R7, R7, 0x7fffffff, RZ, 0xc0, !PT ;  /* 0x7fffffff07077812 */ /* 0x000fe200078ec0ff */
[----:B------:R0:W-:Y:S01]  /*28240*/  STL [R1+0x1448], R26 ;  /* 0x0014481a01007387 */ /* 0x0001e20000100800 */
[----:B------:R-:W-:Y:S01]  /*28250*/  LOP3.LUT R51, R51, 0xffffefff, RZ, 0xc0, !PT ;  /* 0xffffefff33337812 */ /* 0x000fe200078ec0ff */
[----:B----4-:R-:W-:Y:S01]  /*28260*/  VIADD R28, R3, 0x107 ;  /* 0x00000107031c7836 */ /* 0x010fe20000000000 */
[----:B------:R-:W-:Y:S01]  /*28270*/  LOP3.LUT R48, R48, 0x7fffffff, RZ, 0xc0, !PT ;  /* 0x7fffffff30307812 */ /* 0x000fe200078ec0ff */
[----:B------:R3:W-:Y:S01]  /*28280*/  STL [R1+0x1444], R25 ;  /* 0x0014441901007387 */ /* 0x0007e20000100800 */
[----:B------:R-:W-:-:S02]  /*28290*/  LOP3.LUT R50, R50, 0x7fffffff, RZ, 0xc0, !PT ;  /* 0x7fffffff32327812 */ /* 0x000fc400078ec0ff */
[----:B--2---:R-:W-:Y:S01]  /*282a0*/  MOV R27, UR4 ;  /* 0x00000004001b7c02 */ /* 0x004fe20008000f00 */
[----:B------:R2:W-:Y:S01]  /*282b0*/  STL [R1+0x1440], R24 ;  /* 0x0014401801007387 */ /* 0x0005e20000100800 */
[----:B------:R-:W-:Y:S01]  /*282c0*/  UMOV UR4, UR7 ;  /* 0x0000000700047c82 */ /* 0x000fe20008000000 */
[----:B0-----:R-:W-:Y:S01]  /*282d0*/  VIADD R26, R3, 0xe3 ;  /* 0x000000e3031a7836 */ /* 0x001fe20000000000 */
[----:B------:R-:W-:Y:S01]  /*282e0*/  ISETP.GE.AND P2, PT, R65, UR4, PT ;  /* 0x0000000441007c0c */ /* 0x000fe2000bf46270 */
[----:B------:R0:W-:Y:S01]  /*282f0*/  STL [R1+0x143c], R23 ;  /* 0x00143c1701007387 */ /* 0x0001e20000100800 */
[----:B-1----:R-:W-:Y:S01]  /*28300*/  IMAD R65, R66, 0x80, R2 ;  /* 0x0000008042417824 */ /* 0x002fe200078e0202 */
[----:B------:R-:W-:Y:S01]  /*28310*/  LOP3.LUT R52, R52, 0x7fffffff, RZ, 0xc0, !PT ;  /* 0x7fffffff34347812 */ /* 0x000fe200078ec0ff */
[----:B---3--:R-:W-:Y:S01]  /*28320*/  VIADD R25, R3, 0xe5 ;  /* 0x000000e503197836 */ /* 0x008fe20000000000 */
[----:B------:R1:W-:Y:S01]  /*28330*/  STL [R1+0x1438], R22 ;  /* 0x0014381601007387 */ /* 0x0003e20000100800 */
[----:B------:R-:W-:Y:S01]  /*28340*/  LOP3.LUT R53, R53, 0x7fffffff, RZ, 0xc0, !PT ;  /* 0x7fffffff35357812 */ /* 0x000fe200078ec0ff */
[----:B--2---:R-:W-:Y:S01]  /*28350*/  VIADD R24, R3, 0xe7 ;  /* 0x000000e703187836 */ /* 0x004fe20000000000 */
[----:B------:R-:W-:Y:S01]  /*28360*/  LEA R64, P3, R65, UR8, 0x1 ;  /* 0x0000000841407c11 */ /* 0x000fe2000f8608ff */
[----:B------:R2:W-:Y:S01]  /*28370*/  STL [R1+0x1434], R21 ;  /* 0x0014341501007387 */ /* 0x0005e20000100800 */
[----:B------:R-:W-:Y:S01]  /*28380*/  LOP3.LUT R54, R54, 0x7fffffff, RZ, 0xc0, !PT ;  /* 0x7fffffff36367812 */ /* 0x000fe200078ec0ff */
[----:B0-----:R-:W-:Y:S01]  /*28390*/  VIADD R23, R3, 0xe9 ;  /* 0x000000e903177836 */ /* 0x001fe20000000000 */
[----:B------:R-:W-:Y:S01]  /*283a0*/  LEA.HI.X.SX32 R65, R65, UR9, 0x1, P3 ;  /* 0x0000000941417c11 */ /* 0x000fe200098f0eff */
[----:B------:R0:W-:Y:S01]  /*283b0*/  STL [R1+0x1430], R20 ;  /* 0x0014301401007387 */ /* 0x0001e20000100800 */
[----:B------:R-:W-:Y:S01]  /*283c0*/  ISETP.LT.AND P3, PT, R4, UR12, !P2 ;  /* 0x0000000c04007c0c */ /* 0x000fe2000d761270 */
[----:B------:R-:W-:Y:S01]  /*283d0*/  ULDC.64 UR8, c[0x0][0x228] ;  /* 0x00008a0000087ab9 */ /* 0x000fe20000000a00 */
[----:B-1----:R-:W-:Y:S01]  /*283e0*/  VIADD R22, R3, 0xeb ;  /* 0x000000eb03167836 */ /* 0x002fe20000000000 */
[----:B------:R1:W-:Y:S01]  /*283f0*/  STL [R1+0x142c], R19 ;  /* 0x00142c1301007387 */ /* 0x0003e20000100800 */
[----:B------:R-:W-:Y:S01]  /*28400*/  LOP3.LUT R55, R55, 0x7fffffff, RZ, 0xc0, !PT ;  /* 0x7fffffff37377812 */ /* 0x000fe200078ec0ff */
[----:B--2---:R-:W-:Y:S01]  /*28410*/  VIADD R21, R3, 0xed ;  /* 0x000000ed03157836 */ /* 0x004fe20000000000 */
[----:B------:R-:W-:Y:S01]  /*28420*/  LOP3.LUT R56, R56, 0x7fffffff, RZ, 0xc0, !PT ;  /* 0x7fffffff38387812 */ /* 0x000fe200078ec0ff */
[----:B------:R2:W-:Y:S01]  /*28430*/  STL [R1+0x1428], R18 ;  /* 0x0014281201007387 */ /* 0x0005e20000100800 */
[----:B------:R-:W-:Y:S01]  /*28440*/  LOP3.LUT R57, R57, 0x7fffffff, RZ, 0xc0, !PT ;  /* 0x7fffffff39397812 */ /* 0x000fe200078ec0ff */
[----:B0-----:R-:W-:Y:S01]  /*28450*/  VIADD R20, R3, 0xef ;  /* 0x000000ef03147836 */ /* 0x001fe20000000000 */
[----:B------:R-:W-:Y:S01]  /*28460*/  LOP3.LUT R58, R58, 0x7fffffff, RZ, 0xc0, !PT ;  /* 0x7fffffff3a3a7812 */ /* 0x000fe200078ec0ff */
[----:B------:R0:W-:Y:S01]  /*28470*/  STL [R1+0x1424], R17 ;  /* 0x0014241101007387 */ /* 0x0001e20000100800 */
[----:B------:R-:W-:Y:S01]  /*28480*/  LOP3.LUT R59, R59, 0x7fffffff, RZ, 0xc0, !PT ;  /* 0x7fffffff3b3b7812 */ /* 0x000fe200078ec0ff */
[----:B-1----:R-:W-:Y:S01]  /*28490*/  VIADD R19, R3, 0xf1 ;  /* 0x000000f103137836 */ /* 0x002fe20000000000 */
[----:B------:R-:W-:Y:S01]  /*284a0*/  LOP3.LUT R188, R188, 0x7fffffff, RZ, 0xc0, !PT ;  /* 0x7fffffffbcbc7812 */ /* 0x000fe200078ec0ff */
[----:B------:R1:W-:Y:S01]  /*284b0*/  STL [R1+0x1420], R16 ;  /* 0x0014201001007387 */ /* 0x0003e20000100800 */
[----:B------:R-:W-:Y:S01]  /*284c0*/  LOP3.LUT R189, R189, 0x7fffffff, RZ, 0xc0, !PT ;  /* 0x7fffffffbdbd7812 */ /* 0x000fe200078ec0ff */
[----:B--2---:R-:W-:Y:S01]  /*284d0*/  VIADD R18, R3, 0xf3 ;  /* 0x000000f303127836 */ /* 0x004fe20000000000 */
[----:B------:R-:W-:Y:S01]  /*284e0*/  LOP3.LUT R190, R190, 0x7fffffff, RZ, 0xc0, !PT ;  /* 0x7fffffffbebe7812 */ /* 0x000fe200078ec0ff */
[----:B------:R2:W-:Y:S01]  /*284f0*/  STL [R1+0x141c], R15 ;  /* 0x00141c0f01007387 */ /* 0x0005e20000100800 */
[----:B------:R-:W-:Y:S01]  /*28500*/  LOP3.LUT R191, R191, 0x7fffffff, RZ, 0xc0, !PT ;  /* 0x7fffffffbfbf7812 */ /* 0x000fe200078ec0ff */
[C---:B0-----:R-:W-:Y:S01]  /*28510*/  VIADD R17, R3.reuse, 0xf5 ;  /* 0x000000f503117836 */ /* 0x041fe20000000000 */
[----:B------:R-:W-:Y:S01]  /*28520*/  LOP3.LUT R192, R192, 0x7fffffff, RZ, 0xc0, !PT ;  /* 0x7fffffffc0c07812 */ /* 0x000fe200078ec0ff */
[----:B------:R0:W-:Y:S01]  /*28530*/  STL [R1+0x1418], R14 ;  /* 0x0014180e01007387 */ /* 0x0001e20000100800 */
[----:B------:R-:W-:Y:S01]  /*28540*/  @P6 LOP3.LUT R0, R0, 0x1, RZ, 0xfc, !PT ;  /* 0x0000000100006812 */ /* 0x000fe200078efcff */
[----:B-1----:R-:W-:-:S02]  /*28550*/  VIADD R16, R3, 0xf7 ;  /* 0x000000f703107836 */ /* 0x002fc40000000000 */
[----:B------:R1:W-:Y:S01]  /*28560*/  STL [R1+0x1414], R13 ;  /* 0x0014140d01007387 */ /* 0x0003e20000100800 */
[----:B--2---:R-:W-:-:S03]  /*28570*/  VIADD R15, R3, 0xf9 ;  /* 0x000000f9030f7836 */ /* 0x004fc60000000000 */
[----:B------:R2:W-:Y:S01]  /*28580*/  STL [R1+0x1410], R12 ;  /* 0x0014100c01007387 */ /* 0x0005e20000100800 */
[----:B0-----:R-:W-:-:S03]  /*28590*/  VIADD R14, R3, 0xfb ;  /* 0x000000fb030e7836 */ /* 0x001fc60000000000 */
[----:B------:R0:W-:Y:S01]  /*285a0*/  STL [R1+0x140c], R11 ;  /* 0x00140c0b01007387 */ /* 0x0001e20000100800 */
[----:B-1----:R-:W-:-:S03]  /*285b0*/  VIADD R13, R3, 0xfd ;  /* 0x000000fd030d7836 */ /* 0x002fc60000000000 */
[----:B------:R1:W-:Y:S01]  /*285c0*/  STL [R1+0x1408], R10 ;  /* 0x0014080a01007387 */ /* 0x0003e20000100800 */
[----:B--2---:R-:W-:-:S03]  /*285d0*/  VIADD R12, R3, 0xff ;  /* 0x000000ff030c7836 */ /* 0x004fc60000000000 */
[----:B------:R-:W-:Y:S01]  /*285e0*/  STL [R1+0x1404], R9 ;  /* 0x0014040901007387 */ /* 0x000fe20000100800 */
[----:B0-----:R-:W-:Y:S01]  /*285f0*/  IMAD.U32 R11, RZ, RZ, UR6 ;  /* 0x00000006ff0b7e24 */ /* 0x001fe2000f8e00ff */
[----:B------:R-:W-:Y:S02]  /*28600*/  ULDC.64 UR6, c[0x0][0x220] ;  /* 0x0000880000067ab9 */ /* 0x000fe40000000a00 */
[----:B------:R0:W-:Y:S01]  /*28610*/  STL [R1+0x1400], R8 ;  /* 0x0014000801007387 */ /* 0x0001e20000100800 */
[----:B------:R-:W-:Y:S01]  /*28620*/  LEA R66, P4, R2, UR6, 0x1 ;  /* 0x0000000602427c11 */ /* 0x000fe2000f8808ff */
[----:B-1----:R-:W-:-:S03]  /*28630*/  VIADD R10, R3, 0x101 ;  /* 0x00000101030a7836 */ /* 0x002fc60000000000 */
[----:B------:R-:W-:Y:S01]  /*28640*/  LEA.HI.X.SX32 R67, R2, UR7, 0x1, P4 ;  /* 0x0000000702437c11 */ /* 0x000fe2000a0f0eff */
[----:B------:R-:W-:Y:S01]  /*28650*/  ULDC.64 UR6, c[0x0][0x228] ;  /* 0x00008a0000067ab9 */ /* 0x000fe20000000a00 */
[C---:B------:R-:W-:Y:S01]  /*28660*/  ISETP.LT.AND P4, PT, R5.reuse, UR14, !P2 ;  /* 0x0000000e05007c0c */ /* 0x040fe2000d781270 */
[----:B------:R-:W-:Y:S01]  /*28670*/  UMOV UR23, UR6 ;  /* 0x0000000600177c82 */ /* 0x000fe20008000000 */
[----:B------:R-:W-:Y:S01]  /*28680*/  ULDC.64 UR14, c[0x0][0x228] ;  /* 0x00008a00000e7ab9 */ /* 0x000fe20000000a00 */
[----:B------:R-:W-:Y:S01]  /*28690*/  ISETP.LT.AND P2, PT, R5, UR23, !P1 ;  /* 0x0000001705007c0c */ /* 0x000fe2000cf41270 */
[----:B------:R-:W-:Y:S01]  /*286a0*/  UMOV UR36, UR7 ;  /* 0x0000000700247c82 */ /* 0x000fe20008000000 */
[----:B------:R-:W-:Y:S01]  /*286b0*/  ISETP.LT.AND P1, PT, R4, UR14, !P1 ;  /* 0x0000000e04007c0c */ /* 0x000fe2000cf21270 */
[----:B------:R-:W-:Y:S01]  /*286c0*/  ULDC.64 UR6, c[0x0][0x228] ;  /* 0x00008a0000067ab9 */ /* 0x000fe20000000a00 */
[C---:B0-----:R-:W-:Y:S01]  /*286d0*/  VIADD R8, R3.reuse, 0x105 ;  /* 0x0000010503087836 */ /* 0x041fe20000000000 */
[----:B------:R-:W-:Y:S01]  /*286e0*/  UMOV UR22, UR6 ;  /* 0x0000000600167c82 */ /* 0x000fe20008000000 */
[----:B------:R-:W-:Y:S01]  /*286f0*/  UMOV UR34, UR7 ;  /* 0x0000000700227c82 */ /* 0x000fe20008000000 */
[----:B------:R-:W-:Y:S01]  /*28700*/  ULDC.64 UR6, c[0x0][0x228] ;  /* 0x00008a0000067ab9 */ /* 0x000fe20000000a00 */
[C---:B------:R-:W-:Y:S01]  /*28710*/  VIADD R9, R3.reuse, 0x103 ;  /* 0x0000010303097836 */ /* 0x040fe20000000000 */
[----:B------:R-:W-:Y:S01]  /*28720*/  UMOV UR44, UR6 ;  /* 0x00000006002c7c82 */ /* 0x000fe20008000000 */
[----:B------:R-:W-:Y:S01]  /*28730*/  @P4 LOP3.LUT R6, R6, 0x40000000, RZ, 0xfc, !PT ;  /* 0x4000000006064812 */ /* 0x000fe200078efcff */
[----:B------:R-:W-:Y:S01]  /*28740*/  UMOV UR52, UR7 ;  /* 0x0000000700347c82 */ /* 0x000fe20008000000 */
[----:B------:R-:W-:Y:S01]  /*28750*/  ULDC.64 UR6, c[0x0][0x228] ;  /* 0x00008a0000067ab9 */ /* 0x000fe20000000a00 */
[----:B------:R-:W-:Y:S01]  /*28760*/  VIADD R2, R3, 0xd9 ;  /* 0x000000d903027836 */ /* 0x000fe20000000000 */
[----:B------:R-:W-:Y:S01]  /*28770*/  LOP3.LUT R6, R6, 0xdfffffff, RZ, 0xc0, !PT ;  /* 0xdfffffff06067812 */ /* 0x000fe200078ec0ff */
[----:B------:R-:W-:Y:S01]  /*28780*/  UMOV UR37, UR6 ;  /* 0x0000000600257c82 */ /* 0x000fe20008000000 */
[----:B------:R-:W-:Y:S01]  /*28790*/  UMOV UR57, UR7 ;  /* 0x0000000700397c82 */ /* 0x000fe20008000000 */
[----:B------:R-:W-:Y:S01]  /*287a0*/  ULDC.64 UR6, c[0x0][0x228] ;  /* 0x00008a0000067ab9 */ /* 0x000fe20000000a00 */
[----:B------:R-:W-:Y:S01]  /*287b0*/  @P3 LOP3.LUT R6, R6, 0x20000000, RZ, 0xfc, !PT ;  /* 0x2000000006063812 */ /* 0x000fe200078efcff */
[----:B------:R-:W-:Y:S01]  /*287c0*/  UMOV UR32, UR6 ;  /* 0x0000000600207c82 */ /* 0x000fe20008000000 */
[----:B------:R-:W-:Y:S01]  /*287d0*/  UMOV UR55, UR7 ;  /* 0x0000000700377c82 */ /* 0x000fe20008000000 */
[----:B------:R-:W-:Y:S01]  /*287e0*/  ULDC.64 UR6, c[0x0][0x228] ;  /* 0x00008a0000067ab9 */ /* 0x000fe20000000a00 */
[----:B------:R-:W-:Y:S01]  /*287f0*/  LOP3.LUT R6, R6, 0xefffffff, RZ, 0xc0, !PT ;  /* 0xefffffff06067812 */ /* 0x000fe200078ec0ff */
[----:B------:R-:W-:Y:S01]  /*28800*/  UMOV UR25, UR6 ;  /* 0x0000000600197c82 */ /* 0x000fe20008000000 */
[----:B------:R-:W-:Y:S01]  /*28810*/  UMOV UR4, UR7 ;  /* 0x0000000700047c82 */ /* 0x000fe20008000000 */
[----:B------:R-:W-:Y:S01]  /*28820*/  ULDC.64 UR6, c[0x0][0x228] ;  /* 0x00008a0000067ab9 */ /* 0x000fe20000000a00 */
[----:B------:R-:W-:-:S04]  /*28830*/  @P2 LOP3.LUT R6, R6, 0x10000000, RZ, 0xfc, !PT ;  /* 0x1000000006062812 */ /* 0x000fc800078efcff */
[----:B------:R-:W-:-:S04]  /*28840*/  LOP3.LUT R6, R6, 0xf7ffffff, RZ, 0xc0, !PT ;  /* 0xf7ffffff06067812 */ /* 0x000fc800078ec0ff */
[----:B------:R-:W-:Y:S02]  /*28850*/  @P1 LOP3.LUT R6, R6, 0x8000000, RZ, 0xfc, !PT ;  /* 0x0800000006061812 */ /* 0x000fe400078efcff */
[----:B------:R-:W-:Y:S01]  /*28860*/  ISETP.LT.AND P1, PT, R5, UR22, !P0 ;  /* 0x0000001605007c0c */ /* 0x000fe2000c721270 */
[----:B------:R-:W-:Y:S01]  /*28870*/  ULDC.64 UR22, c[0x0][0x228] ;  /* 0x00008a0000167ab9 */ /* 0x000fe20000000a00 */
[----:B------:R-:W-:Y:S02]  /*28880*/  ISETP.LT.AND P0, PT, R4, UR28, !P0 ;  /* 0x0000001c04007c0c */ /* 0x000fe4000c701270 */
[----:B------:R-:W-:-:S09]  /*28890*/  LOP3.LUT R6, R6, 0xfbffffff, RZ, 0xc0, !PT ;  /* 0xfbffffff06067812 */ /* 0x000fd200078ec0ff */
[----:B------:R-:W-:-:S04]  /*288a0*/  @P1 LOP3.LUT R6, R6, 0x4000000, RZ, 0xfc, !PT ;  /* 0x0400000006061812 */ /* 0x000fc800078efcff */
[----:B------:R-:W-:-:S04]  /*288b0*/  LOP3.LUT R6, R6, 0xfdffffff, RZ, 0xc0, !PT ;  /* 0xfdffffff06067812 */ /* 0x000fc800078ec0ff */
[----:B------:R-:W-:Y:S02]  /*288c0*/  @P0 LOP3.LUT R6, R6, 0x2000000, RZ, 0xfc, !PT ;  /* 0x0200000006060812 */ /* 0x000fe400078efcff */
[----:B------:R-:W-:Y:S01]  /*288d0*/  ISETP.GE.AND P0, PT, R72, UR13, PT ;  /* 0x0000000d48007c0c */ /* 0x000fe2000bf06270 */
[----:B------:R-:W-:Y:S01]  /*288e0*/  ULDC.64 UR12, c[0x0][0x228] ;  /* 0x00008a00000c7ab9 */ /* 0x000fe20000000a00 */
[----:B------:R-:W-:Y:S01]  /*288f0*/  LOP3.LUT R6, R6, 0xfeffffff, RZ, 0xc0, !PT ;  /* 0xfeffffff06067812 */ /* 0x000fe200078ec0ff */
[----:B------:R-:W2:Y:S01]  /*28900*/  LDL.LU R72, [R1+0x14c0] ;  /* 0x0014c00001487983 */ /* 0x000ea20000300800 */
[----:B------:R-:W-:Y:S02]  /*28910*/  ISETP.LT.AND P2, PT, R5, UR44, !P0 ;  /* 0x0000002c05007c0c */ /* 0x000fe4000c741270 */
[----:B------:R-:W-:Y:S02]  /*28920*/  ISETP.LT.AND P1, PT, R4, UR8, !P0 ;  /* 0x0000000804007c0c */ /* 0x000fe4000c721270 */
[----:B------:R-:W-:Y:S01]  /*28930*/  ISETP.GE.AND P0, PT, R71, UR15, PT ;  /* 0x0000000f47007c0c */ /* 0x000fe2000bf06270 */
[----:B------:R-:W-:Y:S01]  /*28940*/  ULDC.64 UR14, c[0x0][0x228] ;  /* 0x00008a00000e7ab9 */ /* 0x000fe20000000a00 */
[----:B------:R-:W3:Y:S07]  /*28950*/  LDL.LU R71, [R1+0x14bc] ;  /* 0x0014bc0001477983 */ /* 0x000eee0000300800 */
[----:B------:R-:W-:-:S04]  /*28960*/  @P2 LOP3.LUT R6, R6, 0x1000000, RZ, 0xfc, !PT ;  /* 0x0100000006062812 */ /* 0x000fc800078efcff */
[----:B------:R-:W-:-:S04]  /*28970*/  LOP3.LUT R6, R6, 0xff7fffff, RZ, 0xc0, !PT ;  /* 0xff7fffff06067812 */ /* 0x000fc800078ec0ff */
[----:B------:R-:W-:Y:S02]  /*28980*/  @P1 LOP3.LUT R6, R6, 0x800000, RZ, 0xfc, !PT ;  /* 0x0080000006061812 */ /* 0x000fe400078efcff */
[----:B------:R-:W-:Y:S02]  /*28990*/  ISETP.LT.AND P1, PT, R5, UR20, !P0 ;  /* 0x0000001405007c0c */ /* 0x000fe4000c721270 */
[----:B------:R-:W-:Y:S02]  /*289a0*/  ISETP.LT.AND P0, PT, R4, UR37, !P0 ;  /* 0x0000002504007c0c */ /* 0x000fe4000c701270 */
[----:B------:R-:W-:-:S09]  /*289b0*/  LOP3.LUT R6, R6, 0xffbfffff, RZ, 0xc0, !PT ;  /* 0xffbfffff06067812 */ /* 0x000fd200078ec0ff */
[----:B------:R-:W-:-:S04]  /*289c0*/  @P1 LOP3.LUT R6, R6, 0x400000, RZ, 0xfc, !PT ;  /* 0x0040000006061812 */ /* 0x000fc800078efcff */
[----:B------:R-:W-:-:S04]  /*289d0*/  LOP3.LUT R6, R6, 0xffdfffff, RZ, 0xc0, !PT ;  /* 0xffdfffff06067812 */ /* 0x000fc800078ec0ff */
[----:B------:R-:W-:Y:S02]  /*289e0*/  @P0 LOP3.LUT R6, R6, 0x200000, RZ, 0xfc, !PT ;  /* 0x0020000006060812 */ /* 0x000fe400078efcff */
[----:B------:R-:W-:Y:S02]  /*289f0*/  ISETP.GE.AND P0, PT, R70, UR29, PT ;  /* 0x0000001d46007c0c */ /* 0x000fe4000bf06270 */
[----:B------:R-:W-:Y:S01]  /*28a00*/  LOP3.LUT R6, R6, 0xffefffff, RZ, 0xc0, !PT ;  /* 0xffefffff06067812 */ /* 0x000fe200078ec0ff */
[----:B------:R-:W-:Y:S01]  /*28a10*/  UMOV UR37, UR14 ;  /* 0x0000000e00257c82 */ /* 0x000fe20008000000 */
[----:B------:R-:W-:Y:S01]  /*28a20*/  ISETP.LT.AND P1, PT, R5, UR16, !P0 ;  /* 0x0000001005007c0c */ /* 0x000fe2000c721270 */
[----:B------:R-:W-:Y:S01]  /*28a30*/  UMOV UR28, UR15 ;  /* 0x0000000f001c7c82 */ /* 0x000fe20008000000 */
[----:B------:R-:W-:Y:S01]  /*28a40*/  ISETP.LT.AND P0, PT, R4, UR32, !P0 ;  /* 0x0000002004007c0c */ /* 0x000fe2000c701270 */
[----:B------:R-:W-:Y:S01]  /*28a50*/  ULDC.64 UR14, c[0x0][0x228] ;  /* 0x00008a00000e7ab9 */ /* 0x000fe20000000a00 */
[----:B------:R-:W3:Y:S09]  /*28a60*/  LDL.LU R70, [R1+0x14b8] ;  /* 0x0014b80001467983 */ /* 0x000ef20000300800 */
[----:B------:R-:W-:-:S04]  /*28a70*/  @P1 LOP3.LUT R6, R6, 0x100000, RZ, 0xfc, !PT ;  /* 0x0010000006061812 */ /* 0x000fc800078efcff */
[----:B------:R-:W-:-:S04]  /*28a80*/  LOP3.LUT R6, R6, 0xfff7ffff, RZ, 0xc0, !PT ;  /* 0xfff7ffff06067812 */ /* 0x000fc800078ec0ff */
[----:B------:R-:W-:Y:S02]  /*28a90*/  @P0 LOP3.LUT R6, R6, 0x80000, RZ, 0xfc, !PT ;  /* 0x0008000006060812 */ /* 0x000fe400078efcff */
[----:B------:R-:W-:Y:S01]  /*28aa0*/  ISETP.GE.AND P0, PT, R69, UR9, PT ;  /* 0x0000000945007c0c */ /* 0x000fe2000bf06270 */
[----:B------:R-:W-:Y:S01]  /*28ab0*/  UMOV UR32, UR58 ;  /* 0x0000003a00207c82 */ /* 0x000fe20008000000 */
[----:B------:R-:W-:Y:S01]  /*28ac0*/  LOP3.LUT R6, R6, 0xfffbffff, RZ, 0xc0, !PT ;  /* 0xfffbffff06067812 */ /* 0x000fe200078ec0ff */
[----:B------:R-:W-:Y:S01]  /*28ad0*/  ULDC.64 UR8, c[0x0][0x228] ;  /* 0x00008a0000087ab9 */ /* 0x000fe20000000a00 */
[----:B------:R-:W-:Y:S01]  /*28ae0*/  ISETP.LT.AND P1, PT, R5, UR26, !P0 ;  /* 0x0000001a05007c0c */ /* 0x000fe2000c721270 */
[----:B------:R-:W-:Y:S01]  /*28af0*/  ULDC.64 UR58, c[0x0][0x228] ;  /* 0x00008a00003a7ab9 */ /* 0x000fe20000000a00 */
[----:B------:R-:W-:Y:S01]  /*28b00*/  ISETP.LT.AND P0, PT, R4, UR25, !P0 ;  /* 0x0000001904007c0c */ /* 0x000fe2000c701270 */
[----:B------:R-:W3:Y:S10]  /*28b10*/  LDL.LU R69, [R1+0x14b4] ;  /* 0x0014b40001457983 */ /* 0x000ef40000300800 */
        /* <DEDUP_REMOVED lines=8> */
[----:B------:R-:W-:Y:S01]  /*28ba0*/  UMOV UR61, UR59 ;  /* 0x0000003b003d7c82 */ /* 0x000fe20008000000 */
[----:B------:R-:W-:Y:S01]  /*28bb0*/  ISETP.LT.AND P1, PT, R4, UR35, !P0 ;  /* 0x0000002304007c0c */ /* 0x000fe2000c721270 */
[----:B------:R-:W3:Y:S01]  /*28bc0*/  LDL.LU R68, [R1+0x14b0] ;  /* 0x0014b00001447983 */ /* 0x000ee20000300800 */
[----:B------:R-:W-:Y:S01]  /*28bd0*/  ISETP.GE.AND P0, PT, R63, UR17, PT ;  /* 0x000000113f007c0c */ /* 0x000fe2000bf06270 */
[----:B------:R-:W-:-:S08]  /*28be0*/  ULDC.64 UR16, c[0x0][0x228] ;  /* 0x00008a0000107ab9 */ /* 0x000fd00000000a00 */
[----:B------:R-:W-:Y:S01]  /*28bf0*/  @P2 LOP3.LUT R6, R6, 0x10000, RZ, 0xfc, !PT ;  /* 0x0001000006062812 */ /* 0x000fe200078efcff */
[----:B------:R-:W4:Y:S03]  /*28c00*/  LDL.LU R63, [R1+0x14ac] ;  /* 0x0014ac00013f7983 */ /* 0x000f260000300800 */
        /* <DEDUP_REMOVED lines=15> */
[----:B------:R-:W-:Y:S01]  /*28d00*/  UMOV UR58, UR26 ;  /* 0x0000001a003a7c82 */ /* 0x000fe20008000000 */
[----:B------:R-:W-:Y:S01]  /*28d10*/  ULDC.64 UR16, c[0x0][0x228] ;  /* 0x00008a0000107ab9 */ /* 0x000fe20000000a00 */
[----:B------:R-:W4:Y:S08]  /*28d20*/  LDL.LU R62, [R1+0x14a8] ;  /* 0x0014a800013e7983 */ /* 0x000f300000300800 */
[----:B------:R-:W-:-:S04]  /*28d30*/  @P1 LOP3.LUT R6, R6, 0x1000, RZ, 0xfc, !PT ;  /* 0x0000100006061812 */ /* 0x000fc800078efcff */
[----:B------:R-:W-:-:S04]  /*28d40*/  LOP3.LUT R6, R6, 0xfffff7ff, RZ, 0xc0, !PT ;  /* 0xfffff7ff06067812 */ /* 0x000fc800078ec0ff */
[----:B------:R-:W-:Y:S02]  /*28d50*/  @P0 LOP3.LUT R6, R6, 0x800, RZ, 0xfc, !PT ;  /* 0x0000080006060812 */ /* 0x000fe400078efcff */
[----:B------:R-:W-:Y:S01]  /*28d60*/  ISETP.GE.AND P0, PT, R61, UR7, PT ;  /* 0x000000073d007c0c */ /* 0x000fe2000bf06270 */
[----:B------:R-:W-:Y:S01]  /*28d70*/  ULDC.64 UR6, c[0x0][0x228] ;  /* 0x00008a0000067ab9 */ /* 0x000fe20000000a00 */
[----:B------:R-:W-:Y:S01]  /*28d80*/  LOP3.LUT R6, R6, 0xfffffbff, RZ, 0xc0, !PT ;  /* 0xfffffbff06067812 */ /* 0x000fe200078ec0ff */
[----:B------:R-:W-:Y:S01]  /*28d90*/  UMOV UR26, UR27 ;  /* 0x0000001b001a7c82 */ /* 0x000fe20008000000 */
[----:B------:R-:W-:Y:S01]  /*28da0*/  ISETP.LT.AND P1, PT, R5, UR22, !P0 ;  /* 0x0000001605007c0c */ /* 0x000fe2000c721270 */
[----:B------:R-:W4:Y:S01]  /*28db0*/  LDL.LU R61, [R1+0x14a4] ;  /* 0x0014a400013d7983 */ /* 0x000f220000300800 */
[----:B------:R-:W-:Y:S01]  /*28dc0*/  ISETP.LT.AND P0, PT, R4, UR30, !P0 ;  /* 0x0000001e04007c0c */ /* 0x000fe2000c701270 */
[----:B------:R-:W-:-:S10]  /*28dd0*/  ULDC.64 UR30, c[0x0][0x228] ;  /* 0x00008a00001e7ab9 */ /* 0x000fd40000000a00 */
[----:B------:R-:W-:-:S04]  /*28de0*/  @P1 LOP3.LUT R6, R6, 0x400, RZ, 0xfc, !PT ;  /* 0x0000040006061812 */ /* 0x000fc800078efcff */
[----:B------:R-:W-:-:S04]  /*28df0*/  LOP3.LUT R6, R6, 0xfffffdff, RZ, 0xc0, !PT ;  /* 0xfffffdff06067812 */ /* 0x000fc800078ec0ff */
[----:B------:R-:W-:Y:S02]  /*28e00*/  @P0 LOP3.LUT R6, R6, 0x200, RZ, 0xfc, !PT ;  /* 0x0000020006060812 */ /* 0x000fe400078efcff */
[----:B------:R-:W-:Y:S01]  /*28e10*/  ISETP.GE.AND P0, PT, R46, UR11, PT ;  /* 0x0000000b2e007c0c */ /* 0x000fe2000bf06270 */
[----:B------:R-:W-:Y:S01]  /*28e20*/  UMOV UR35, UR30 ;  /* 0x0000001e00237c82 */ /* 0x000fe20008000000 */
[----:B------:R-:W-:Y:S01]  /*28e30*/  LOP3.LUT R6, R6, 0xfffffeff, RZ, 0xc0, !PT ;  /* 0xfffffeff06067812 */ /* 0x000fe200078ec0ff */
[----:B------:R-:W-:Y:S01]  /*28e40*/  ULDC.64 UR10, c[0x0][0x228] ;  /* 0x00008a00000a7ab9 */ /* 0x000fe20000000a00 */
[----:B------:R-:W-:Y:S02]  /*28e50*/  ISETP.LT.AND P2, PT, R5, UR12, !P0 ;  /* 0x0000000c05007c0c */ /* 0x000fe4000c741270 */
[----:B------:R-:W-:Y:S02]  /*28e60*/  ISETP.LT.AND P1, PT, R4, UR37, !P0 ;  /* 0x0000002504007c0c */ /* 0x000fe4000c721270 */
[----:B------:R-:W-:Y:S01]  /*28e70*/  ISETP.GE.AND P0, PT, R45, UR19, PT ;  /* 0x000000132d007c0c */ /* 0x000fe2000bf06270 */
[----:B------:R-:W-:-:S08]  /*28e80*/  ULDC.64 UR18, c[0x0][0x228] ;  /* 0x00008a0000127ab9 */ /* 0x000fd00000000a00 */
        /* <DEDUP_REMOVED lines=12> */
[----:B------:R-:W-:Y:S01]  /*28f50*/  UMOV UR32, UR19 ;  /* 0x0000001300207c82 */ /* 0x000fe20008000000 */
[----:B------:R-:W-:Y:S01]  /*28f60*/  ISETP.LT.AND P1, PT, R5, UR8, !P0 ;  /* 0x0000000805007c0c */ /* 0x000fe2000c721270 */
[----:B------:R-:W-:Y:S01]  /*28f70*/  ULDC.64 UR18, c[0x0][0x228] ;  /* 0x00008a0000127ab9 */ /* 0x000fe20000000a00 */
        /* <DEDUP_REMOVED lines=22> */
[----:B------:R-:W-:Y:S01]  /*290e0*/  ULDC.64 UR58, c[0x0][0x228] ;  /* 0x00008a00003a7ab9 */ /* 0x000fe20000000a00 */
[----:B------:R-:W-:Y:S01]  /*290f0*/  ISETP.GE.AND P0, PT, R39, UR9, PT ;  /* 0x0000000927007c0c */ /* 0x000fe2000bf06270 */
[----:B------:R-:W-:-:S08]  /*29100*/  ULDC.64 UR8, c[0x0][0x228] ;  /* 0x00008a0000087ab9 */ /* 0x000fd00000000a00 */
[----:B------:R-:W-:Y:S02]  /*29110*/  @P1 LOP3.LUT R49, R49, 0x80000000, RZ, 0xfc, !PT ;  /* 0x8000000031311812 */ /* 0x000fe400078efcff */
[----:B------:R-:W-:Y:S02]  /*29120*/  ISETP.LT.AND P1, PT, R5, UR6, !P0 ;  /* 0x0000000605007c0c */ /* 0x000fe4000c721270 */
[----:B------:R-:W-:Y:S02]  /*29130*/  ISETP.LT.AND P0, PT, R4, UR35, !P0 ;  /* 0x0000002304007c0c */ /* 0x000fe4000c701270 */
[----:B------:R-:W-:-:S09]  /*29140*/  LOP3.LUT R49, R49, 0xbfffffff, RZ, 0xc0, !PT ;  /* 0xbfffffff31317812 */ /* 0x000fd200078ec0ff */
[----:B------:R-:W-:-:S04]  /*29150*/  @P1 LOP3.LUT R49, R49, 0x40000000, RZ, 0xfc, !PT ;  /* 0x4000000031311812 */ /* 0x000fc800078efcff */
[----:B------:R-:W-:-:S04]  /*29160*/  LOP3.LUT R49, R49, 0xdfffffff, RZ, 0xc0, !PT ;  /* 0xdfffffff31317812 */ /* 0x000fc800078ec0ff */
[----:B------:R-:W-:Y:S02]  /*29170*/  @P0 LOP3.LUT R49, R49, 0x20000000, RZ, 0xfc, !PT ;  /* 0x2000000031310812 */ /* 0x000fe400078efcff */
[----:B------:R-:W-:-:S04]  /*29180*/  ISETP.GE.AND P0, PT, R38, UR21, PT ;  /* 0x0000001526007c0c */ /* 0x000fc8000bf06270 */
[----:B------:R-:W-:Y:S02]  /*29190*/  ISETP.LT.AND P1, PT, R5, UR10, !P0 ;  /* 0x0000000a05007c0c */ /* 0x000fe4000c721270 */
[----:B------:R-:W-:Y:S02]  /*291a0*/  ISETP.LT.AND P0, PT, R4, UR48, !P0 ;  /* 0x0000003004007c0c */ /* 0x000fe4000c701270 */
[----:B------:R-:W-:-:S09]  /*291b0*/  LOP3.LUT R49, R49, 0xefffffff, RZ, 0xc0, !PT ;  /* 0xefffffff31317812 */ /* 0x000fd200078ec0ff */
[----:B------:R-:W-:-:S04]  /*291c0*/  @P1 LOP3.LUT R49, R49, 0x10000000, RZ, 0xfc, !PT ;  /* 0x1000000031311812 */ /* 0x000fc800078efcff */
[----:B------:R-:W-:-:S04]  /*291d0*/  LOP3.LUT R49, R49, 0xf7ffffff, RZ, 0xc0, !PT ;  /* 0xf7ffffff31317812 */ /* 0x000fc800078ec0ff */
[----:B------:R-:W-:Y:S02]  /*291e0*/  @P0 LOP3.LUT R49, R49, 0x8000000, RZ, 0xfc, !PT ;  /* 0x0800000031310812 */ /* 0x000fe400078efcff */
[----:B------:R-:W-:Y:S02]  /*291f0*/  ISETP.GE.AND P0, PT, R37, UR17, PT ;  /* 0x0000001125007c0c */ /* 0x000fe4000bf06270 */
[----:B------:R-:W-:Y:S01]  /*29200*/  @P2 LOP3.LUT R6, R6, 0x1, RZ, 0xfc, !PT ;  /* 0x0000000106062812 */ /* 0x000fe200078efcff */
[----:B------:R-:W-:Y:S01]  /*29210*/  UMOV UR23, UR8 ;  /* 0x0000000800177c82 */ /* 0x000fe20008000000 */
[----:B------:R-:W-:Y:S01]  /*29220*/  ISETP.LT.AND P1, PT, R5, UR18, !P0 ;  /* 0x0000001205007c0c */ /* 0x000fe2000c721270 */
[----:B------:R-:W-:Y:S01]  /*29230*/  UMOV UR35, UR9 ;  /* 0x0000000900237c82 */ /* 0x000fe20008000000 */
[----:B------:R-:W-:Y:S01]  /*29240*/  ISETP.LT.AND P0, PT, R4, UR56, !P0 ;  /* 0x0000003804007c0c */ /* 0x000fe2000c701270 */
[----:B------:R-:W-:Y:S01]  /*29250*/  ULDC.64 UR8, c[0x0][0x228] ;  /* 0x00008a0000087ab9 */ /* 0x000fe20000000a00 */
[----:B------:R-:W-:Y:S01]  /*29260*/  LOP3.LUT R49, R49, 0xfbffffff, RZ, 0xc0, !PT ;  /* 0xfbffffff31317812 */ /* 0x000fe200078ec0ff */
[----:B------:R-:W-:Y:S01]  /*29270*/  UMOV UR20, UR58 ;  /* 0x0000003a00147c82 */ /* 0x000fe20008000000 */
[----:B------:R-:W-:-:S07]  /*29280*/  ULDC.64 UR16, c[0x0][0x228] ;  /* 0x00008a0000107ab9 */ /* 0x000fce0000000a00 */
        /* <DEDUP_REMOVED lines=9> */
[----:B------:R-:W-:Y:S02]  /*29320*/  ISETP.LT.AND P1, PT, R4, UR37, !P0 ;  /* 0x0000002504007c0c */ /* 0x000fe4000c721270 */
[----:B------:R-:W-:Y:S01]  /*29330*/  ISETP.GE.AND P0, PT, R35, UR11, PT ;  /* 0x0000000b23007c0c */ /* 0x000fe2000bf06270 */
[----:B------:R-:W-:Y:S01]  /*29340*/  UMOV UR18, UR58 ;  /* 0x0000003a00127c82 */ /* 0x000fe20008000000 */
[----:B------:R-:W-:-:S07]  /*29350*/  ULDC.64 UR10, c[0x0][0x228] ;  /* 0x00008a00000a7ab9 */ /* 0x000fce0000000a00 */
        /* <DEDUP_REMOVED lines=23> */
[----:B------:R-:W-:Y:S01]  /*294d0*/  UMOV UR56, UR59 ;  /* 0x0000003b00387c82 */ /* 0x000fe20008000000 */
[----:B------:R-:W-:Y:S01]  /*294e0*/  ULDC.64 UR58, c[0x0][0x228] ;  /* 0x00008a00003a7ab9 */ /* 0x000fe20000000a00 */
[----:B------:R-:W-:-:S08]  /*294f0*/  ULDC.64 UR12, c[0x0][0x228] ;  /* 0x00008a00000c7ab9 */ /* 0x000fd00000000a00 */
[----:B------:R-:W-:Y:S01]  /*29500*/  @P1 LOP3.LUT R49, R49, 0x40000, RZ, 0xfc, !PT ;  /* 0x0004000031311812 */ /* 0x000fe200078efcff */
[----:B------:R-:W-:-:S03]  /*29510*/  ULDC.64 UR18, c[0x0][0x228] ;  /* 0x00008a0000127ab9 */ /* 0x000fc60000000a00 */
[----:B------:R-:W-:-:S04]  /*29520*/  LOP3.LUT R49, R49, 0xfffdffff, RZ, 0xc0, !PT ;  /* 0xfffdffff31317812 */ /* 0x000fc800078ec0ff */
[----:B------:R-:W-:Y:S02]  /*29530*/  @P0 LOP3.LUT R49, R49, 0x20000, RZ, 0xfc, !PT ;  /* 0x0002000031310812 */ /* 0x000fe400078efcff */
[----:B------:R-:W-:-:S04]  /*29540*/  ISETP.GE.AND P0, PT, R30, UR15, PT ;  /* 0x0000000f1e007c0c */ /* 0x000fc8000bf06270 */
[----:B------:R-:W-:Y:S02]  /*29550*/  ISETP.LT.AND P2, PT, R5, UR6, !P0 ;  /* 0x0000000605007c0c */ /* 0x000fe4000c741270 */
[----:B------:R-:W-:Y:S01]  /*29560*/  ISETP.LT.AND P1, PT, R4, UR14, !P0 ;  /* 0x0000000e04007c0c */ /* 0x000fe2000c721270 */
[----:B------:R-:W-:Y:S01]  /*29570*/  UMOV UR8, UR58 ;  /* 0x0000003a00087c82 */ /* 0x000fe20008000000 */
[----:B------:R-:W-:Y:S01]  /*29580*/  LOP3.LUT R49, R49, 0xfffeffff, RZ, 0xc0, !PT ;  /* 0xfffeffff31317812 */ /* 0x000fe200078ec0ff */
[----:B------:R-:W-:Y:S01]  /*29590*/  UMOV UR16, UR18 ;  /* 0x0000001200107c82 */ /* 0x000fe20008000000 */
[----:B------:R-:W-:Y:S01]  /*295a0*/  ISETP.GE.AND P0, PT, R29, UR9, PT ;  /* 0x000000091d007c0c */ /* 0x000fe2000bf06270 */
[----:B------:R-:W-:Y:S01]  /*295b0*/  UMOV UR20, UR4 ;  /* 0x0000000400147c82 */ /* 0x000fe20008000000 */
[----:B------:R-:W-:-:S05]  /*295c0*/  ULDC.64 UR14, c[0x0][0x228] ;  /* 0x00008a00000e7ab9 */ /* 0x000fca0000000a00 */
[----:B------:R-:W-:-:S04]  /*295d0*/  @P2 LOP3.LUT R49, R49, 0x10000, RZ, 0xfc, !PT ;  /* 0x0001000031312812 */ /* 0x000fc800078efcff */
[----:B------:R-:W-:-:S04]  /*295e0*/  LOP3.LUT R49, R49, 0xffff7fff, RZ, 0xc0, !PT ;  /* 0xffff7fff31317812 */ /* 0x000fc800078ec0ff */
[----:B------:R-:W-:Y:S02]  /*295f0*/  @P1 LOP3.LUT R49, R49, 0x8000, RZ, 0xfc, !PT ;  /* 0x0000800031311812 */ /* 0x000fe400078efcff */
[----:B------:R-:W-:Y:S02]  /*29600*/  ISETP.LT.AND P1, PT, R5, UR10, !P0 ;  /* 0x0000000a05007c0c */ /* 0x000fe4000c721270 */
[----:B------:R-:W-:Y:S01]  /*29610*/  ISETP.LT.AND P0, PT, R4, UR8, !P0 ;  /* 0x0000000804007c0c */ /* 0x000fe2000c701270 */
[----:B------:R-:W-:Y:S01]  /*29620*/  UMOV UR4, UR19 ;  /* 0x0000001300047c82 */ /* 0x000fe20008000000 */
[----:B------:R-:W-:Y:S01]  /*29630*/  LOP3.LUT R49, R49, 0xffffbfff, RZ, 0xc0, !PT ;  /* 0xffffbfff31317812 */ /* 0x000fe200078ec0ff */
[----:B------:R-:W-:Y:S01]  /*29640*/  ULDC.64 UR18, c[0x0][0x228] ;  /* 0x00008a0000127ab9 */ /* 0x000fe20000000a00 */
[----:B------:R-:W-:-:S07]  /*29650*/  ULDC.64 UR8, c[0x0][0x228] ;  /* 0x00008a0000087ab9 */ /* 0x000fce0000000a00 */
[----:B------:R-:W-:-:S04]  /*29660*/  @P1 LOP3.LUT R49, R49, 0x4000, RZ, 0xfc, !PT ;  /* 0x0000400031311812 */ /* 0x000fc800078efcff */
[----:B------:R-:W-:-:S04]  /*29670*/  LOP3.LUT R49, R49, 0xffffdfff, RZ, 0xc0, !PT ;  /* 0xffffdfff31317812 */ /* 0x000fc800078ec0ff */
[----:B------:R-:W-:Y:S02]  /*29680*/  @P0 LOP3.LUT R49, R49, 0x2000, RZ, 0xfc, !PT ;  /* 0x0000200031310812 */ /* 0x000fe400078efcff */
[----:B------:R-:W-:-:S04]  /*29690*/  ISETP.GE.AND P0, PT, R28, UR17, PT ;  /* 0x000000111c007c0c */ /* 0x000fc8000bf06270 */
[----:B------:R-:W-:Y:S02]  /*296a0*/  ISETP.LT.AND P2, PT, R5, UR12, !P0 ;  /* 0x0000000c05007c0c */ /* 0x000fe4000c741270 */
[----:B------:R-:W-:Y:S01]  /*296b0*/  ISETP.LT.AND P1, PT, R4, UR16, !P0 ;  /* 0x0000001004007c0c */ /* 0x000fe2000c721270 */
[----:B------:R-:W-:Y:S01]  /*296c0*/  UMOV UR27, UR31 ;  /* 0x0000001f001b7c82 */ /* 0x000fe20008000000 */
[----:B------:R-:W-:Y:S01]  /*296d0*/  LOP3.LUT R49, R49, 0xffffefff, RZ, 0xc0, !PT ;  /* 0xffffefff31317812 */ /* 0x000fe200078ec0ff */
[----:B------:R-:W-:Y:S01]  /*296e0*/  ULDC.64 UR16, c[0x0][0x228] ;  /* 0x00008a0000107ab9 */ /* 0x000fe20000000a00 */
[----:B------:R-:W-:Y:S01]  /*296f0*/  ISETP.GE.AND P0, PT, R8, UR7, PT ;  /* 0x0000000708007c0c */ /* 0x000fe2000bf06270 */
[----:B------:R-:W-:-:S06]  /*29700*/  UMOV UR21, UR27 ;  /* 0x0000001b00157c82 */ /* 0x000fcc0008000000 */
[----:B------:R-:W-:Y:S01]  /*29710*/  @P2 LOP3.LUT R49, R49, 0x1000, RZ, 0xfc, !PT ;  /* 0x0000100031312812 */ /* 0x000fe200078efcff */
[----:B------:R-:W-:-:S03]  /*29720*/  ULDC.64 UR6, c[0x0][0x228] ;  /* 0x00008a0000067ab9 */ /* 0x000fc60000000a00 */
        /* <DEDUP_REMOVED lines=13> */
[----:B------:R-:W-:Y:S01]  /*29800*/  UMOV UR29, UR36 ;  /* 0x00000024001d7c82 */ /* 0x000fe20008000000 */
[----:B------:R-:W-:Y:S01]  /*29810*/  ULDC.64 UR36, c[0x0][0x228] ;  /* 0x00008a0000247ab9 */ /* 0x000fe20000000a00 */
[----:B------:R-:W-:Y:S01]  /*29820*/  UMOV UR8, UR34 ;  /* 0x0000002200087c82 */ /* 0x000fe20008000000 */
[----:B------:R-:W-:Y:S01]  /*29830*/  ISETP.LT.AND P0, PT, R4, UR36, !P0 ;  /* 0x0000002404007c0c */ /* 0x000fe2000c701270 */
[----:B------:R-:W-:Y:S01]  /*29840*/  ULDC.64 UR34, c[0x0][0x228] ;  /* 0x00008a0000227ab9 */ /* 0x000fe20000000a00 */
[----:B------:R-:W-:-:S07]  /*29850*/  ULDC.64 UR10, c[0x0][0x228] ;  /* 0x00008a00000a7ab9 */ /* 0x000fce0000000a00 */
[----:B------:R-:W-:-:S04]  /*29860*/  @P1 LOP3.LUT R49, R49, 0x100, RZ, 0xfc, !PT ;  /* 0x0000010031311812 */ /* 0x000fc800078efcff */
[----:B------:R-:W-:-:S04]  /*29870*/  LOP3.LUT R49, R49, 0xffffff7f, RZ, 0xc0, !PT ;  /* 0xffffff7f31317812 */ /* 0x000fc800078ec0ff */
[----:B------:R-:W-:Y:S02]  /*29880*/  @P0 LOP3.LUT R49, R49, 0x80, RZ, 0xfc, !PT ;  /* 0x0000008031310812 */ /* 0x000fe400078efcff */
[----:B------:R-:W-:Y:S01]  /*29890*/  ISETP.GE.AND P0, PT, R10, UR13, PT ;  /* 0x0000000d0a007c0c */ /* 0x000fe2000bf06270 */
[----:B------:R-:W-:-:S03]  /*298a0*/  ULDC.64 UR12, c[0x0][0x228] ;  /* 0x00008a00000c7ab9 */ /* 0x000fc60000000a00 */
        /* <DEDUP_REMOVED lines=9> */
[----:B------:R-:W-:Y:S02]  /*29940*/  LOP3.LUT R49, R49, 0xffffffef, RZ, 0xc0, !PT ;  /* 0xffffffef31317812 */ /* 0x000fe400078ec0ff */
[----:B------:R-:W-:Y:S01]  /*29950*/  ISETP.GE.AND P0, PT, R13, UR15, PT ;  /* 0x0000000f0d007c0c */ /* 0x000fe2000bf06270 */
[----:B------:R-:W-:Y:S01]  /*29960*/  UMOV UR36, UR21 ;  /* 0x0000001500247c82 */ /* 0x000fe20008000000 */
[----:B------:R-:W-:Y:S01]  /*29970*/  UMOV UR6, UR20 ;  /* 0x0000001400067c82 */ /* 0x000fe20008000000 */
[----:B------:R-:W-:Y:S01]  /*29980*/  ULDC.64 UR20, c[0x0][0x228] ;  /* 0x00008a0000147ab9 */ /* 0x000fe20000000a00 */
[----:B------:R-:W-:Y:S01]  /*29990*/  UMOV UR34, UR27 ;  /* 0x0000001b00227c82 */ /* 0x000fe20008000000 */
[----:B------:R-:W-:Y:S01]  /*299a0*/  IMAD R8, R3, UR5, RZ ;  /* 0x0000000503087c24 */ /* 0x000fe2000f8e02ff */
[----:B------:R-:W-:Y:S01]  /*299b0*/  ULDC.64 UR14, c[0x0][0x228] ;  /* 0x00008a00000e7ab9 */ /* 0x000fe20000000a00 */
[----:B------:R-:W-:-:S04]  /*299c0*/  @P2 LOP3.LUT R49, R49, 0x10, RZ, 0xfc, !PT ;  /* 0x0000001031312812 */ /* 0x000fc800078efcff */
[----:B------:R-:W-:-:S04]  /*299d0*/  LOP3.LUT R49, R49, 0xfffffff7, RZ, 0xc0, !PT ;  /* 0xfffffff731317812 */ /* 0x000fc800078ec0ff */
[----:B------:R-:W-:Y:S02]  /*299e0*/  @P1 LOP3.LUT R49, R49, 0x8, RZ, 0xfc, !PT ;  /* 0x0000000831311812 */ /* 0x000fe400078efcff */
[----:B------:R-:W-:Y:S02]  /*299f0*/  ISETP.LT.AND P1, PT, R5, UR12, !P0 ;  /* 0x0000000c05007c0c */ /* 0x000fe4000c721270 */
[----:B------:R-:W-:Y:S02]  /*29a00*/  ISETP.LT.AND P0, PT, R4, UR20, !P0 ;  /* 0x0000001404007c0c */ /* 0x000fe4000c701270 */
[----:B------:R-:W-:-:S09]  /*29a10*/  LOP3.LUT R49, R49, 0xfffffffb, RZ, 0xc0, !PT ;  /* 0xfffffffb31317812 */ /* 0x000fd200078ec0ff */
[----:B------:R-:W-:-:S04]  /*29a20*/  @P1 LOP3.LUT R49, R49, 0x4, RZ, 0xfc, !PT ;  /* 0x0000000431311812 */ /* 0x000fc800078efcff */
[----:B------:R-:W-:Y:S01]  /*29a30*/  LOP3.LUT R49, R49, 0xfffffffd, RZ, 0xc0, !PT ;  /* 0xfffffffd31317812 */ /* 0x000fe200078ec0ff */
[----:B------:R-:W-:-:S03]  /*29a40*/  UMOV UR5, UR29 ;  /* 0x0000001d00057c82 */ /* 0x000fc60008000000 */
[----:B------:R-:W-:Y:S02]  /*29a50*/  @P0 LOP3.LUT R49, R49, 0x2, RZ, 0xfc, !PT ;  /* 0x0000000231310812 */ /* 0x000fe400078efcff */
[----:B------:R-:W-:Y:S01]  /*29a60*/  ISETP.GE.AND P0, PT, R14, UR7, PT ;  /* 0x000000070e007c0c */ /* 0x000fe2000bf06270 */
[----:B------:R-:W-:Y:S01]  /*29a70*/  UMOV UR27, UR28 ;  /* 0x0000001c001b7c82 */ /* 0x000fe20008000000 */
[----:B------:R-:W-:Y:S02]  /*29a80*/  ULDC.64 UR28, c[0x0][0x228] ;  /* 0x00008a00001c7ab9 */ /* 0x000fe40000000a00 */
[----:B------:R-:W-:Y:S02]  /*29a90*/  ISETP.LT.AND P1, PT, R5, UR14, !P0 ;  /* 0x0000000e05007c0c */ /* 0x000fe4000c721270 */
[----:B------:R-:W-:Y:S02]  /*29aa0*/  ISETP.LT.AND P0, PT, R4, UR28, !P0 ;  /* 0x0000001c04007c0c */ /* 0x000fe4000c701270 */
[----:B------:R-:W-:Y:S01]  /*29ab0*/  LOP3.LUT R49, R49, 0xfffffffe, RZ, 0xc0, !PT ;  /* 0xfffffffe31317812 */ /* 0x000fe200078ec0ff */
[----:B------:R-:W-:Y:S01]  /*29ac0*/  UMOV UR16, UR6 ;  /* 0x0000000600107c82 */ /* 0x000fe20008000000 */
[----:B------:R-:W-:-:S09]  /*29ad0*/  ULDC.64 UR6, c[0x0][0x228] ;  /* 0x00008a0000067ab9 */ /* 0x000fd20000000a00 */
[----:B------:R-:W-:Y:S02]  /*29ae0*/  @P0 LOP3.LUT R7, R7, 0x80000000, RZ, 0xfc, !PT ;  /* 0x8000000007070812 */ /* 0x000fe400078efcff */
[----:B------:R-:W-:Y:S01]  /*29af0*/  ISETP.GE.AND P0, PT, R15, UR11, PT ;  /* 0x0000000b0f007c0c */ /* 0x000fe2000bf06270 */
[----:B------:R-:W-:Y:S01]  /*29b00*/  UMOV UR20, UR33 ;  /* 0x0000002100147c82 */ /* 0x000fe20008000000 */
[----:B------:R-:W-:Y:S01]  /*29b10*/  @P1 LOP3.LUT R49, R49, 0x1, RZ, 0xfc, !PT ;  /* 0x0000000131311812 */ /* 0x000fe200078efcff */
[----:B------:R-:W-:Y:S01]  /*29b20*/  UMOV UR28, UR32 ;  /* 0x00000020001c7c82 */ /* 0x000fe20008000000 */
[----:B------:R-:W-:Y:S01]  /*29b30*/  ISETP.LT.AND P1, PT, R5, UR6, !P0 ;  /* 0x0000000605007c0c */ /* 0x000fe2000c721270 */
[----:B------:R-:W-:Y:S01]  /*29b40*/  ULDC.64 UR32, c[0x0][0x228] ;  /* 0x00008a0000207ab9 */ /* 0x000fe20000000a00 */
[----:B------:R-:W-:Y:S01]  /*29b50*/  LOP3.LUT R7, R7, 0xbfffffff, RZ, 0xc0, !PT ;  /* 0xbfffffff07077812 */ /* 0x000fe200078ec0ff */
[----:B------:R-:W-:Y:S01]  /*29b60*/  ULDC.64 UR10, c[0x0][0x228] ;  /* 0x00008a00000a7ab9 */ /* 0x000fe20000000a00 */
[----:B------:R-:W-:-:S02]  /*29b70*/  ISETP.LT.AND P0, PT, R4, UR32, !P0 ;  /* 0x0000002004007c0c */ /* 0x000fc4000c701270 */
[----:B------:R-:W-:Y:S02]  /*29b80*/  R2UR UR31, R60 ;  /* 0x000000003c1f72ca */ /* 0x000fe400000e0000 */
[----:B------:R-:W4:Y:S05]  /*29b90*/  LDL.LU R60, [R1+0x14a0] ;  /* 0x0014a000013c7983 */ /* 0x000f2a0000300800 */
[----:B------:R-:W-:-:S04]  /*29ba0*/  @P1 LOP3.LUT R7, R7, 0x40000000, RZ, 0xfc, !PT ;  /* 0x4000000007071812 */ /* 0x000fc800078efcff */
[----:B------:R-:W-:Y:S02]  /*29bb0*/  LOP3.LUT R7, R7, 0xdfffffff, RZ, 0xc0, !PT ;  /* 0xdfffffff07077812 */ /* 0x000fe400078ec0ff */
[----:B------:R-:W-:Y:S02]  /*29bc0*/  R2UR UR30, R47 ;  /* 0x000000002f1e72ca */ /* 0x000fe400000e0000 */
[----:B------:R-:W-:Y:S01]  /*29bd0*/  @P0 LOP3.LUT R7, R7, 0x20000000, RZ, 0xfc, !PT ;  /* 0x2000000007070812 */ /* 0x000fe200078efcff */
[----:B------:R-:W4:Y:S01]  /*29be0*/  LDL.LU R47, [R1+0x149c] ;  /* 0x00149c00012f7983 */ /* 0x000f220000300800 */
[----:B------:R-:W-:Y:S01]  /*29bf0*/  ISETP.GE.AND P0, PT, R16, UR13, PT ;  /* 0x0000000d10007c0c */ /* 0x000fe2000bf06270 */
[----:B------:R-:W-:Y:S02]  /*29c00*/  UMOV UR44, UR25 ;  /* 0x00000019002c7c82 */ /* 0x000fe40008000000 */
[----:B------:R-:W4:Y:S01]  /*29c10*/  LDL.LU R46, [R1+0x1498] ;  /* 0x00149800012e7983 */ /* 0x000f220000300800 */
[----:B------:R-:W-:-:S02]  /*29c20*/  R2UR UR25, R42 ;  /* 0x000000002a1972ca */ /* 0x000fc400000e0000 */
[----:B------:R-:W-:Y:S01]  /*29c30*/  R2UR UR24, R41 ;  /* 0x00000000291872ca */ /* 0x000fe200000e0000 */
[----:B------:R-:W4:Y:S01]  /*29c40*/  LDL.LU R45, [R1+0x1494] ;  /* 0x00149400012d7983 */ /* 0x000f220000300800 */
[----:B------:R-:W-:Y:S01]  /*29c50*/  ISETP.LT.AND P1, PT, R5, UR10, !P0 ;  /* 0x0000000a05007c0c */ /* 0x000fe2000c721270 */
[----:B------:R-:W-:Y:S01]  /*29c60*/  UMOV UR14, UR34 ;  /* 0x00000022000e7c82 */ /* 0x000fe20008000000 */
[----:B------:R-:W-:Y:S01]  /*29c70*/  UMOV UR60, UR59 ;  /* 0x0000003b003c7c82 */ /* 0x000fe20008000000 */
[----:B------:R-:W4:Y:S01]  /*29c80*/  LDL.LU R44, [R1+0x1490] ;  /* 0x00149000012c7983 */ /* 0x000f220000300800 */
[----:B------:R-:W-:Y:S01]  /*29c90*/  LOP3.LUT R7, R7, 0xefffffff, RZ, 0xc0, !PT ;  /* 0xefffffff07077812 */ /* 0x000fe200078ec0ff */
[----:B------:R-:W-:Y:S02]  /*29ca0*/  ULDC.64 UR12, c[0x0][0x228] ;  /* 0x00008a00000c7ab9 */ /* 0x000fe40000000a00 */
[----:B------:R-:W4:Y:S01]  /*29cb0*/  LDL.LU R43, [R1+0x148c] ;  /* 0x00148c00012b7983 */ /* 0x000f220000300800 */
[----:B------:R-:W-:-:S03]  /*29cc0*/  UMOV UR34, UR36 ;  /* 0x0000002400227c82 */ /* 0x000fc60008000000 */
[----:B------:R-:W4:Y:S01]  /*29cd0*/  LDL.LU R42, [R1+0x1488] ;  /* 0x00148800012a7983 */ /* 0x000f220000300800 */
[----:B------:R-:W-:Y:S01]  /*29ce0*/  UMOV UR36, UR18 ;  /* 0x0000001200247c82 */ /* 0x000fe20008000000 */
[----:B------:R-:W-:Y:S02]  /*29cf0*/  ULDC.64 UR18, c[0x0][0x228] ;  /* 0x00008a0000127ab9 */ /* 0x000fe40000000a00 */
[----:B------:R-:W4:Y:S04]  /*29d00*/  LDL.LU R41, [R1+0x1484] ;  /* 0x0014840001297983 */ /* 0x000f280000300800 */
[----:B------:R-:W4:Y:S04]  /*29d10*/  LDL.LU R40, [R1+0x1480] ;  /* 0x0014800001287983 */ /* 0x000f280000300800 */
[----:B------:R-:W4:Y:S01]  /*29d20*/  LDL.LU R39, [R1+0x147c] ;  /* 0x00147c0001277983 */ /* 0x000f220000300800 */
[----:B------:R-:W-:-:S03]  /*29d30*/  ISETP.LT.AND P0, PT, R4, UR18, !P0 ;  /* 0x0000001204007c0c */ /* 0x000fc6000c701270 */
[----:B------:R-:W4:Y:S01]  /*29d40*/  LDL.LU R38, [R1+0x1478] ;  /* 0x0014780001267983 */ /* 0x000f220000300800 */
[----:B------:R-:W-:-:S03]  /*29d50*/  R2UR UR59, R33 ;  /* 0x00000000213b72ca */ /* 0x000fc600000e0000 */
[----:B------:R-:W4:Y:S01]  /*29d60*/  LDL.LU R37, [R1+0x1474] ;  /* 0x0014740001257983 */ /* 0x000f220000300800 */
[----:B------:R-:W-:-:S03]  /*29d70*/  R2UR UR58, R32 ;  /* 0x00000000203a72ca */ /* 0x000fc600000e0000 */
[----:B------:R-:W4:Y:S04]  /*29d80*/  LDL.LU R36, [R1+0x1470] ;  /* 0x0014700001247983 */ /* 0x000f280000300800 */
[----:B------:R-:W4:Y:S04]  /*29d90*/  LDL.LU R35, [R1+0x146c] ;  /* 0x00146c0001237983 */ /* 0x000f280000300800 */
[----:B------:R-:W4:Y:S01]  /*29da0*/  LDL.LU R34, [R1+0x1468] ;  /* 0x0014680001227983 */ /* 0x000f220000300800 */
[----:B------:R-:W-:-:S03]  /*29db0*/  @P1 LOP3.LUT R7, R7, 0x10000000, RZ, 0xfc, !PT ;  /* 0x1000000007071812 */ /* 0x000fc600078efcff */
[----:B------:R-:W4:Y:S04]  /*29dc0*/  LDL.LU R33, [R1+0x1464] ;  /* 0x0014640001217983 */ /* 0x000f280000300800 */
[----:B------:R-:W4:Y:S04]  /*29dd0*/  LDL.LU R32, [R1+0x1460] ;  /* 0x0014600001207983 */ /* 0x000f280000300800 */
[----:B------:R-:W4:Y:S04]  /*29de0*/  LDL.LU R31, [R1+0x145c] ;  /* 0x00145c00011f7983 */ /* 0x000f280000300800 */
[----:B------:R-:W4:Y:S01]  /*29df0*/  LDL.LU R30, [R1+0x1458] ;  /* 0x00145800011e7983 */ /* 0x000f220000300800 */
[----:B------:R-:W-:-:S03]  /*29e00*/  LOP3.LUT R7, R7, 0xf7ffffff, RZ, 0xc0, !PT ;  /* 0xf7ffffff07077812 */ /* 0x000fc600078ec0ff */
[----:B------:R-:W4:Y:S04]  /*29e10*/  LDL.LU R29, [R1+0x1454] ;  /* 0x00145400011d7983 */ /* 0x000f280000300800 */
[----:B------:R-:W4:Y:S04]  /*29e20*/  LDL.LU R28, [R1+0x1450] ;  /* 0x00145000011c7983 */ /* 0x000f280000300800 */
[----:B------:R0:W-:Y:S01]  /*29e30*/  STL [R1+0x910], R8 ;  /* 0x0009100801007387 */ /* 0x0001e20000100800 */
[----:B------:R-:W-:Y:S02]  /*29e40*/  @P0 LOP3.LUT R7, R7, 0x8000000, RZ, 0xfc, !PT ;  /* 0x0800000007070812 */ /* 0x000fe400078efcff */
[----:B------:R-:W-:Y:S01]  /*29e50*/  ISETP.GE.AND P0, PT, R17, UR15, PT ;  /* 0x0000000f11007c0c */ /* 0x000fe2000bf06270 */
[----:B0-----:R-:W-:-:S05]  /*29e60*/  VIADD R8, R8, UR24 ;  /* 0x0000001808087c36 */ /* 0x001fca0008000000 */
[----:B------:R0:W-:Y:S02]  /*29e70*/  STL [R1+0x81c], R8 ;  /* 0x00081c0801007387 */ /* 0x0001e40000100800 */
[----:B0-----:R-:W-:Y:S01]  /*29e80*/  VIADD R8, R8, UR25 ;  /* 0x0000001908087c36 */ /* 0x001fe20008000000 */
[----:B------:R-:W-:Y:S02]  /*29e90*/  ULDC.64 UR24, c[0x0][0x228] ;  /* 0x00008a0000187ab9 */ /* 0x000fe40000000a00 */
[----:B------:R-:W-:Y:S02]  /*29ea0*/  ISETP.LT.AND P1, PT, R5, UR24, !P0 ;  /* 0x0000001805007c0c */ /* 0x000fe4000c721270 */
[----:B------:R-:W-:Y:S02]  /*29eb0*/  ISETP.LT.AND P0, PT, R4, UR12, !P0 ;  /* 0x0000000c04007c0c */ /* 0x000fe4000c701270 */
[----:B------:R-:W-:-:S09]  /*29ec0*/  LOP3.LUT R7, R7, 0xfbffffff, RZ, 0xc0, !PT ;  /* 0xfbffffff07077812 */ /* 0x000fd200078ec0ff */
[----:B------:R-:W-:-:S04]  /*29ed0*/  @P1 LOP3.LUT R7, R7, 0x4000000, RZ, 0xfc, !PT ;  /* 0x0400000007071812 */ /* 0x000fc800078efcff */
[----:B------:R-:W-:Y:S01]  /*29ee0*/  LOP3.LUT R7, R7, 0xfdffffff, RZ, 0xc0, !PT ;  /* 0xfdffffff07077812 */ /* 0x000fe200078ec0ff */
[----:B------:R-:W-:Y:S01]  /*29ef0*/  UMOV UR24, UR23 ;  /* 0x0000001700187c82 */ /* 0x000fe20008000000 */
[----:B------:R-:W-:Y:S01]  /*29f00*/  UMOV UR12, UR22 ;  /* 0x00000016000c7c82 */ /* 0x000fe20008000000 */
[----:B------:R-:W-:Y:S01]  /*29f10*/  ULDC.64 UR22, c[0x0][0x228] ;  /* 0x00008a0000167ab9 */ /* 0x000fe20000000a00 */
[----:B------:R-:W-:Y:S02]  /*29f20*/  @P0 LOP3.LUT R7, R7, 0x2000000, RZ, 0xfc, !PT ;  /* 0x0200000007070812 */ /* 0x000fe400078efcff */
[----:B------:R-:W-:-:S04]  /*29f30*/  ISETP.GE.AND P0, PT, R18, UR7, PT ;  /* 0x0000000712007c0c */ /* 0x000fc8000bf06270 */
[----:B------:R-:W-:Y:S01]  /*29f40*/  ISETP.LT.AND P1, PT, R5, UR22, !P0 ;  /* 0x0000001605007c0c */ /* 0x000fe2000c721270 */
[----:B------:R-:W-:Y:S01]  /*29f50*/  UMOV UR6, UR57 ;  /* 0x0000003900067c82 */ /* 0x000fe20008000000 */
[----:B------:R-:W-:Y:S01]  /*29f60*/  UMOV UR32, UR56 ;  /* 0x0000003800207c82 */ /* 0x000fe20008000000 */
[----:B------:R-:W-:Y:S01]  /*29f70*/  ULDC.64 UR56, c[0x0][0x228] ;  /* 0x00008a0000387ab9 */ /* 0x000fe20000000a00 */
[----:B------:R-:W-:Y:S02]  /*29f80*/  LOP3.LUT R7, R7, 0xfeffffff, RZ, 0xc0, !PT ;  /* 0xfeffffff07077812 */ /* 0x000fe400078ec0ff */
[----:B------:R-:W-:Y:S01]  /*29f90*/  ISETP.LT.AND P0, PT, R4, UR56, !P0 ;  /* 0x0000003804007c0c */ /* 0x000fe2000c701270 */
[----:B------:R0:W-:Y:S06]  /*29fa0*/  STL [R1+0x55c], R8 ;  /* 0x00055c0801007387 */ /* 0x0001ec0000100800 */
[----:B------:R-:W-:Y:S01]  /*29fb0*/  @P1 LOP3.LUT R7, R7, 0x1000000, RZ, 0xfc, !PT ;  /* 0x0100000007071812 */ /* 0x000fe200078efcff */
[----:B0-----:R-:W-:-:S03]  /*29fc0*/  VIADD R8, R8, UR30 ;  /* 0x0000001e08087c36 */ /* 0x001fc60008000000 */
[----:B------:R-:W-:Y:S01]  /*29fd0*/  LOP3.LUT R7, R7, 0xff7fffff, RZ, 0xc0, !PT ;  /* 0xff7fffff07077812 */ /* 0x000fe200078ec0ff */
[----:B------:R-:W-:Y:S01]  /*29fe0*/  UMOV UR56, UR6 ;  /* 0x0000000600387c82 */ /* 0x000fe20008000000 */
[----:B------:R-:W-:Y:S02]  /*29ff0*/  ULDC.64 UR6, c[0x0][0x228] ;  /* 0x00008a0000067ab9 */ /* 0x000fe40000000a00 */
[----:B------:R-:W-:Y:S01]  /*2a000*/  @P0 LOP3.LUT R7, R7, 0x800000, RZ, 0xfc, !PT ;  /* 0x0080000007070812 */ /* 0x000fe200078efcff */
[----:B------:R0:W-:Y:S01]  /*2a010*/  STL [R1+0x4d0], R8 ;  /* 0x0004d00801007387 */ /* 0x0001e20000100800 */
[----:B------:R-:W-:Y:S01]  /*2a020*/  ISETP.GE.AND P0, PT, R19, UR11, PT ;  /* 0x0000000b13007c0c */ /* 0x000fe2000bf06270 */
[----:B------:R-:W-:Y:S01]  /*2a030*/  UMOV UR18, UR16 ;  /* 0x0000001000127c82 */ /* 0x000fe20008000000 */
[----:B------:R-:W-:Y:S01]  /*2a040*/  LOP3.LUT R7, R7, 0xffbfffff, RZ, 0xc0, !PT ;  /* 0xffbfffff07077812 */ /* 0x000fe200078ec0ff */
[----:B------:R-:W-:Y:S01]  /*2a050*/  ULDC.64 UR10, c[0x0][0x228] ;  /* 0x00008a00000a7ab9 */ /* 0x000fe20000000a00 */
[----:B------:R-:W-:Y:S01]  /*2a060*/  ISETP.LT.AND P1, PT, R5, UR6, !P0 ;  /* 0x0000000605007c0c */ /* 0x000fe2000c721270 */
[----:B0-----:R-:W-:Y:S01]  /*2a070*/  VIADD R8, R8, UR31 ;  /* 0x0000001f08087c36 */ /* 0x001fe20008000000 */
[----:B------:R-:W-:Y:S01]  /*2a080*/  UMOV UR16, UR55 ;  /* 0x0000003700107c82 */ /* 0x000fe20008000000 */
[----:B------:R-:W-:-:S03]  /*2a090*/  ULDC.64 UR30, c[0x0][0x228] ;  /* 0x00008a00001e7ab9 */ /* 0x000fc60000000a00 */
[----:B------:R0:W-:Y:S02]  /*2a0a0*/  STL [R1+0x4d4], R8 ;  /* 0x0004d40801007387 */ /* 0x0001e40000100800 */
[----:B0-----:R-:W-:Y:S01]  /*2a0b0*/  VIADD R8, R8, UR38 ;  /* 0x0000002608087c36 */ /* 0x001fe20008000000 */
[----:B------:R-:W-:Y:S01]  /*2a0c0*/  UMOV UR38, UR32 ;  /* 0x0000002000267c82 */ /* 0x000fe20008000000 */
[----:B------:R-:W-:Y:S01]  /*2a0d0*/  UMOV UR32, UR54 ;  /* 0x0000003600207c82 */ /* 0x000fe20008000000 */
[----:B------:R-:W-:Y:S02]  /*2a0e0*/  ULDC.64 UR54, c[0x0][0x228] ;  /* 0x00008a0000367ab9 */ /* 0x000fe40000000a00 */
[----:B------:R-:W-:Y:S02]  /*2a0f0*/  ISETP.LT.AND P0, PT, R4, UR54, !P0 ;  /* 0x0000003604007c0c */ /* 0x000fe4000c701270 */
[----:B------:R-:W-:-:S04]  /*2a100*/  @P1 LOP3.LUT R7, R7, 0x400000, RZ, 0xfc, !PT ;  /* 0x0040000007071812 */ /* 0x000fc800078efcff */
[----:B------:R-:W-:-:S07]  /*2a110*/  LOP3.LUT R7, R7, 0xffdfffff, RZ, 0xc0, !PT ;  /* 0xffdfffff07077812 */ /* 0x000fce00078ec0ff */
[----:B------:R-:W-:Y:S02]  /*2a120*/  @P0 LOP3.LUT R7, R7, 0x200000, RZ, 0xfc, !PT ;  /* 0x0020000007070812 */ /* 0x000fe400078efcff */
[----:B------:R-:W-:-:S04]  /*2a130*/  ISETP.GE.AND P0, PT, R20, UR25, PT ;  /* 0x0000001914007c0c */ /* 0x000fc8000bf06270 */
[----:B------:R-:W-:Y:S01]  /*2a140*/  ISETP.LT.AND P1, PT, R5, UR10, !P0 ;  /* 0x0000000a05007c0c */ /* 0x000fe2000c721270 */
[----:B------:R-:W-:Y:S01]  /*2a150*/  UMOV UR54, UR14 ;  /* 0x0000000e00367c82 */ /* 0x000fe20008000000 */
[----:B------:R-:W-:Y:S01]  /*2a160*/  ULDC.64 UR14, c[0x0][0x228] ;  /* 0x00008a00000e7ab9 */ /* 0x000fe20000000a00 */
[----:B------:R-:W-:Y:S02]  /*2a170*/  LOP3.LUT R7, R7, 0xffefffff, RZ, 0xc0, !PT ;  /* 0xffefffff07077812 */ /* 0x000fe400078ec0ff */
[----:B------:R-:W-:-:S08]  /*2a180*/  ISETP.LT.AND P0, PT, R4, UR14, !P0 ;  /* 0x0000000e04007c0c */ /* 0x000fd0000c701270 */
[----:B------:R-:W-:-:S04]  /*2a190*/  @P1 LOP3.LUT R7, R7, 0x100000, RZ, 0xfc, !PT ;  /* 0x0010000007071812 */ /* 0x000fc800078efcff */
[----:B------:R-:W-:-:S04]  /*2a1a0*/  LOP3.LUT R7, R7, 0xfff7ffff, RZ, 0xc0, !PT ;  /* 0xfff7ffff07077812 */ /* 0x000fc800078ec0ff */
[----:B------:R-:W-:Y:S02]  /*2a1b0*/  @P0 LOP3.LUT R7, R7, 0x80000, RZ, 0xfc, !PT ;  /* 0x0008000007070812 */ /* 0x000fe400078efcff */
[----:B------:R-:W-:Y:S01]  /*2a1c0*/  ISETP.GE.AND P0, PT, R21, UR23, PT ;  /* 0x0000001715007c0c */ /* 0x000fe2000bf06270 */
[----:B------:R-:W-:Y:S01]  /*2a1d0*/  UMOV UR10, UR53 ;  /* 0x00000035000a7c82 */ /* 0x000fe20008000000 */
[----:B------:R-:W-:Y:S01]  /*2a1e0*/  UMOV UR14, UR52 ;  /* 0x00000034000e7c82 */ /* 0x000fe20008000000 */
[----:B------:R-:W-:Y:S01]  /*2a1f0*/  ULDC.64 UR52, c[0x0][0x228] ;  /* 0x00008a0000347ab9 */ /* 0x000fe20000000a00 */
        /* <DEDUP_REMOVED lines=8> */
[----:B------:R0:W-:Y:S01]  /*2a280*/  STL [R1+0x4d8], R8 ;  /* 0x0004d80801007387 */ /* 0x0001e20000100800 */
[----:B------:R-:W-:Y:S01]  /*2a290*/  UMOV UR25, UR26 ;  /* 0x0000001a00197c82 */ /* 0x000fe20008000000 */
[----:B------:R-:W-:Y:S01]  /*2a2a0*/  LOP3.LUT R7, R7, 0xfffeffff, RZ, 0xc0, !PT ;  /* 0xfffeffff07077812 */ /* 0x000fe200078ec0ff */
[----:B------:R-:W-:Y:S01]  /*2a2b0*/  ULDC.64 UR6, c[0x0][0x228] ;  /* 0x00008a0000067ab9 */ /* 0x000fe20000000a00 */
[----:B------:R-:W-:Y:S01]  /*2a2c0*/  ISETP.LT.AND P1, PT, R5, UR22, !P0 ;  /* 0x0000001605007c0c */ /* 0x000fe2000c721270 */
[----:B0-----:R-:W-:Y:S01]  /*2a2d0*/  VIADD R8, R8, UR39 ;  /* 0x0000002708087c36 */ /* 0x001fe20008000000 */
[----:B------:R-:W-:Y:S01]  /*2a2e0*/  UMOV UR39, UR27 ;  /* 0x0000001b00277c82 */ /* 0x000fe20008000000 */
[----:B------:R-:W-:-:S02]  /*2a2f0*/  ULDC.64 UR26, c[0x0][0x228] ;  /* 0x00008a00001a7ab9 */ /* 0x000fc40000000a00 */
[----:B------:R-:W-:-:S08]  /*2a300*/  ISETP.LT.AND P0, PT, R4, UR26, !P0 ;  /* 0x0000001a04007c0c */ /* 0x000fd0000c701270 */
[----:B------:R-:W-:-:S04]  /*2a310*/  @P1 LOP3.LUT R7, R7, 0x10000, RZ, 0xfc, !PT ;  /* 0x0001000007071812 */ /* 0x000fc800078efcff */
[----:B------:R-:W-:-:S04]  /*2a320*/  LOP3.LUT R7, R7, 0xffff7fff, RZ, 0xc0, !PT ;  /* 0xffff7fff07077812 */ /* 0x000fc800078ec0ff */
[----:B------:R-:W-:Y:S02]  /*2a330*/  @P0 LOP3.LUT R7, R7, 0x8000, RZ, 0xfc, !PT ;  /* 0x0000800007070812 */ /* 0x000fe400078efcff */
[----:B------:R-:W-:-:S04]  /*2a340*/  ISETP.GE.AND P0, PT, R23, UR11, PT ;  /* 0x0000000b17007c0c */ /* 0x000fc8000bf06270 */
[----:B------:R-:W-:Y:S01]  /*2a350*/  ISETP.LT.AND P1, PT, R5, UR6, !P0 ;  /* 0x0000000605007c0c */ /* 0x000fe2000c721270 */
[----:B------:R-:W-:Y:S01]  /*2a360*/  UMOV UR30, UR12 ;  /* 0x0000000c001e7c82 */ /* 0x000fe20008000000 */
[----:B------:R-:W-:Y:S01]  /*2a370*/  UMOV UR26, UR25 ;  /* 0x00000019001a7c82 */ /* 0x000fe20008000000 */
[----:B------:R-:W-:Y:S01]  /*2a380*/  UMOV UR12, UR24 ;  /* 0x00000018000c7c82 */ /* 0x000fe20008000000 */
[----:B------:R-:W-:Y:S01]  /*2a390*/  ULDC.64 UR24, c[0x0][0x228] ;  /* 0x00008a0000187ab9 */ /* 0x000fe20000000a00 */
[----:B------:R0:W-:Y:S01]  /*2a3a0*/  STL [R1+0x4dc], R8 ;  /* 0x0004dc0801007387 */ /* 0x0001e20000100800 */
[----:B------:R-:W-:Y:S02]  /*2a3b0*/  ISETP.LT.AND P0, PT, R4, UR24, !P0 ;  /* 0x0000001804007c0c */ /* 0x000fe4000c701270 */
[----:B------:R-:W-:Y:S01]  /*2a3c0*/  LOP3.LUT R7, R7, 0xffffbfff, RZ, 0xc0, !PT ;  /* 0xffffbfff07077812 */ /* 0x000fe200078ec0ff */
[----:B0-----:R-:W-:-:S04]  /*2a3d0*/  VIADD R8, R8, UR40 ;  /* 0x0000002808087c36 */ /* 0x001fc80008000000 */
[----:B------:R-:W-:Y:S01]  /*2a3e0*/  @P1 LOP3.LUT R7, R7, 0x4000, RZ, 0xfc, !PT ;  /* 0x0000400007071812 */ /* 0x000fe200078efcff */
[----:B------:R0:W-:Y:S03]  /*2a3f0*/  STL [R1+0x4e0], R8 ;  /* 0x0004e00801007387 */ /* 0x0001e60000100800 */
[----:B------:R-:W-:Y:S01]  /*2a400*/  LOP3.LUT R7, R7, 0xffffdfff, RZ, 0xc0, !PT ;  /* 0xffffdfff07077812 */ /* 0x000fe200078ec0ff */
[----:B0-----:R-:W-:-:S03]  /*2a410*/  VIADD R8, R8, UR41 ;  /* 0x0000002908087c36 */ /* 0x001fc60008000000 */
[----:B------:R-:W-:Y:S01]  /*2a420*/  @P0 LOP3.LUT R7, R7, 0x2000, RZ, 0xfc, !PT ;  /* 0x0000200007070812 */ /* 0x000fe200078efcff */
[----:B------:R-:W-:Y:S01]  /*2a430*/  UMOV UR6, UR45 ;  /* 0x0000002d00067c82 */ /* 0x000fe20008000000 */
[----:B------:R-:W-:Y:S01]  /*2a440*/  ISETP.GE.AND P0, PT, R24, UR31, PT ;  /* 0x0000001f18007c0c */ /* 0x000fe2000bf06270 */
[----:B------:R-:W-:Y:S01]  /*2a450*/  ULDC.64 UR40, c[0x0][0x228] ;  /* 0x00008a0000287ab9 */ /* 0x000fe20000000a00 */
[----:B------:R0:W-:Y:S02]  /*2a460*/  STL [R1+0x4e8], R8 ;  /* 0x0004e80801007387 */ /* 0x0001e40000100800 */
[----:B0-----:R-:W-:Y:S01]  /*2a470*/  VIADD R8, R8, UR42 ;  /* 0x0000002a08087c36 */ /* 0x001fe20008000000 */
[----:B------:R-:W-:Y:S01]  /*2a480*/  UMOV UR42, UR14 ;  /* 0x0000000e002a7c82 */ /* 0x000fe20008000000 */
[----:B------:R-:W-:Y:S01]  /*2a490*/  UMOV UR14, UR10 ;  /* 0x0000000a000e7c82 */ /* 0x000fe20008000000 */
[----:B------:R-:W-:Y:S02]  /*2a4a0*/  ULDC.64 UR10, c[0x0][0x228] ;  /* 0x00008a00000a7ab9 */ /* 0x000fe40000000a00 */
[----:B------:R-:W-:Y:S01]  /*2a4b0*/  ISETP.LT.AND P1, PT, R5, UR10, !P0 ;  /* 0x0000000a05007c0c */ /* 0x000fe2000c721270 */
[----:B------:R0:W-:Y:S01]  /*2a4c0*/  STL [R1+0x4f0], R8 ;  /* 0x0004f00801007387 */ /* 0x0001e20000100800 */
[----:B------:R-:W-:Y:S01]  /*2a4d0*/  LOP3.LUT R7, R7, 0xffffefff, RZ, 0xc0, !PT ;  /* 0xffffefff07077812 */ /* 0x000fe200078ec0ff */
[----:B0-----:R-:W-:Y:S01]  /*2a4e0*/  VIADD R8, R8, UR43 ;  /* 0x0000002b08087c36 */ /* 0x001fe20008000000 */
[----:B------:R-:W-:Y:S01]  /*2a4f0*/  UMOV UR43, UR44 ;  /* 0x0000002c002b7c82 */ /* 0x000fe20008000000 */
[----:B------:R-:W-:-:S02]  /*2a500*/  ULDC.64 UR44, c[0x0][0x228] ;  /* 0x00008a00002c7ab9 */ /* 0x000fc40000000a00 */
[----:B------:R-:W-:-:S06]  /*2a510*/  ISETP.LT.AND P0, PT, R4, UR44, !P0 ;  /* 0x0000002c04007c0c */ /* 0x000fcc000c701270 */
[----:B------:R-:W-:-:S04]  /*2a520*/  @P1 LOP3.LUT R7, R7, 0x1000, RZ, 0xfc, !PT ;  /* 0x0000100007071812 */ /* 0x000fc800078efcff */
[----:B------:R-:W-:-:S04]  /*2a530*/  LOP3.LUT R7, R7, 0xfffff7ff, RZ, 0xc0, !PT ;  /* 0xfffff7ff07077812 */ /* 0x000fc800078ec0ff */
[----:B------:R-:W-:Y:S02]  /*2a540*/  @P0 LOP3.LUT R7, R7, 0x800, RZ, 0xfc, !PT ;  /* 0x0000080007070812 */ /* 0x000fe400078efcff */
[----:B------:R-:W-:Y:S01]  /*2a550*/  ISETP.GE.AND P0, PT, R25, UR23, PT ;  /* 0x0000001719007c0c */ /* 0x000fe2000bf06270 */
[----:B------:R0:W-:Y:S03]  /*2a560*/  STL [R1+0x4f8], R8 ;  /* 0x0004f80801007387 */ /* 0x0001e60000100800 */
[----:B------:R-:W-:Y:S01]  /*2a570*/  ISETP.LT.AND P1, PT, R5, UR40, !P0 ;  /* 0x0000002805007c0c */ /* 0x000fe2000c721270 */
[----:B------:R-:W-:Y:S01]  /*2a580*/  UMOV UR22, UR56 ;  /* 0x0000003800167c82 */ /* 0x000fe20008000000 */
[----:B------:R-:W-:Y:S01]  /*2a590*/  UMOV UR56, UR48 ;  /* 0x0000003000387c82 */ /* 0x000fe20008000000 */
[----:B0-----:R-:W-:Y:S01]  /*2a5a0*/  VIADD R8, R8, UR46 ;  /* 0x0000002e08087c36 */ /* 0x001fe20008000000 */
[----:B------:R-:W-:Y:S01]  /*2a5b0*/  UMOV UR46, UR49 ;  /* 0x00000031002e7c82 */ /* 0x000fe20008000000 */
[----:B------:R-:W-:Y:S01]  /*2a5c0*/  ULDC.64 UR48, c[0x0][0x228] ;  /* 0x00008a0000307ab9 */ /* 0x000fe20000000a00 */
[----:B------:R-:W-:-:S02]  /*2a5d0*/  LOP3.LUT R7, R7, 0xfffffbff, RZ, 0xc0, !PT ;  /* 0xfffffbff07077812 */ /* 0x000fc400078ec0ff */
[----:B------:R-:W-:-:S05]  /*2a5e0*/  ISETP.LT.AND P0, PT, R4, UR48, !P0 ;  /* 0x0000003004007c0c */ /* 0x000fca000c701270 */
        /* <DEDUP_REMOVED lines=9> */
[----:B------:R-:W-:Y:S01]  /*2a680*/  ULDC.64 UR22, c[0x0][0x228] ;  /* 0x00008a0000167ab9 */ /* 0x000fe20000000a00 */
[----:B------:R-:W-:Y:S02]  /*2a690*/  LOP3.LUT R7, R7, 0xfffffeff, RZ, 0xc0, !PT ;  /* 0xfffffeff07077812 */ /* 0x000fe400078ec0ff */
[----:B------:R-:W-:Y:S01]  /*2a6a0*/  ISETP.LT.AND P0, PT, R4, UR22, !P0 ;  /* 0x0000001604007c0c */ /* 0x000fe2000c701270 */
[----:B------:R-:W-:Y:S01]  /*2a6b0*/  UMOV UR44, UR30 ;  /* 0x0000001e002c7c82 */ /* 0x000fe20008000000 */
[----:B------:R-:W-:Y:S01]  /*2a6c0*/  ULDC.64 UR30, c[0x0][0x228] ;  /* 0x00008a00001e7ab9 */ /* 0x000fe20000000a00 */
[----:B------:R0:W-:Y:S01]  /*2a6d0*/  STL [R1+0x4fc], R8 ;  /* 0x0004fc0801007387 */ /* 0x0001e20000100800 */
[----:B------:R-:W-:Y:S01]  /*2a6e0*/  UMOV UR24, UR14 ;  /* 0x0000000e00187c82 */ /* 0x000fe20008000000 */
[----:B------:R-:W-:Y:S01]  /*2a6f0*/  UMOV UR38, UR60 ;  /* 0x0000003c00267c82 */ /* 0x000fe20008000000 */
[----:B------:R-:W-:-:S02]  /*2a700*/  ULDC UR22, c[0x0][0x248] ;  /* 0x0000920000167ab9 */ /* 0x000fc40000000800 */
[----:B------:R-:W-:-:S04]  /*2a710*/  @P1 LOP3.LUT R7, R7, 0x100, RZ, 0xfc, !PT ;  /* 0x0000010007071812 */ /* 0x000fc800078efcff */
[----:B------:R-:W-:-:S04]  /*2a720*/  LOP3.LUT R7, R7, 0xffffff7f, RZ, 0xc0, !PT ;  /* 0xffffff7f07077812 */ /* 0x000fc800078ec0ff */
[----:B------:R-:W-:Y:S02]  /*2a730*/  @P0 LOP3.LUT R7, R7, 0x80, RZ, 0xfc, !PT ;  /* 0x0000008007070812 */ /* 0x000fe400078efcff */
[----:B------:R-:W-:Y:S01]  /*2a740*/  ISETP.GE.AND P0, PT, R252, UR11, PT ;  /* 0x0000000bfc007c0c */ /* 0x000fe2000bf06270 */
[----:B0-----:R-:W-:Y:S01]  /*2a750*/  VIADD R8, R8, UR47 ;  /* 0x0000002f08087c36 */ /* 0x001fe20008000000 */
[----:B------:R-:W-:Y:S01]  /*2a760*/  LOP3.LUT R7, R7, 0xffffffbf, RZ, 0xc0, !PT ;  /* 0xffffffbf07077812 */ /* 0x000fe200078ec0ff */
[----:B------:R-:W-:Y:S01]  /*2a770*/  UMOV UR14, UR18 ;  /* 0x00000012000e7c82 */ /* 0x000fe20008000000 */
[----:B------:R-:W-:Y:S01]  /*2a780*/  ISETP.LT.AND P1, PT, R5, UR30, !P0 ;  /* 0x0000001e05007c0c */ /* 0x000fe2000c721270 */
[----:B------:R-:W-:Y:S01]  /*2a790*/  UMOV UR47, UR6 ;  /* 0x00000006002f7c82 */ /* 0x000fe20008000000 */
[----:B------:R-:W-:Y:S01]  /*2a7a0*/  ULDC.64 UR6, c[0x0][0x228] ;  /* 0x00008a0000067ab9 */ /* 0x000fe20000000a00 */
[----:B------:R-:W-:Y:S01]  /*2a7b0*/  ULDC.64 UR10, c[0x0][0x228] ;  /* 0x00008a00000a7ab9 */ /* 0x000fe20000000a00 */
[----:B------:R-:W-:-:S09]  /*2a7c0*/  ISETP.LT.AND P0, PT, R4, UR6, !P0 ;  /* 0x0000000604007c0c */ /* 0x000fd2000c701270 */
[----:B------:R-:W-:-:S04]  /*2a7d0*/  @P1 LOP3.LUT R7, R7, 0x40, RZ, 0xfc, !PT ;  /* 0x0000004007071812 */ /* 0x000fc800078efcff */
[----:B------:R-:W-:Y:S01]  /*2a7e0*/  LOP3.LUT R7, R7, 0xffffffdf, RZ, 0xc0, !PT ;  /* 0xffffffdf07077812 */ /* 0x000fe200078ec0ff */
[----:B------:R-:W-:Y:S01]  /*2a7f0*/  UMOV UR18, UR61 ;  /* 0x0000003d00127c82 */ /* 0x000fe20008000000 */
[----:B------:R-:W-:Y:S02]  /*2a800*/  ULDC.64 UR60, c[0x0][0x228] ;  /* 0x00008a00003c7ab9 */ /* 0x000fe40000000a00 */
[----:B------:R-:W-:Y:S02]  /*2a810*/  @P0 LOP3.LUT R7, R7, 0x20, RZ, 0xfc, !PT ;  /* 0x0000002007070812 */ /* 0x000fe400078efcff */
[----:B------:R-:W-:-:S04]  /*2a820*/  ISETP.GE.AND P0, PT, R195, UR41, PT ;  /* 0x00000029c3007c0c */ /* 0x000fc8000bf06270 */
[----:B------:R-:W-:Y:S02]  /*2a830*/  ISETP.LT.AND P1, PT, R5, UR60, !P0 ;  /* 0x0000003c05007c0c */ /* 0x000fe4000c721270 */
[----:B------:R-:W-:Y:S02]  /*2a840*/  ISETP.LT.AND P0, PT, R4, UR10, !P0 ;  /* 0x0000000a04007c0c */ /* 0x000fe4000c701270 */
[----:B------:R-:W-:Y:S01]  /*2a850*/  LOP3.LUT R7, R7, 0xffffffef, RZ, 0xc0, !PT ;  /* 0xffffffef07077812 */ /* 0x000fe200078ec0ff */
[----:B------:R0:W-:Y:S08]  /*2a860*/  STL [R1+0x500], R8 ;  /* 0x0005000801007387 */ /* 0x0001f00000100800 */
[----:B------:R-:W-:Y:S01]  /*2a870*/  @P1 LOP3.LUT R7, R7, 0x10, RZ, 0xfc, !PT ;  /* 0x0000001007071812 */ /* 0x000fe200078efcff */
[----:B0-----:R-:W-:-:S03]  /*2a880*/  VIADD R8, R8, UR50 ;  /* 0x0000003208087c36 */ /* 0x001fc60008000000 */
[----:B------:R-:W-:Y:S02]  /*2a890*/  LOP3.LUT R7, R7, 0xfffffffb, RZ, 0xc0, !PT ;  /* 0xfffffffb07077812 */ /* 0x000fe400078ec0ff */
[----:B------:R0:W-:Y:S02]  /*2a8a0*/  STL [R1+0x504], R8 ;  /* 0x0005040801007387 */ /* 0x0001e40000100800 */
[----:B------:R-:W-:Y:S02]  /*2a8b0*/  @P0 LOP3.LUT R7, R7, 0x4, RZ, 0xfc, !PT ;  /* 0x0000000407070812 */ /* 0x000fe400078efcff */
[----:B------:R-:W-:Y:S01]  /*2a8c0*/  ISETP.GE.AND P0, PT, R194, UR39, PT ;  /* 0x00000027c2007c0c */ /* 0x000fe2000bf06270 */
[----:B0-----:R-:W-:Y:S01]  /*2a8d0*/  VIADD R8, R8, UR51 ;  /* 0x0000003308087c36 */ /* 0x001fe20008000000 */
[----:B------:R-:W-:Y:S02]  /*2a8e0*/  ULDC.64 UR50, c[0x0][0x228] ;  /* 0x00008a0000327ab9 */ /* 0x000fe40000000a00 */
[----:B------:R-:W-:Y:S01]  /*2a8f0*/  ISETP.LT.AND P1, PT, R5, UR50, !P0 ;  /* 0x0000003205007c0c */ /* 0x000fe2000c721270 */
[----:B------:R-:W-:Y:S01]  /*2a900*/  UMOV UR10, UR47 ;  /* 0x0000002f000a7c82 */ /* 0x000fe20008000000 */
[----:B------:R-:W-:Y:S01]  /*2a910*/  UMOV UR6, UR46 ;  /* 0x0000002e00067c82 */ /* 0x000fe20008000000 */
[----:B------:R-:W-:-:S02]  /*2a920*/  ULDC.64 UR46, c[0x0][0x228] ;  /* 0x00008a00002e7ab9 */ /* 0x000fc40000000a00 */
[----:B------:R-:W-:Y:S01]  /*2a930*/  ISETP.LT.AND P0, PT, R4, UR46, !P0 ;  /* 0x0000002e04007c0c */ /* 0x000fe2000c701270 */
[----:B------:R-:W-:Y:S01]  /*2a940*/  UMOV UR30, UR43 ;  /* 0x0000002b001e7c82 */ /* 0x000fe20008000000 */
[----:B------:R-:W-:Y:S01]  /*2a950*/  UMOV UR50, UR42 ;  /* 0x0000002a00327c82 */ /* 0x000fe20008000000 */
[----:B------:R0:W-:Y:S01]  /*2a960*/  STL [R1+0x508], R8 ;  /* 0x0005080801007387 */ /* 0x0001e20000100800 */
[----:B------:R-:W-:Y:S01]  /*2a970*/  ULDC.64 UR42, c[0x0][0x228] ;  /* 0x00008a00002a7ab9 */ /* 0x000fe20000000a00 */
[----:B------:R-:W-:Y:S01]  /*2a980*/  UMOV UR60, UR40 ;  /* 0x00000028003c7c82 */ /* 0x000fe20008000000 */
[----:B------:R-:W-:Y:S01]  /*2a990*/  ULDC UR40, c[0x0][0x248] ;  /* 0x0000920000287ab9 */ /* 0x000fe20000000800 */
[----:B------:R-:W-:Y:S01]  /*2a9a0*/  ULDC UR46, c[0x0][0x248] ;  /* 0x00009200002e7ab9 */ /* 0x000fe20000000800 */
[----:B------:R-:W-:-:S04]  /*2a9b0*/  @P1 LOP3.LUT R51, R51, 0x1000, RZ, 0xfc, !PT ;  /* 0x0000100033331812 */ /* 0x000fc800078efcff */
[----:B------:R-:W-:-:S04]  /*2a9c0*/  LOP3.LUT R51, R51, 0xfffff7ff, RZ, 0xc0, !PT ;  /* 0xfffff7ff33337812 */ /* 0x000fc800078ec0ff */
[----:B------:R-:W-:Y:S02]  /*2a9d0*/  @P0 LOP3.LUT R51, R51, 0x800, RZ, 0xfc, !PT ;  /* 0x0000080033330812 */ /* 0x000fe400078efcff */
[----:B------:R-:W-:Y:S01]  /*2a9e0*/  ISETP.GE.AND P0, PT, R193, UR31, PT ;  /* 0x0000001fc1007c0c */ /* 0x000fe2000bf06270 */
[----:B0-----:R-:W-:-:S03]  /*2a9f0*/  VIADD R8, R8, UR22 ;  /* 0x0000001608087c36 */ /* 0x001fc60008000000 */
[----:B------:R-:W-:Y:S02]  /*2aa00*/  ISETP.LT.AND P1, PT, R5, UR42, !P0 ;  /* 0x0000002a05007c0c */ /* 0x000fe4000c721270 */
[----:B------:R0:W-:Y:S01]  /*2aa10*/  STL [R1+0x4e4], R8 ;  /* 0x0004e40801007387 */ /* 0x0001e20000100800 */
[----:B------:R-:W-:Y:S01]  /*2aa20*/  LOP3.LUT R51, R51, 0xfffffeff, RZ, 0xc0, !PT ;  /* 0xfffffeff33337812 */ /* 0x000fe200078ec0ff */
[----:B0-----:R-:W-:Y:S01]  /*2aa30*/  VIADD R8, R8, UR40 ;  /* 0x0000002808087c36 */ /* 0x001fe20008000000 */
[----:B------:R-:W-:Y:S02]  /*2aa40*/  ULDC.64 UR40, c[0x0][0x228] ;  /* 0x00008a0000287ab9 */ /* 0x000fe40000000a00 */
[----:B------:R-:W-:-:S06]  /*2aa50*/  ISETP.LT.AND P0, PT, R4, UR40, !P0 ;  /* 0x0000002804007c0c */ /* 0x000fcc000c701270 */
[----:B------:R-:W-:-:S04]  /*2aa60*/  @P1 LOP3.LUT R51, R51, 0x100, RZ, 0xfc, !PT ;  /* 0x0000010033331812 */ /* 0x000fc800078efcff */
[----:B------:R-:W-:Y:S01]  /*2aa70*/  LOP3.LUT R51, R51, 0xffffff7f, RZ, 0xc0, !PT ;  /* 0xffffff7f33337812 */ /* 0x000fe200078ec0ff */
[----:B------:R-:W-:Y:S01]  /*2aa80*/  UMOV UR22, UR38 ;  /* 0x0000002600167c82 */ /* 0x000fe20008000000 */
[----:B------:R-:W-:Y:S02]  /*2aa90*/  ULDC.64 UR38, c[0x0][0x228] ;  /* 0x00008a0000267ab9 */ /* 0x000fe40000000a00 */
[----:B------:R-:W-:Y:S02]  /*2aaa0*/  @P0 LOP3.LUT R51, R51, 0x80, RZ, 0xfc, !PT ;  /* 0x0000008033330812 */ /* 0x000fe400078efcff */
[----:B------:R-:W-:Y:S01]  /*2aab0*/  ISETP.GE.AND P0, PT, R2, UR61, PT ;  /* 0x0000003d02007c0c */ /* 0x000fe2000bf06270 */
[----:B------:R0:W-:Y:S03]  /*2aac0*/  STL [R1+0x4ec], R8 ;  /* 0x0004ec0801007387 */ /* 0x0001e60000100800 */
[----:B------:R-:W-:Y:S01]  /*2aad0*/  ISETP.LT.AND P1, PT, R5, UR38, !P0 ;  /* 0x0000002605007c0c */ /* 0x000fe2000c721270 */
[----:B0-----:R-:W-:Y:S01]  /*2aae0*/  VIADD R8, R8, UR46 ;  /* 0x0000002e08087c36 */ /* 0x001fe20008000000 */
[----:B------:R-:W-:Y:S01]  /*2aaf0*/  UMOV UR46, UR10 ;  /* 0x0000000a002e7c82 */ /* 0x000fe20008000000 */
[----:B------:R-:W-:Y:S01]  /*2ab00*/  UMOV UR10, UR30 ;  /* 0x0000001e000a7c82 */ /* 0x000fe20008000000 */
[----:B------:R-:W-:Y:S01]  /*2ab10*/  ULDC.64 UR30, c[0x0][0x228] ;  /* 0x00008a00001e7ab9 */ /* 0x000fe20000000a00 */
[----:B------:R-:W-:-:S02]  /*2ab20*/  LOP3.LUT R51, R51, 0xffffffef, RZ, 0xc0, !PT ;  /* 0xffffffef33337812 */ /* 0x000fc400078ec0ff */
[----:B------:R-:W-:-:S06]  /*2ab30*/  ISETP.LT.AND P0, PT, R4, UR30, !P0 ;  /* 0x0000001e04007c0c */ /* 0x000fcc000c701270 */
[----:B------:R-:W-:Y:S01]  /*2ab40*/  @P1 LOP3.LUT R51, R51, 0x10, RZ, 0xfc, !PT ;  /* 0x0000001033331812 */ /* 0x000fe200078efcff */
[----:B------:R-:W-:-:S03]  /*2ab50*/  VIADD R2, R3, 0x132 ;  /* 0x0000013203027836 */ /* 0x000fc60000000000 */
[----:B------:R-:W-:Y:S01]  /*2ab60*/  LOP3.LUT R51, R51, 0xfffffff7, RZ, 0xc0, !PT ;  /* 0xfffffff733337812 */ /* 0x000fe200078ec0ff */
[----:B------:R-:W-:Y:S01]  /*2ab70*/  UMOV UR30, UR5 ;  /* 0x00000005001e7c82 */ /* 0x000fe20008000000 */
[----:B------:R-:W-:Y:S01]  /*2ab80*/  UMOV UR42, UR60 ;  /* 0x0000003c002a7c82 */ /* 0x000fe20008000000 */
[----:B------:R-:W-:Y:S01]  /*2ab90*/  ULDC.64 UR60, c[0x0][0x228] ;  /* 0x00008a00003c7ab9 */ /* 0x000fe20000000a00 */
[----:B------:R-:W-:Y:S01]  /*2aba0*/  ULDC UR5, c[0x0][0x228] ;  /* 0x00008a0000057ab9 */ /* 0x000fe20000000800 */
[----:B------:R-:W-:Y:S02]  /*2abb0*/  @P0 LOP3.LUT R51, R51, 0x8, RZ, 0xfc, !PT ;  /* 0x0000000833330812 */ /* 0x000fe400078efcff */
[----:B------:R-:W-:-:S04]  /*2abc0*/  ISETP.GE.AND P0, PT, R2, UR30, PT ;  /* 0x0000001e02007c0c */ /* 0x000fc8000bf06270 */
[----:B------:R-:W-:Y:S02]  /*2abd0*/  ISETP.LT.AND P1, PT, R5, UR60, !P0 ;  /* 0x0000003c05007c0c */ /* 0x000fe4000c721270 */
[----:B------:R-:W-:Y:S02]  /*2abe0*/  ISETP.LT.AND P0, PT, R4, UR5, !P0 ;  /* 0x0000000504007c0c */ /* 0x000fe4000c701270 */
[----:B------:R-:W-:Y:S01]  /*2abf0*/  LOP3.LUT R7, R7, 0xfffffff7, RZ, 0xc0, !PT ;  /* 0xfffffff707077812 */ /* 0x000fe200078ec0ff */
[----:B------:R-:W-:Y:S01]  /*2ac00*/  UMOV UR38, UR8 ;  /* 0x0000000800267c82 */ /* 0x000fe20008000000 */
[----:B------:R-:W-:Y:S01]  /*2ac10*/  ULDC UR8, c[0x0][0x248] ;  /* 0x0000920000087ab9 */ /* 0x000fe20000000800 */
[----:B------:R0:W-:Y:S01]  /*2ac20*/  STL [R1+0x4f4], R8 ;  /* 0x0004f40801007387 */ /* 0x0001e20000100800 */
[----:B------:R-:W-:Y:S01]  /*2ac30*/  VIADD R2, R3, 0x130 ;  /* 0x0000013003027836 */ /* 0x000fe20000000000 */
[----:B------:R-:W-:-:S04]  /*2ac40*/  ULDC UR5, c[0x0][0x228] ;  /* 0x00008a0000057ab9 */ /* 0x000fc80000000800 */
[----:B------:R-:W-:Y:S01]  /*2ac50*/  @P1 LOP3.LUT R7, R7, 0x8, RZ, 0xfc, !PT ;  /* 0x0000000807071812 */ /* 0x000fe200078efcff */
[----:B------:R-:W-:-:S03]  /*2ac60*/  UMOV UR30, UR38 ;  /* 0x00000026001e7c82 */ /* 0x000fc60008000000 */
[----:B------:R-:W-:Y:S01]  /*2ac70*/  LOP3.LUT R7, R7, 0xfffffffd, RZ, 0xc0, !PT ;  /* 0xfffffffd07077812 */ /* 0x000fe200078ec0ff */
[----:B0-----:R-:W-:Y:S01]  /*2ac80*/  VIADD R8, R8, UR8 ;  /* 0x0000000808087c36 */ /* 0x001fe20008000000 */
[----:B------:R-:W-:Y:S02]  /*2ac90*/  ULDC UR8, c[0x0][0x248] ;  /* 0x0000920000087ab9 */ /* 0x000fe40000000800 */
[----:B------:R-:W-:Y:S02]  /*2aca0*/  @P0 LOP3.LUT R7, R7, 0x2, RZ, 0xfc, !PT ;  /* 0x0000000207070812 */ /* 0x000fe400078efcff */
[----:B------:R-:W-:Y:S01]  /*2acb0*/  ISETP.GE.AND P0, PT, R2, UR30, PT ;  /* 0x0000001e02007c0c */ /* 0x000fe2000bf06270 */
[----:B------:R0:W-:Y:S03]  /*2acc0*/  STL [R1+0x50c], R8 ;  /* 0x00050c0801007387 */ /* 0x0001e60000100800 */
[----:B------:R-:W-:Y:S01]  /*2acd0*/  ISETP.LT.AND P1, PT, R5, UR5, !P0 ;  /* 0x0000000505007c0c */ /* 0x000fe2000c721270 */
[----:B------:R-:W-:Y:S01]  /*2ace0*/  UMOV UR40, UR50 ;  /* 0x0000003200287c82 */ /* 0x000fe20008000000 */
[----:B0-----:R-:W-:Y:S01]  /*2acf0*/  VIADD R8, R8, UR8 ;  /* 0x0000000808087c36 */ /* 0x001fe20008000000 */
[----:B------:R-:W-:Y:S01]  /*2ad00*/  ULDC UR8, c[0x0][0x228] ;  /* 0x00008a0000087ab9 */ /* 0x000fe20000000800 */
[----:B------:R-:W-:Y:S01]  /*2ad10*/  VIADD R2, R3, 0x12e ;  /* 0x0000012e03027836 */ /* 0x000fe20000000000 */
[----:B------:R-:W-:Y:S01]  /*2ad20*/  ISETP.LT.AND P0, PT, R4, UR8, !P0 ;  /* 0x0000000804007c0c */ /* 0x000fe2000c701270 */
[----:B------:R-:W-:Y:S01]  /*2ad30*/  UMOV UR50, UR6 ;  /* 0x0000000600327c82 */ /* 0x000fe20008000000 */
[----:B------:R-:W-:Y:S01]  /*2ad40*/  UMOV UR38, UR40 ;  /* 0x0000002800267c82 */ /* 0x000fe20008000000 */
[----:B------:R-:W-:Y:S01]  /*2ad50*/  UMOV UR40, UR42 ;  /* 0x0000002a00287c82 */ /* 0x000fe20008000000 */
[----:B------:R-:W-:Y:S01]  /*2ad60*/  UMOV UR42, UR50 ;  /* 0x00000032002a7c82 */ /* 0x000fe20008000000 */
[----:B------:R-:W-:Y:S01]  /*2ad70*/  UMOV UR50, UR10 ;  /* 0x0000000a00327c82 */ /* 0x000fe20008000000 */
[----:B------:R-:W-:Y:S01]  /*2ad80*/  UMOV UR10, UR48 ;  /* 0x00000030000a7c82 */ /* 0x000fe20008000000 */
[----:B------:R-:W-:Y:S01]  /*2ad90*/  UMOV UR30, UR38 ;  /* 0x00000026001e7c82 */ /* 0x000fe20008000000 */
[----:B------:R-:W-:Y:S01]  /*2ada0*/  UMOV UR48, UR24 ;  /* 0x0000001800307c82 */ /* 0x000fe20008000000 */
[----:B------:R-:W-:Y:S01]  /*2adb0*/  LOP3.LUT R7, R7, 0xfffffffe, RZ, 0xc0, !PT ;  /* 0xfffffffe07077812 */ /* 0x000fe200078ec0ff */
[----:B------:R-:W-:Y:S01]  /*2adc0*/  UMOV UR24, UR54 ;  /* 0x0000003600187c82 */ /* 0x000fe20008000000 */
[----:B------:R-:W-:Y:S01]  /*2add0*/  UMOV UR54, UR12 ;  /* 0x0000000c00367c82 */ /* 0x000fe20008000000 */
[----:B------:R-:W-:Y:S01]  /*2ade0*/  ULDC UR12, c[0x0][0x228] ;  /* 0x00008a00000c7ab9 */ /* 0x000fe20000000800 */
[----:B------:R-:W-:Y:S01]  /*2adf0*/  @P0 LOP3.LUT R48, R48, 0x80000000, RZ, 0xfc, !PT ;  /* 0x8000000030300812 */ /* 0x000fe200078efcff */
[----:B------:R-:W-:Y:S01]  /*2ae00*/  ULDC UR5, c[0x0][0x228] ;  /* 0x00008a0000057ab9 */ /* 0x000fe20000000800 */
[----:B------:R-:W-:Y:S01]  /*2ae10*/  ISETP.GE.AND P0, PT, R2, UR30, PT ;  /* 0x0000001e02007c0c */ /* 0x000fe2000bf06270 */
[----:B------:R-:W-:Y:S01]  /*2ae20*/  ULDC UR6, c[0x0][0x248] ;  /* 0x0000920000067ab9 */ /* 0x000fe20000000800 */
[----:B------:R-:W-:Y:S01]  /*2ae30*/  @P1 LOP3.LUT R7, R7, 0x1, RZ, 0xfc, !PT ;  /* 0x0000000107071812 */ /* 0x000fe200078efcff */
[----:B------:R0:W-:Y:S01]  /*2ae40*/  STL [R1+0x510], R8 ;  /* 0x0005100801007387 */ /* 0x0001e20000100800 */
[----:B------:R-:W-:Y:S01]  /*2ae50*/  ISETP.LT.AND P1, PT, R5, UR12, !P0 ;  /* 0x0000000c05007c0c */ /* 0x000fe2000c721270 */
[----:B------:R-:W-:Y:S01]  /*2ae60*/  ULDC UR8, c[0x0][0x248] ;  /* 0x0000920000087ab9 */ /* 0x000fe20000000800 */
[----:B------:R-:W-:-:S02]  /*2ae70*/  ISETP.LT.AND P0, PT, R4, UR5, !P0 ;  /* 0x0000000504007c0c */ /* 0x000fc4000c701270 */
[----:B------:R-:W-:Y:S01]  /*2ae80*/  LOP3.LUT R48, R48, 0xbfffffff, RZ, 0xc0, !PT ;  /* 0xbfffffff30307812 */ /* 0x000fe200078ec0ff */
[----:B------:R-:W-:Y:S01]  /*2ae90*/  VIADD R2, R3, 0x12c ;  /* 0x0000012c03027836 */ /* 0x000fe20000000000 */
[----:B------:R-:W-:Y:S01]  /*2aea0*/  UMOV UR38, UR40 ;  /* 0x0000002800267c82 */ /* 0x000fe20008000000 */
[----:B------:R-:W-:Y:S01]  /*2aeb0*/  UMOV UR60, UR16 ;  /* 0x00000010003c7c82 */ /* 0x000fe20008000000 */
[----:B------:R-:W-:Y:S01]  /*2aec0*/  ULDC UR5, c[0x0][0x248] ;  /* 0x0000920000057ab9 */ /* 0x000fe20000000800 */
[----:B0-----:R-:W-:Y:S01]  /*2aed0*/  VIADD R8, R8, UR6 ;  /* 0x0000000608087c36 */ /* 0x001fe20008000000 */
[----:B------:R-:W-:Y:S01]  /*2aee0*/  ULDC UR6, c[0x0][0x248] ;  /* 0x0000920000067ab9 */ /* 0x000fe20000000800 */
[----:B------:R-:W-:Y:S02]  /*2aef0*/  ULDC UR12, c[0x0][0x248] ;  /* 0x00009200000c7ab9 */ /* 0x000fe40000000800 */
[----:B------:R-:W-:Y:S01]  /*2af00*/  @P1 LOP3.LUT R48, R48, 0x40000000, RZ, 0xfc, !PT ;  /* 0x4000000030301812 */ /* 0x000fe200078efcff */
[----:B------:R0:W-:Y:S01]  /*2af10*/  STL [R1+0x514], R8 ;  /* 0x0005140801007387 */ /* 0x0001e20000100800 */
[----:B------:R-:W-:Y:S01]  /*2af20*/  UMOV UR40, UR42 ;  /* 0x0000002a00287c82 */ /* 0x000fe20008000000 */
[----:B------:R-:W-:Y:S01]  /*2af30*/  UMOV UR30, UR38 ;  /* 0x00000026001e7c82 */ /* 0x000fe20008000000 */
[----:B------:R-:W-:Y:S01]  /*2af40*/  LOP3.LUT R48, R48, 0xdfffffff, RZ, 0xc0, !PT ;  /* 0xdfffffff30307812 */ /* 0x000fe200078ec0ff */
[----:B------:R-:W-:Y:S01]  /*2af50*/  ULDC UR16, c[0x0][0x228] ;  /* 0x00008a0000107ab9 */ /* 0x000fe20000000800 */
[----:B0-----:R-:W-:Y:S01]  /*2af60*/  VIADD R8, R8, UR6 ;  /* 0x0000000608087c36 */ /* 0x001fe20008000000 */
[----:B------:R-:W-:Y:S01]  /*2af70*/  ULDC UR6, c[0x0][0x248] ;  /* 0x0000920000067ab9 */ /* 0x000fe20000000800 */
[----:B------:R-:W-:-:S02]  /*2af80*/  @P0 LOP3.LUT R48, R48, 0x20000000, RZ, 0xfc, !PT ;  /* 0x2000000030300812 */ /* 0x000fc400078efcff */
[----:B------:R-:W-:Y:S01]  /*2af90*/  ISETP.GE.AND P0, PT, R2, UR61, PT ;  /* 0x0000003d02007c0c */ /* 0x000fe2000bf06270 */
[----:B------:R0:W-:Y:S02]  /*2afa0*/  STL [R1+0x518], R8 ;  /* 0x0005180801007387 */ /* 0x0001e40000100800 */
[----:B0-----:R-:W-:Y:S01]  /*2afb0*/  VIADD R8, R8, UR6 ;  /* 0x0000000608087c36 */ /* 0x001fe20008000000 */
[----:B------:R-:W-:Y:S02]  /*2afc0*/  ULDC UR6, c[0x0][0x228] ;  /* 0x00008a0000067ab9 */ /* 0x000fe40000000800 */
[----:B------:R-:W-:Y:S02]  /*2afd0*/  ISETP.LT.AND P1, PT, R5, UR6, !P0 ;  /* 0x0000000605007c0c */ /* 0x000fe4000c721270 */
[----:B------:R-:W-:Y:S01]  /*2afe0*/  LOP3.LUT R48, R48, 0xefffffff, RZ, 0xc0, !PT ;  /* 0xefffffff30307812 */ /* 0x000fe200078ec0ff */
[----:B------:R0:W-:Y:S01]  /*2aff0*/  STL [R1+0x51c], R8 ;  /* 0x00051c0801007387 */ /* 0x0001e20000100800 */
[----:B------:R-:W-:Y:S01]  /*2b000*/  VIADD R2, R3, 0x12a ;  /* 0x0000012a03027836 */ /* 0x000fe20000000000 */
[----:B------:R-:W-:Y:S01]  /*2b010*/  UMOV UR42, UR10 ;  /* 0x0000000a002a7c82 */ /* 0x000fe20008000000 */
[----:B------:R-:W-:Y:S01]  /*2b020*/  UMOV UR38, UR40 ;  /* 0x0000002800267c82 */ /* 0x000fe20008000000 */
[----:B------:R-:W-:Y:S01]  /*2b030*/  ULDC UR6, c[0x0][0x228] ;  /* 0x00008a0000067ab9 */ /* 0x000fe20000000800 */
[----:B0-----:R-:W-:Y:S01]  /*2b040*/  VIADD R8, R8, UR8 ;  /* 0x0000000808087c36 */ /* 0x001fe20008000000 */
[----:B------:R-:W-:-:S04]  /*2b050*/  ULDC UR8, c[0x0][0x228] ;  /* 0x00008a0000087ab9 */ /* 0x000fc80000000800 */
[----:B------:R-:W-:Y:S01]  /*2b060*/  @P1 LOP3.LUT R48, R48, 0x10000000, RZ, 0xfc, !PT ;  /* 0x1000000030301812 */ /* 0x000fe200078efcff */
[----:B------:R-:W-:Y:S01]  /*2b070*/  ULDC UR10, c[0x0][0x248] ;  /* 0x00009200000a7ab9 */ /* 0x000fe20000000800 */
[----:B------:R-:W-:Y:S01]  /*2b080*/  ISETP.LT.AND P0, PT, R4, UR8, !P0 ;  /* 0x0000000804007c0c */ /* 0x000fe2000c701270 */
[----:B------:R-:W-:Y:S01]  /*2b090*/  UMOV UR40, UR42 ;  /* 0x0000002a00287c82 */ /* 0x000fe20008000000 */
[----:B------:R-:W-:Y:S01]  /*2b0a0*/  LOP3.LUT R48, R48, 0xf7ffffff, RZ, 0xc0, !PT ;  /* 0xf7ffffff30307812 */ /* 0x000fe200078ec0ff */
[----:B------:R0:W-:Y:S01]  /*2b0b0*/  STL [R1+0x520], R8 ;  /* 0x0005200801007387 */ /* 0x0001e20000100800 */
[----:B------:R-:W-:-:S09]  /*2b0c0*/  ULDC UR8, c[0x0][0x228] ;  /* 0x00008a0000087ab9 */ /* 0x000fd20000000800 */
[----:B------:R-:W-:Y:S02]  /*2b0d0*/  @P0 LOP3.LUT R48, R48, 0x8000000, RZ, 0xfc, !PT ;  /* 0x0800000030300812 */ /* 0x000fe400078efcff */
[----:B------:R-:W-:-:S04]  /*2b0e0*/  ISETP.GE.AND P0, PT, R2, UR40, PT ;  /* 0x0000002802007c0c */ /* 0x000fc8000bf06270 */
[----:B------:R-:W-:Y:S01]  /*2b0f0*/  ISETP.LT.AND P1, PT, R5, UR16, !P0 ;  /* 0x0000001005007c0c */ /* 0x000fe2000c721270 */
[----:B0-----:R-:W-:Y:S01]  /*2b100*/  VIADD R8, R8, UR10 ;  /* 0x0000000a08087c36 */ /* 0x001fe20008000000 */
[----:B------:R-:W-:Y:S01]  /*2b110*/  ULDC UR10, c[0x0][0x228] ;  /* 0x00008a00000a7ab9 */ /* 0x000fe20000000800 */
[----:B------:R-:W-:Y:S01]  /*2b120*/  LOP3.LUT R48, R48, 0xfbffffff, RZ, 0xc0, !PT ;  /* 0xfbffffff30307812 */ /* 0x000fe200078ec0ff */
[----:B------:R-:W-:Y:S01]  /*2b130*/  VIADD R2, R3, 0x128 ;  /* 0x0000012803027836 */ /* 0x000fe20000000000 */
[----:B------:R-:W-:Y:S01]  /*2b140*/  ISETP.LT.AND P0, PT, R4, UR10, !P0 ;  /* 0x0000000a04007c0c */ /* 0x000fe2000c701270 */
[----:B------:R0:W-:Y:S01]  /*2b150*/  STL [R1+0x524], R8 ;  /* 0x0005240801007387 */ /* 0x0001e20000100800 */
[----:B------:R-:W-:Y:S01]  /*2b160*/  UMOV UR42, UR24 ;  /* 0x00000018002a7c82 */ /* 0x000fe20008000000 */
[----:B------:R-:W-:Y:S01]  /*2b170*/  ULDC UR10, c[0x0][0x228] ;  /* 0x00008a00000a7ab9 */ /* 0x000fe20000000800 */
[----:B------:R-:W-:-:S04]  /*2b180*/  ULDC UR16, c[0x0][0x248] ;  /* 0x0000920000107ab9 */ /* 0x000fc80000000800 */
[----:B------:R-:W-:-:S04]  /*2b190*/  @P1 LOP3.LUT R48, R48, 0x4000000, RZ, 0xfc, !PT ;  /* 0x0400000030301812 */ /* 0x000fc800078efcff */
[----:B------:R-:W-:Y:S01]  /*2b1a0*/  LOP3.LUT R48, R48, 0xfdffffff, RZ, 0xc0, !PT ;  /* 0xfdffffff30307812 */ /* 0x000fe200078ec0ff */
[----:B0-----:R-:W-:Y:S01]  /*2b1b0*/  VIADD R8, R8, UR5 ;  /* 0x0000000508087c36 */ /* 0x001fe20008000000 */
[----:B------:R-:W-:Y:S02]  /*2b1c0*/  ULDC UR5, c[0x0][0x228] ;  /* 0x00008a0000057ab9 */ /* 0x000fe40000000800 */
[----:B------:R-:W-:Y:S02]  /*2b1d0*/  @P0 LOP3.LUT R48, R48, 0x2000000, RZ, 0xfc, !PT ;  /* 0x0200000030300812 */ /* 0x000fe400078efcff */
[----:B------:R-:W-:-:S04]  /*2b1e0*/  ISETP.GE.AND P0, PT, R2, UR60, PT ;  /* 0x0000003c02007c0c */ /* 0x000fc8000bf06270 */
[----:B------:R-:W-:Y:S02]  /*2b1f0*/  ISETP.LT.AND P1, PT, R5, UR5, !P0 ;  /* 0x0000000505007c0c */ /* 0x000fe4000c721270 */
[----:B------:R-:W-:Y:S01]  /*2b200*/  LOP3.LUT R48, R48, 0xfeffffff, RZ, 0xc0, !PT ;  /* 0xfeffffff30307812 */ /* 0x000fe200078ec0ff */
[----:B------:R-:W-:Y:S01]  /*2b210*/  VIADD R2, R3, 0x126 ;  /* 0x0000012603027836 */ /* 0x000fe20000000000 */
[----:B------:R-:W-:Y:S01]  /*2b220*/  ISETP.LT.AND P0, PT, R4, UR6, !P0 ;  /* 0x0000000604007c0c */ /* 0x000fe2000c701270 */
[----:B------:R-:W-:Y:S01]  /*2b230*/  UMOV UR24, UR14 ;  /* 0x0000000e00187c82 */ /* 0x000fe20008000000 */
[----:B------:R0:W-:Y:S01]  /*2b240*/  STL [R1+0x528], R8 ;  /* 0x0005280801007387 */ /* 0x0001e20000100800 */
[----:B------:R-:W-:Y:S01]  /*2b250*/  UMOV UR60, UR46 ;  /* 0x0000002e003c7c82 */ /* 0x000fe20008000000 */
[----:B------:R-:W-:-:S05]  /*2b260*/  ULDC UR5, c[0x0][0x228] ;  /* 0x00008a0000057ab9 */ /* 0x000fca0000000800 */
[----:B------:R-:W-:Y:S01]  /*2b270*/  @P1 LOP3.LUT R48, R48, 0x1000000, RZ, 0xfc, !PT ;  /* 0x0100000030301812 */ /* 0x000fe200078efcff */
[----:B------:R-:W-:Y:S01]  /*2b280*/  UMOV UR40, UR24 ;  /* 0x0000001800287c82 */ /* 0x000fe20008000000 */
[----:B------:R-:W-:Y:S01]  /*2b290*/  ULDC UR14, c[0x0][0x248] ;  /* 0x00009200000e7ab9 */ /* 0x000fe20000000800 */
[----:B0-----:R-:W-:Y:S01]  /*2b2a0*/  VIADD R8, R8, UR12 ;  /* 0x0000000c08087c36 */ /* 0x001fe20008000000 */
[----:B------:R-:W-:Y:S01]  /*2b2b0*/  LOP3.LUT R48, R48, 0xff7fffff, RZ, 0xc0, !PT ;  /* 0xff7fffff30307812 */ /* 0x000fe200078ec0ff */
[----:B------:R-:W-:Y:S01]  /*2b2c0*/  ULDC UR12, c[0x0][0x248] ;  /* 0x00009200000c7ab9 */ /* 0x000fe20000000800 */
[----:B------:R-:W-:Y:S01]  /*2b2d0*/  ULDC UR24, c[0x0][0x228] ;  /* 0x00008a0000187ab9 */ /* 0x000fe20000000800 */
[----:B------:R-:W-:Y:S01]  /*2b2e0*/  ULDC UR6, c[0x0][0x228] ;  /* 0x00008a0000067ab9 */ /* 0x000fe20000000800 */
[----:B------:R-:W-:Y:S02]  /*2b2f0*/  @P0 LOP3.LUT R48, R48, 0x800000, RZ, 0xfc, !PT ;  /* 0x0080000030300812 */ /* 0x000fe400078efcff */
[----:B------:R-:W-:-:S04]  /*2b300*/  ISETP.GE.AND P0, PT, R2, UR40, PT ;  /* 0x0000002802007c0c */ /* 0x000fc8000bf06270 */
[----:B------:R-:W-:Y:S01]  /*2b310*/  ISETP.LT.AND P1, PT, R5, UR8, !P0 ;  /* 0x0000000805007c0c */ /* 0x000fe2000c721270 */
[----:B------:R0:W-:Y:S01]  /*2b320*/  STL [R1+0x52c], R8 ;  /* 0x00052c0801007387 */ /* 0x0001e20000100800 */
[----:B------:R-:W-:Y:S01]  /*2b330*/  LOP3.LUT R48, R48, 0xffbfffff, RZ, 0xc0, !PT ;  /* 0xffbfffff30307812 */ /* 0x000fe200078ec0ff */
[----:B------:R-:W-:Y:S01]  /*2b340*/  VIADD R2, R3, 0x124 ;  /* 0x0000012403027836 */ /* 0x000fe20000000000 */
[----:B------:R-:W-:Y:S01]  /*2b350*/  UMOV UR40, UR20 ;  /* 0x0000001400287c82 */ /* 0x000fe20008000000 */
[----:B------:R-:W-:Y:S01]  /*2b360*/  ULDC UR8, c[0x0][0x228] ;  /* 0x00008a0000087ab9 */ /* 0x000fe20000000800 */
[----:B------:R-:W-:Y:S01]  /*2b370*/  UMOV UR46, UR18 ;  /* 0x00000012002e7c82 */ /* 0x000fe20008000000 */
[----:B------:R-:W-:Y:S01]  /*2b380*/  ULDC UR18, c[0x0][0x248] ;  /* 0x0000920000127ab9 */ /* 0x000fe20000000800 */
[----:B------:R-:W-:Y:S01]  /*2b390*/  ULDC UR20, c[0x0][0x248] ;  /* 0x0000920000147ab9 */ /* 0x000fe20000000800 */
[----:B0-----:R-:W-:Y:S01]  /*2b3a0*/  VIADD R8, R8, UR12 ;  /* 0x0000000c08087c36 */ /* 0x001fe20008000000 */
[----:B------:R-:W-:-:S02]  /*2b3b0*/  ULDC UR12, c[0x0][0x228] ;  /* 0x00008a00000c7ab9 */ /* 0x000fc40000000800 */
[----:B------:R-:W-:Y:S01]  /*2b3c0*/  ISETP.LT.AND P0, PT, R4, UR12, !P0 ;  /* 0x0000000c04007c0c */ /* 0x000fe2000c701270 */
[----:B------:R-:W-:Y:S01]  /*2b3d0*/  ULDC UR12, c[0x0][0x248] ;  /* 0x00009200000c7ab9 */ /* 0x000fe20000000800 */
[----:B------:R-:W-:-:S04]  /*2b3e0*/  @P1 LOP3.LUT R48, R48, 0x400000, RZ, 0xfc, !PT ;  /* 0x0040000030301812 */ /* 0x000fc800078efcff */
[----:B------:R-:W-:-:S07]  /*2b3f0*/  LOP3.LUT R48, R48, 0xffdfffff, RZ, 0xc0, !PT ;  /* 0xffdfffff30307812 */ /* 0x000fce00078ec0ff */
        /* <DEDUP_REMOVED lines=8> */
[----:B0-----:R-:W-:Y:S01]  /*2b480*/  VIADD R8, R8, UR14 ;  /* 0x0000000e08087c36 */ /* 0x001fe20008000000 */
[----:B------:R-:W-:Y:S02]  /*2b490*/  ULDC UR14, c[0x0][0x228] ;  /* 0x00008a00000e7ab9 */ /* 0x000fe40000000800 */
[----:B------:R-:W-:Y:S01]  /*2b4a0*/  ISETP.LT.AND P0, PT, R4, UR14, !P0 ;  /* 0x0000000e04007c0c */ /* 0x000fe2000c701270 */
[----:B------:R-:W-:-:S03]  /*2b4b0*/  ULDC UR14, c[0x0][0x228] ;  /* 0x00008a00000e7ab9 */ /* 0x000fc60000000800 */
[----:B------:R-:W-:-:S04]  /*2b4c0*/  @P1 LOP3.LUT R48, R48, 0x100000, RZ, 0xfc, !PT ;  /* 0x0010000030301812 */ /* 0x000fc800078efcff */
[----:B------:R-:W-:-:S05]  /*2b4d0*/  LOP3.LUT R48, R48, 0xfff7ffff, RZ, 0xc0, !PT ;  /* 0xfff7ffff30307812 */ /* 0x000fca00078ec0ff */
[----:B------:R-:W-:Y:S02]  /*2b4e0*/  @P0 LOP3.LUT R48, R48, 0x80000, RZ, 0xfc, !PT ;  /* 0x0008000030300812 */ /* 0x000fe400078efcff */
[----:B------:R-:W-:-:S04]  /*2b4f0*/  ISETP.GE.AND P0, PT, R2, UR40, PT ;  /* 0x0000002802007c0c */ /* 0x000fc8000bf06270 */
[----:B------:R-:W-:Y:S02]  /*2b500*/  ISETP.LT.AND P1, PT, R5, UR24, !P0 ;  /* 0x0000001805007c0c */ /* 0x000fe4000c721270 */
[----:B------:R-:W-:Y:S01]  /*2b510*/  LOP3.LUT R48, R48, 0xfffbffff, RZ, 0xc0, !PT ;  /* 0xfffbffff30307812 */ /* 0x000fe200078ec0ff */
[----:B------:R-:W-:Y:S01]  /*2b520*/  VIADD R2, R3, 0x120 ;  /* 0x0000012003027836 */ /* 0x000fe20000000000 */
[----:B------:R-:W-:Y:S01]  /*2b530*/  ISETP.LT.AND P0, PT, R4, UR5, !P0 ;  /* 0x0000000504007c0c */ /* 0x000fe2000c701270 */
[----:B------:R0:W-:Y:S01]  /*2b540*/  STL [R1+0x534], R8 ;  /* 0x0005340801007387 */ /* 0x0001e20000100800 */
[----:B------:R-:W-:Y:S01]  /*2b550*/  UMOV UR40, UR32 ;  /* 0x0000002000287c82 */ /* 0x000fe20008000000 */
[----:B------:R-:W-:Y:S01]  /*2b560*/  ULDC UR5, c[0x0][0x228] ;  /* 0x00008a0000057ab9 */ /* 0x000fe20000000800 */
[----:B------:R-:W-:Y:S01]  /*2b570*/  UMOV UR38, UR50 ;  /* 0x0000003200267c82 */ /* 0x000fe20008000000 */
[----:B------:R-:W-:-:S04]  /*2b580*/  ULDC UR24, c[0x0][0x248] ;  /* 0x0000920000187ab9 */ /* 0x000fc80000000800 */
[----:B------:R-:W-:Y:S01]  /*2b590*/  @P1 LOP3.LUT R48, R48, 0x40000, RZ, 0xfc, !PT ;  /* 0x0004000030301812 */ /* 0x000fe200078efcff */
[----:B------:R-:W-:Y:S01]  /*2b5a0*/  ULDC UR32, c[0x0][0x228] ;  /* 0x00008a0000207ab9 */ /* 0x000fe20000000800 */
[----:B0-----:R-:W-:Y:S01]  /*2b5b0*/  VIADD R8, R8, UR16 ;  /* 0x0000001008087c36 */ /* 0x001fe20008000000 */
[----:B------:R-:W-:Y:S01]  /*2b5c0*/  ULDC UR16, c[0x0][0x248] ;  /* 0x0000920000107ab9 */ /* 0x000fe20000000800 */
[----:B------:R-:W-:-:S04]  /*2b5d0*/  LOP3.LUT R48, R48, 0xfffdffff, RZ, 0xc0, !PT ;  /* 0xfffdffff30307812 */ /* 0x000fc800078ec0ff */
[----:B------:R-:W-:Y:S02]  /*2b5e0*/  @P0 LOP3.LUT R48, R48, 0x20000, RZ, 0xfc, !PT ;  /* 0x0002000030300812 */ /* 0x000fe400078efcff */
[----:B------:R-:W-:Y:S01]  /*2b5f0*/  ISETP.GE.AND P0, PT, R2, UR60, PT ;  /* 0x0000003c02007c0c */ /* 0x000fe2000bf06270 */
[----:B------:R0:W-:Y:S03]  /*2b600*/  STL [R1+0x538], R8 ;  /* 0x0005380801007387 */ /* 0x0001e60000100800 */
[----:B------:R-:W-:Y:S02]  /*2b610*/  ISETP.LT.AND P1, PT, R5, UR6, !P0 ;  /* 0x0000000605007c0c */ /* 0x000fe4000c721270 */
[----:B------:R-:W-:Y:S01]  /*2b620*/  LOP3.LUT R48, R48, 0xfffeffff, RZ, 0xc0, !PT ;  /* 0xfffeffff30307812 */ /* 0x000fe200078ec0ff */
[----:B------:R-:W-:Y:S01]  /*2b630*/  VIADD R2, R3, 0x11e ;  /* 0x0000011e03027836 */ /* 0x000fe20000000000 */
[----:B------:R-:W-:Y:S01]  /*2b640*/  UMOV UR60, UR30 ;  /* 0x0000001e003c7c82 */ /* 0x000fe20008000000 */
[----:B------:R-:W-:Y:S01]  /*2b650*/  UMOV UR50, UR22 ;  /* 0x0000001600327c82 */ /* 0x000fe20008000000 */
[----:B------:R-:W-:Y:S01]  /*2b660*/  ULDC UR6, c[0x0][0x228] ;  /* 0x00008a0000067ab9 */ /* 0x000fe20000000800 */
[----:B0-----:R-:W-:Y:S01]  /*2b670*/  VIADD R8, R8, UR16 ;  /* 0x0000001008087c36 */ /* 0x001fe20008000000 */
[----:B------:R-:W-:-:S05]  /*2b680*/  ULDC UR16, c[0x0][0x248] ;  /* 0x0000920000107ab9 */ /* 0x000fca0000000800 */
[----:B------:R-:W-:Y:S01]  /*2b690*/  @P1 LOP3.LUT R48, R48, 0x10000, RZ, 0xfc, !PT ;  /* 0x0001000030301812 */ /* 0x000fe200078efcff */
[----:B------:R0:W-:Y:S01]  /*2b6a0*/  STL [R1+0x53c], R8 ;  /* 0x00053c0801007387 */ /* 0x0001e20000100800 */
[----:B------:R-:W-:Y:S01]  /*2b6b0*/  UMOV UR30, UR46 ;  /* 0x0000002e001e7c82 */ /* 0x000fe20008000000 */
[----:B------:R-:W-:Y:S01]  /*2b6c0*/  ULDC UR22, c[0x0][0x248] ;  /* 0x0000920000167ab9 */ /* 0x000fe20000000800 */
[----:B0-----:R-:W-:Y:S01]  /*2b6d0*/  VIADD R8, R8, UR16 ;  /* 0x0000001008087c36 */ /* 0x001fe20008000000 */
[----:B------:R-:W-:Y:S02]  /*2b6e0*/  ULDC UR16, c[0x0][0x228] ;  /* 0x00008a0000107ab9 */ /* 0x000fe40000000800 */
[----:B------:R-:W-:Y:S02]  /*2b6f0*/  ISETP.LT.AND P0, PT, R4, UR16, !P0 ;  /* 0x0000001004007c0c */ /* 0x000fe4000c701270 */
[----:B------:R-:W-:Y:S01]  /*2b700*/  LOP3.LUT R48, R48, 0xffff7fff, RZ, 0xc0, !PT ;  /* 0xffff7fff30307812 */ /* 0x000fe200078ec0ff */
[----:B------:R0:W-:Y:S01]  /*2b710*/  STL [R1+0x540], R8 ;  /* 0x0005400801007387 */ /* 0x0001e20000100800 */
[----:B------:R-:W-:Y:S01]  /*2b720*/  UMOV UR46, UR26 ;  /* 0x0000001a002e7c82 */ /* 0x000fe20008000000 */
[----:B------:R-:W-:Y:S01]  /*2b730*/  ULDC UR16, c[0x0][0x248] ;  /* 0x0000920000107ab9 */ /* 0x000fe20000000800 */
[----:B------:R-:W-:Y:S01]  /*2b740*/  UMOV UR61, UR34 ;  /* 0x00000022003d7c82 */ /* 0x000fe20008000000 */
[----:B------:R-:W-:Y:S01]  /*2b750*/  ULDC UR26, c[0x0][0x248] ;  /* 0x00009200001a7ab9 */ /* 0x000fe20000000800 */
[----:B------:R-:W-:-:S05]  /*2b760*/  ULDC UR34, c[0x0][0x248] ;  /* 0x0000920000227ab9 */ /* 0x000fca0000000800 */
        /* <DEDUP_REMOVED lines=24> */
[----:B------:R-:W-:Y:S01]  /*2b8f0*/  UMOV UR48, UR28 ;  /* 0x0000001c00307c82 */ /* 0x000fe20008000000 */
[----:B------:R-:W-:Y:S01]  /*2b900*/  ULDC UR10, c[0x0][0x228] ;  /* 0x00008a00000a7ab9 */ /* 0x000fe20000000800 */
[----:B------:R-:W-:Y:S01]  /*2b910*/  ULDC UR28, c[0x0][0x248] ;  /* 0x00009200001c7ab9 */ /* 0x000fe20000000800 */
[----:B------:R-:W-:Y:S01]  /*2b920*/  ULDC UR12, c[0x0][0x228] ;  /* 0x00008a00000c7ab9 */ /* 0x000fe20000000800 */
[----:B------:R-:W-:-:S02]  /*2b930*/  ULDC UR30, c[0x0][0x248] ;  /* 0x00009200001e7ab9 */ /* 0x000fc40000000800 */
[----:B------:R-:W-:-:S04]  /*2b940*/  @P1 LOP3.LUT R48, R48, 0x1000, RZ, 0xfc, !PT ;  /* 0x0000100030301812 */ /* 0x000fc800078efcff */
[----:B------:R-:W-:-:S04]  /*2b950*/  LOP3.LUT R48, R48, 0xfffff7ff, RZ, 0xc0, !PT ;  /* 0xfffff7ff30307812 */ /* 0x000fc800078ec0ff */
[----:B------:R-:W-:Y:S02]  /*2b960*/  @P0 LOP3.LUT R48, R48, 0x800, RZ, 0xfc, !PT ;  /* 0x0000080030300812 */ /* 0x000fe400078efcff */
[----:B------:R-:W-:Y:S01]  /*2b970*/  ISETP.GE.AND P0, PT, R2, UR40, PT ;  /* 0x0000002802007c0c */ /* 0x000fe2000bf06270 */
[----:B0-----:R-:W-:Y:S01]  /*2b980*/  VIADD R8, R8, UR20 ;  /* 0x0000001408087c36 */ /* 0x001fe20008000000 */
[----:B------:R-:W-:Y:S01]  /*2b990*/  ULDC UR20, c[0x0][0x248] ;  /* 0x0000920000147ab9 */ /* 0x000fe20000000800 */
[----:B------:R-:W-:Y:S01]  /*2b9a0*/  LOP3.LUT R48, R48, 0xfffffbff, RZ, 0xc0, !PT ;  /* 0xfffffbff30307812 */ /* 0x000fe200078ec0ff */
[----:B------:R-:W-:Y:S01]  /*2b9b0*/  VIADD R2, R3, 0x118 ;  /* 0x0000011803027836 */ /* 0x000fe20000000000 */
[----:B------:R-:W-:Y:S01]  /*2b9c0*/  ISETP.LT.AND P1, PT, R5, UR14, !P0 ;  /* 0x0000000e05007c0c */ /* 0x000fe2000c721270 */
[----:B------:R0:W-:Y:S01]  /*2b9d0*/  STL [R1+0x54c], R8 ;  /* 0x00054c0801007387 */ /* 0x0001e20000100800 */
[----:B------:R-:W-:Y:S01]  /*2b9e0*/  ULDC UR14, c[0x0][0x228] ;  /* 0x00008a00000e7ab9 */ /* 0x000fe20000000800 */
[----:B------:R-:W-:Y:S01]  /*2b9f0*/  ULDC UR40, c[0x0][0x228] ;  /* 0x00008a0000287ab9 */ /* 0x000fe20000000800 */
[----:B0-----:R-:W-:Y:S01]  /*2ba00*/  VIADD R8, R8, UR20 ;  /* 0x0000001408087c36 */ /* 0x001fe20008000000 */
[----:B------:R-:W-:-:S02]  /*2ba10*/  ULDC UR20, c[0x0][0x228] ;  /* 0x00008a0000147ab9 */ /* 0x000fc40000000800 */
[----:B------:R-:W-:Y:S01]  /*2ba20*/  ISETP.LT.AND P0, PT, R4, UR20, !P0 ;  /* 0x0000001404007c0c */ /* 0x000fe2000c701270 */
[----:B------:R-:W-:-:S05]  /*2ba30*/  ULDC UR20, c[0x0][0x228] ;  /* 0x00008a0000147ab9 */ /* 0x000fca0000000800 */
[----:B------:R-:W-:-:S04]  /*2ba40*/  @P1 LOP3.LUT R48, R48, 0x400, RZ, 0xfc, !PT ;  /* 0x0000040030301812 */ /* 0x000fc800078efcff */
[----:B------:R-:W-:-:S04]  /*2ba50*/  LOP3.LUT R48, R48, 0xfffffdff, RZ, 0xc0, !PT ;  /* 0xfffffdff30307812 */ /* 0x000fc800078ec0ff */
        /* <DEDUP_REMOVED lines=10> */
[----:B------:R-:W-:-:S04]  /*2bb00*/  ISETP.LT.AND P0, PT, R4, UR22, !P0 ;  /* 0x0000001604007c0c */ /* 0x000fc8000c701270 */
[----:B------:R-:W-:Y:S01]  /*2bb10*/  @P1 LOP3.LUT R48, R48, 0x100, RZ, 0xfc, !PT ;  /* 0x0000010030301812 */ /* 0x000fe200078efcff */
[----:B------:R0:W-:Y:S01]  /*2bb20*/  STL [R1+0x554], R8 ;  /* 0x0005540801007387 */ /* 0x0001e20000100800 */
[----:B------:R-:W-:Y:S01]  /*2bb30*/  UMOV UR38, UR48 ;  /* 0x0000003000267c82 */ /* 0x000fe20008000000 */
[----:B------:R-:W-:Y:S01]  /*2bb40*/  ULDC UR22, c[0x0][0x228] ;  /* 0x00008a0000167ab9 */ /* 0x000fe20000000800 */
[----:B------:R-:W-:Y:S01]  /*2bb50*/  LOP3.LUT R48, R48, 0xffffff7f, RZ, 0xc0, !PT ;  /* 0xffffff7f30307812 */ /* 0x000fe200078ec0ff */
[----:B------:R-:W-:-:S04]  /*2bb60*/  ULDC UR48, c[0x0][0x228] ;  /* 0x00008a0000307ab9 */ /* 0x000fc80000000800 */
[----:B------:R-:W-:Y:S02]  /*2bb70*/  @P0 LOP3.LUT R48, R48, 0x80, RZ, 0xfc, !PT ;  /* 0x0000008030300812 */ /* 0x000fe400078efcff */
[----:B------:R-:W-:-:S04]  /*2bb80*/  ISETP.GE.AND P0, PT, R2, UR42, PT ;  /* 0x0000002a02007c0c */ /* 0x000fc8000bf06270 */
[----:B------:R-:W-:Y:S02]  /*2bb90*/  ISETP.LT.AND P1, PT, R5, UR32, !P0 ;  /* 0x0000002005007c0c */ /* 0x000fe4000c721270 */
[----:B------:R-:W-:Y:S01]  /*2bba0*/  LOP3.LUT R48, R48, 0xffffffbf, RZ, 0xc0, !PT ;  /* 0xffffffbf30307812 */ /* 0x000fe200078ec0ff */
[----:B0-----:R-:W-:Y:S01]  /*2bbb0*/  VIADD R8, R8, UR24 ;  /* 0x0000001808087c36 */ /* 0x001fe20008000000 */
[----:B------:R-:W-:Y:S01]  /*2bbc0*/  ISETP.LT.AND P0, PT, R4, UR6, !P0 ;  /* 0x0000000604007c0c */ /* 0x000fe2000c701270 */
[----:B------:R-:W-:Y:S01]  /*2bbd0*/  VIADD R2, R3, 0x114 ;  /* 0x0000011403027836 */ /* 0x000fe20000000000 */
[----:B------:R-:W-:Y:S01]  /*2bbe0*/  ULDC UR24, c[0x0][0x248] ;  /* 0x0000920000187ab9 */ /* 0x000fe20000000800 */
[----:B------:R-:W-:Y:S01]  /*2bbf0*/  UMOV UR42, UR44 ;  /* 0x0000002c002a7c82 */ /* 0x000fe20008000000 */
[----:B------:R-:W-:-:S05]  /*2bc00*/  ULDC UR32, c[0x0][0x228] ;  /* 0x00008a0000207ab9 */ /* 0x000fca0000000800 */
[----:B------:R-:W-:Y:S01]  /*2bc10*/  @P1 LOP3.LUT R48, R48, 0x40, RZ, 0xfc, !PT ;  /* 0x0000004030301812 */ /* 0x000fe200078efcff */
[----:B------:R0:W-:Y:S01]  /*2bc20*/  STL [R1+0x558], R8 ;  /* 0x0005580801007387 */ /* 0x0001e20000100800 */
[----:B------:R-:W-:Y:S01]  /*2bc30*/  ULDC UR6, c[0x0][0x228] ;  /* 0x00008a0000067ab9 */ /* 0x000fe20000000800 */
[----:B------:R-:W-:Y:S01]  /*2bc40*/  ULDC UR44, c[0x0][0x228] ;  /* 0x00008a00002c7ab9 */ /* 0x000fe20000000800 */
        /* <DEDUP_REMOVED lines=34> */
[----:B------:R-:W-:Y:S01]  /*2be70*/  @P0 LOP3.LUT R48, R48, 0x2, RZ, 0xfc, !PT ;  /* 0x0000000230300812 */ /* 0x000fe200078efcff */
[----:B0-----:R-:W-:Y:S01]  /*2be80*/  VIADD R8, R8, UR18 ;  /* 0x0000001208087c36 */ /* 0x001fe20008000000 */
[----:B------:R-:W-:Y:S01]  /*2be90*/  ISETP.GE.AND P0, PT, R2, UR38, PT ;  /* 0x0000002602007c0c */ /* 0x000fe2000bf06270 */
[----:B------:R-:W-:Y:S01]  /*2bea0*/  ULDC UR18, c[0x0][0x228] ;  /* 0x00008a0000127ab9 */ /* 0x000fe20000000800 */
[----:B------:R-:W-:Y:S01]  /*2beb0*/  VIADD R2, R3, 0x10e ;  /* 0x0000010e03027836 */ /* 0x000fe20000000000 */
[----:B------:R-:W-:Y:S01]  /*2bec0*/  LOP3.LUT R48, R48, 0xfffffffe, RZ, 0xc0, !PT ;  /* 0xfffffffe30307812 */ /* 0x000fe200078ec0ff */
[----:B------:R0:W-:Y:S01]  /*2bed0*/  STL [R1+0x56c], R8 ;  /* 0x00056c0801007387 */ /* 0x0001e20000100800 */
[----:B------:R-:W-:Y:S01]  /*2bee0*/  ISETP.LT.AND P1, PT, R5, UR18, !P0 ;  /* 0x0000001205007c0c */ /* 0x000fe2000c721270 */
[----:B------:R-:W-:Y:S01]  /*2bef0*/  ULDC UR18, c[0x0][0x228] ;  /* 0x00008a0000127ab9 */ /* 0x000fe20000000800 */
[----:B------:R-:W-:Y:S01]  /*2bf00*/  ISETP.LT.AND P0, PT, R4, UR10, !P0 ;  /* 0x0000000a04007c0c */ /* 0x000fe2000c701270 */
[----:B------:R-:W-:Y:S01]  /*2bf10*/  ULDC UR10, c[0x0][0x248] ;  /* 0x00009200000a7ab9 */ /* 0x000fe20000000800 */
[----:B------:R-:W-:Y:S01]  /*2bf20*/  ULDC UR38, c[0x0][0x248] ;  /* 0x0000920000267ab9 */ /* 0x000fe20000000800 */
[----:B0-----:R-:W-:Y:S01]  /*2bf30*/  VIADD R8, R8, UR28 ;  /* 0x0000001c08087c36 */ /* 0x001fe20008000000 */
[----:B------:R-:W-:-:S09]  /*2bf40*/  ULDC UR28, c[0x0][0x248] ;  /* 0x00009200001c7ab9 */ /* 0x000fd20000000800 */
[----:B------:R-:W-:Y:S02]  /*2bf50*/  @P0 LOP3.LUT R50, R50, 0x80000000, RZ, 0xfc, !PT ;  /* 0x8000000032320812 */ /* 0x000fe400078efcff */
[----:B------:R-:W-:Y:S02]  /*2bf60*/  ISETP.GE.AND P0, PT, R2, UR42, PT ;  /* 0x0000002a02007c0c */ /* 0x000fe4000bf06270 */
[----:B------:R-:W-:Y:S02]  /*2bf70*/  @P1 LOP3.LUT R48, R48, 0x1, RZ, 0xfc, !PT ;  /* 0x0000000130301812 */ /* 0x000fe400078efcff */
[----:B------:R-:W-:Y:S01]  /*2bf80*/  ISETP.LT.AND P1, PT, R5, UR12, !P0 ;  /* 0x0000000c05007c0c */ /* 0x000fe2000c721270 */
[----:B------:R0:W-:Y:S01]  /*2bf90*/  STL [R1+0x570], R8 ;  /* 0x0005700801007387 */ /* 0x0001e20000100800 */
[----:B------:R-:W-:Y:S01]  /*2bfa0*/  LOP3.LUT R50, R50, 0xbfffffff, RZ, 0xc0, !PT ;  /* 0xbfffffff32327812 */ /* 0x000fe200078ec0ff */
[----:B------:R-:W-:Y:S01]  /*2bfb0*/  VIADD R2, R3, 0x10c ;  /* 0x0000010c03027836 */ /* 0x000fe20000000000 */
[----:B------:R-:W-:Y:S01]  /*2bfc0*/  UMOV UR42, UR56 ;  /* 0x00000038002a7c82 */ /* 0x000fe20008000000 */
[----:B------:R-:W-:Y:S01]  /*2bfd0*/  ULDC UR12, c[0x0][0x228] ;  /* 0x00008a00000c7ab9 */ /* 0x000fe20000000800 */
[----:B------:R-:W-:Y:S01]  /*2bfe0*/  ULDC UR56, c[0x0][0x228] ;  /* 0x00008a0000387ab9 */ /* 0x000fe20000000800 */
[----:B0-----:R-:W-:Y:S01]  /*2bff0*/  VIADD R8, R8, UR28 ;  /* 0x0000001c08087c36 */ /* 0x001fe20008000000 */
[----:B------:R-:W-:-:S02]  /*2c000*/  ULDC UR28, c[0x0][0x228] ;  /* 0x00008a00001c7ab9 */ /* 0x000fc40000000800 */
[----:B------:R-:W-:Y:S01]  /*2c010*/  ISETP.LT.AND P0, PT, R4, UR28, !P0 ;  /* 0x0000001c04007c0c */ /* 0x000fe2000c701270 */
[----:B------:R-:W-:Y:S02]  /*2c020*/  ULDC UR28, c[0x0][0x228] ;  /* 0x00008a00001c7ab9 */ /* 0x000fe40000000800 */
[----:B------:R-:W-:-:S04]  /*2c030*/  @P1 LOP3.LUT R50, R50, 0x40000000, RZ, 0xfc, !PT ;  /* 0x4000000032321812 */ /* 0x000fc800078efcff */
[----:B------:R-:W-:-:S06]  /*2c040*/  LOP3.LUT R50, R50, 0xdfffffff, RZ, 0xc0, !PT ;  /* 0xdfffffff32327812 */ /* 0x000fcc00078ec0ff */
[----:B------:R-:W-:Y:S02]  /*2c050*/  @P0 LOP3.LUT R50, R50, 0x20000000, RZ, 0xfc, !PT ;  /* 0x2000000032320812 */ /* 0x000fe400078efcff */
[----:B------:R-:W-:Y:S02]  /*2c060*/  ISETP.GE.AND P0, PT, R2, UR61, PT ;  /* 0x0000003d02007c0c */ /* 0x000fe4000bf06270 */
[----:B------:R-:W-:Y:S01]  /*2c070*/  LOP3.LUT R50, R50, 0xefffffff, RZ, 0xc0, !PT ;  /* 0xefffffff32327812 */ /* 0x000fe200078ec0ff */
[----:B------:R-:W-:Y:S01]  /*2c080*/  VIADD R2, R3, 0x10a ;  /* 0x0000010a03027836 */ /* 0x000fe20000000000 */
[----:B------:R-:W-:Y:S01]  /*2c090*/  ISETP.LT.AND P1, PT, R5, UR14, !P0 ;  /* 0x0000000e05007c0c */ /* 0x000fe2000c721270 */
[----:B------:R0:W-:Y:S01]  /*2c0a0*/  STL [R1+0x574], R8 ;  /* 0x0005740801007387 */ /* 0x0001e20000100800 */
[----:B------:R-:W-:Y:S01]  /*2c0b0*/  ISETP.LT.AND P0, PT, R4, UR20, !P0 ;  /* 0x0000001404007c0c */ /* 0x000fe2000c701270 */
[----:B------:R-:W-:Y:S01]  /*2c0c0*/  ULDC UR14, c[0x0][0x228] ;  /* 0x00008a00000e7ab9 */ /* 0x000fe20000000800 */
[----:B------:R-:W-:Y:S01]  /*2c0d0*/  ULDC UR20, c[0x0][0x248] ;  /* 0x0000920000147ab9 */ /* 0x000fe20000000800 */
[----:B------:R-:W-:Y:S01]  /*2c0e0*/  LOP3.LUT R51, R51, 0x7fffffff, RZ, 0xc0, !PT ;  /* 0x7fffffff33337812 */ /* 0x000fe200078ec0ff */
[----:B------:R-:W-:-:S07]  /*2c0f0*/  ULDC UR61, c[0x0][0x228] ;  /* 0x00008a00003d7ab9 */ /* 0x000fce0000000800 */
[----:B------:R-:W-:-:S04]  /*2c100*/  @P1 LOP3.LUT R50, R50, 0x10000000, RZ, 0xfc, !PT ;  /* 0x1000000032321812 */ /* 0x000fc800078efcff */
[----:B------:R-:W-:-:S04]  /*2c110*/  LOP3.LUT R50, R50, 0xf7ffffff, RZ, 0xc0, !PT ;  /* 0xf7ffffff32327812 */ /* 0x000fc800078ec0ff */
[----:B------:R-:W-:Y:S02]  /*2c120*/  @P0 LOP3.LUT R50, R50, 0x8000000, RZ, 0xfc, !PT ;  /* 0x0800000032320812 */ /* 0x000fe400078efcff */
[----:B------:R-:W-:-:S04]  /*2c130*/  ISETP.GE.AND P0, PT, R2, UR60, PT ;  /* 0x0000003c02007c0c */ /* 0x000fc8000bf06270 */
[----:B------:R-:W-:Y:S02]  /*2c140*/  ISETP.LT.AND P1, PT, R5, UR40, !P0 ;  /* 0x0000002805007c0c */ /* 0x000fe4000c721270 */
[----:B------:R-:W-:Y:S01]  /*2c150*/  LOP3.LUT R50, R50, 0xfbffffff, RZ, 0xc0, !PT ;  /* 0xfbffffff32327812 */ /* 0x000fe200078ec0ff */
[----:B0-----:R-:W-:Y:S01]  /*2c160*/  VIADD R8, R8, UR30 ;  /* 0x0000001e08087c36 */ /* 0x001fe20008000000 */
[----:B------:R-:W-:Y:S01]  /*2c170*/  ISETP.LT.AND P0, PT, R4, UR22, !P0 ;  /* 0x0000001604007c0c */ /* 0x000fe2000c701270 */
[----:B------:R-:W-:Y:S01]  /*2c180*/  ULDC UR30, c[0x0][0x248] ;  /* 0x00009200001e7ab9 */ /* 0x000fe20000000800 */
[----:B------:R-:W-:Y:S01]  /*2c190*/  VIADD R2, R3, 0x108 ;  /* 0x0000010803027836 */ /* 0x000fe20000000000 */
[----:B------:R-:W-:Y:S01]  /*2c1a0*/  UMOV UR60, UR50 ;  /* 0x00000032003c7c82 */ /* 0x000fe20008000000 */
[----:B------:R0:W-:Y:S01]  /*2c1b0*/  STL [R1+0x578], R8 ;  /* 0x0005780801007387 */ /* 0x0001e20000100800 */
[----:B------:R-:W-:Y:S01]  /*2c1c0*/  ULDC UR22, c[0x0][0x228] ;  /* 0x00008a0000167ab9 */ /* 0x000fe20000000800 */
[----:B------:R-:W-:Y:S01]  /*2c1d0*/  ULDC UR40, c[0x0][0x248] ;  /* 0x0000920000287ab9 */ /* 0x000fe20000000800 */
[----:B------:R-:W-:-:S02]  /*2c1e0*/  ULDC UR50, c[0x0][0x248] ;  /* 0x0000920000327ab9 */ /* 0x000fc40000000800 */
[----:B------:R-:W-:-:S04]  /*2c1f0*/  @P1 LOP3.LUT R50, R50, 0x4000000, RZ, 0xfc, !PT ;  /* 0x0400000032321812 */ /* 0x000fc800078efcff */
[----:B------:R-:W-:Y:S01]  /*2c200*/  LOP3.LUT R50, R50, 0xfdffffff, RZ, 0xc0, !PT ;  /* 0xfdffffff32327812 */ /* 0x000fe200078ec0ff */
[----:B0-----:R-:W-:Y:S01]  /*2c210*/  VIADD R8, R8, UR30 ;  /* 0x0000001e08087c36 */ /* 0x001fe20008000000 */
[----:B------:R-:W-:Y:S02]  /*2c220*/  ULDC UR30, c[0x0][0x248] ;  /* 0x00009200001e7ab9 */ /* 0x000fe40000000800 */
[----:B------:R-:W-:Y:S02]  /*2c230*/  @P0 LOP3.LUT R50, R50, 0x2000000, RZ, 0xfc, !PT ;  /* 0x0200000032320812 */ /* 0x000fe400078efcff */
[----:B------:R0:W-:Y:S01]  /*2c240*/  STL [R1+0x57c], R8 ;  /* 0x00057c0801007387 */ /* 0x0001e20000100800 */
        /* <DEDUP_REMOVED lines=24> */
[----:B------:R-:W-:-:S08]  /*2c3d0*/  ULDC UR52, c[0x0][0x228] ;  /* 0x00008a0000347ab9 */ /* 0x000fd00000000800 */
[----:B------:R-:W-:-:S04]  /*2c3e0*/  @P1 LOP3.LUT R50, R50, 0x400000, RZ, 0xfc, !PT ;  /* 0x0040000032321812 */ /* 0x000fc800078efcff */
[----:B------:R-:W-:-:S04]  /*2c3f0*/  LOP3.LUT R50, R50, 0xffdfffff, RZ, 0xc0, !PT ;  /* 0xffdfffff32327812 */ /* 0x000fc800078ec0ff */
[----:B------:R-:W-:Y:S02]  /*2c400*/  @P0 LOP3.LUT R50, R50, 0x200000, RZ, 0xfc, !PT ;  /* 0x0020000032320812 */ /* 0x000fe400078efcff */
[----:B------:R-:W-:Y:S02]  /*2c410*/  ISETP.GE.AND P0, PT, R2, UR54, PT ;  /* 0x0000003602007c0c */ /* 0x000fe4000bf06270 */
[----:B------:R-:W-:Y:S01]  /*2c420*/  LOP3.LUT R50, R50, 0xffefffff, RZ, 0xc0, !PT ;  /* 0xffefffff32327812 */ /* 0x000fe200078ec0ff */
[----:B------:R-:W-:Y:S01]  /*2c430*/  VIADD R2, R3, 0x102 ;  /* 0x0000010203027836 */ /* 0x000fe20000000000 */
[----:B------:R-:W-:Y:S01]  /*2c440*/  ISETP.LT.AND P1, PT, R5, UR48, !P0 ;  /* 0x0000003005007c0c */ /* 0x000fe2000c721270 */
[----:B0-----:R-:W-:Y:S01]  /*2c450*/  VIADD R8, R8, UR34 ;  /* 0x0000002208087c36 */ /* 0x001fe20008000000 */
[----:B------:R-:W-:Y:S01]  /*2c460*/  ISETP.LT.AND P0, PT, R4, UR16, !P0 ;  /* 0x0000001004007c0c */ /* 0x000fe2000c701270 */
[----:B------:R-:W-:Y:S01]  /*2c470*/  ULDC UR34, c[0x0][0x248] ;  /* 0x0000920000227ab9 */ /* 0x000fe20000000800 */
[----:B------:R-:W-:Y:S01]  /*2c480*/  ULDC UR16, c[0x0][0x228] ;  /* 0x00008a0000107ab9 */ /* 0x000fe20000000800 */
[----:B------:R-:W-:Y:S01]  /*2c490*/  ULDC UR48, c[0x0][0x248] ;  /* 0x0000920000307ab9 */ /* 0x000fe20000000800 */
[----:B------:R-:W-:-:S07]  /*2c4a0*/  ULDC UR54, c[0x0][0x228] ;  /* 0x00008a0000367ab9 */ /* 0x000fce0000000800 */
        /* <DEDUP_REMOVED lines=15> */
[----:B------:R-:W-:Y:S01]  /*2c5a0*/  ISETP.GE.AND P0, PT, R2, UR4, PT ;  /* 0x0000000402007c0c */ /* 0x000fe2000bf06270 */
[----:B0-----:R-:W-:Y:S01]  /*2c5b0*/  VIADD R8, R8, UR34 ;  /* 0x0000002208087c36 */ /* 0x001fe20008000000 */
[----:B------:R-:W-:Y:S02]  /*2c5c0*/  ULDC UR34, c[0x0][0x248] ;  /* 0x0000920000227ab9 */ /* 0x000fe40000000800 */
[----:B------:R-:W-:Y:S02]  /*2c5d0*/  ISETP.LT.AND P1, PT, R5, UR26, !P0 ;  /* 0x0000001a05007c0c */ /* 0x000fe4000c721270 */
[----:B------:R-:W-:Y:S01]  /*2c5e0*/  LOP3.LUT R50, R50, 0xfffeffff, RZ, 0xc0, !PT ;  /* 0xfffeffff32327812 */ /* 0x000fe200078ec0ff */
[----:B------:R0:W-:Y:S01]  /*2c5f0*/  STL [R1+0x58c], R8 ;  /* 0x00058c0801007387 */ /* 0x0001e20000100800 */
[----:B------:R-:W-:Y:S01]  /*2c600*/  ISETP.LT.AND P0, PT, R4, UR8, !P0 ;  /* 0x0000000804007c0c */ /* 0x000fe2000c701270 */
[----:B------:R-:W-:Y:S01]  /*2c610*/  VIADD R2, R3, 0xfe ;  /* 0x000000fe03027836 */ /* 0x000fe20000000000 */
[----:B------:R-:W-:Y:S01]  /*2c620*/  ULDC UR8, c[0x0][0x248] ;  /* 0x0000920000087ab9 */ /* 0x000fe20000000800 */
[----:B------:R-:W-:Y:S01]  /*2c630*/  ULDC UR26, c[0x0][0x248] ;  /* 0x00009200001a7ab9 */ /* 0x000fe20000000800 */
[----:B0-----:R-:W-:-:S05]  /*2c640*/  VIADD R8, R8, UR34 ;  /* 0x0000002208087c36 */ /* 0x001fca0008000000 */
[----:B------:R-:W-:Y:S01]  /*2c650*/  @P1 LOP3.LUT R50, R50, 0x10000, RZ, 0xfc, !PT ;  /* 0x0001000032321812 */ /* 0x000fe200078efcff */
[----:B------:R-:W-:Y:S01]  /*2c660*/  ULDC UR34, c[0x0][0x248] ;  /* 0x0000920000227ab9 */ /* 0x000fe20000000800 */
[----:B------:R0:W-:Y:S02]  /*2c670*/  STL [R1+0x590], R8 ;  /* 0x0005900801007387 */ /* 0x0001e40000100800 */
[----:B------:R-:W-:Y:S01]  /*2c680*/  LOP3.LUT R50, R50, 0xffff7fff, RZ, 0xc0, !PT ;  /* 0xffff7fff32327812 */ /* 0x000fe200078ec0ff */
[----:B0-----:R-:W-:Y:S01]  /*2c690*/  VIADD R8, R8, UR24 ;  /* 0x0000001808087c36 */ /* 0x001fe20008000000 */
[----:B------:R-:W-:-:S04]  /*2c6a0*/  ULDC UR24, c[0x0][0x248] ;  /* 0x0000920000187ab9 */ /* 0x000fc80000000800 */
[----:B------:R0:W-:Y:S01]  /*2c6b0*/  STL [R1+0x594], R8 ;  /* 0x0005940801007387 */ /* 0x0001e20000100800 */
[----:B------:R-:W-:Y:S02]  /*2c6c0*/  @P0 LOP3.LUT R50, R50, 0x8000, RZ, 0xfc, !PT ;  /* 0x0000800032320812 */ /* 0x000fe400078efcff */
[----:B------:R-:W-:Y:S01]  /*2c6d0*/  ISETP.GE.AND P0, PT, R2, UR9, PT ;  /* 0x0000000902007c0c */ /* 0x000fe2000bf06270 */
[----:B0-----:R-:W-:Y:S01]  /*2c6e0*/  VIADD R8, R8, UR24 ;  /* 0x0000001808087c36 */ /* 0x001fe20008000000 */
[----:B------:R-:W-:Y:S01]  /*2c6f0*/  ULDC UR24, c[0x0][0x248] ;  /* 0x0000920000187ab9 */ /* 0x000fe20000000800 */
[----:B------:R-:W-:Y:S01]  /*2c700*/  LOP3.LUT R50, R50, 0xffffbfff, RZ, 0xc0, !PT ;  /* 0xffffbfff32327812 */ /* 0x000fe200078ec0ff */
[----:B------:R-:W-:Y:S01]  /*2c710*/  VIADD R2, R3, 0xfc ;  /* 0x000000fc03027836 */ /* 0x000fe20000000000 */
[----:B------:R-:W-:Y:S01]  /*2c720*/  ULDC UR9, c[0x0][0x248] ;  /* 0x0000920000097ab9 */ /* 0x000fe20000000800 */
[----:B------:R0:W-:Y:S02]  /*2c730*/  STL [R1+0x598], R8 ;  /* 0x0005980801007387 */ /* 0x0001e40000100800 */
[----:B0-----:R-:W-:Y:S01]  /*2c740*/  VIADD R8, R8, UR24 ;  /* 0x0000001808087c36 */ /* 0x001fe20008000000 */
[----:B------:R-:W-:-:S02]  /*2c750*/  ULDC UR24, c[0x0][0x228] ;  /* 0x00008a0000187ab9 */ /* 0x000fc40000000800 */
[----:B------:R-:W-:Y:S01]  /*2c760*/  ISETP.LT.AND P1, PT, R5, UR24, !P0 ;  /* 0x0000001805007c0c */ /* 0x000fe2000c721270 */
[----:B------:R-:W-:Y:S01]  /*2c770*/  ULDC UR24, c[0x0][0x248] ;  /* 0x0000920000187ab9 */ /* 0x000fe20000000800 */
[----:B------:R-:W-:Y:S01]  /*2c780*/  ISETP.LT.AND P0, PT, R4, UR18, !P0 ;  /* 0x0000001204007c0c */ /* 0x000fe2000c701270 */
[----:B------:R0:W-:Y:S01]  /*2c790*/  STL [R1+0x59c], R8 ;  /* 0x00059c0801007387 */ /* 0x0001e20000100800 */
[----:B------:R-:W-:-:S09]  /*2c7a0*/  ULDC UR18, c[0x0][0x228] ;  /* 0x00008a0000127ab9 */ /* 0x000fd20000000800 */
[----:B------:R-:W-:-:S04]  /*2c7b0*/  @P1 LOP3.LUT R50, R50, 0x4000, RZ, 0xfc, !PT ;  /* 0x0000400032321812 */ /* 0x000fc800078efcff */
[----:B------:R-:W-:Y:S01]  /*2c7c0*/  LOP3.LUT R50, R50, 0xffffdfff, RZ, 0xc0, !PT ;  /* 0xffffdfff32327812 */ /* 0x000fe200078ec0ff */
[----:B0-----:R-:W-:Y:S01]  /*2c7d0*/  VIADD R8, R8, UR34 ;  /* 0x0000002208087c36 */ /* 0x001fe20008000000 */
[----:B------:R-:W-:Y:S02]  /*2c7e0*/  ULDC UR34, c[0x0][0x228] ;  /* 0x00008a0000227ab9 */ /* 0x000fe40000000800 */
[----:B------:R-:W-:Y:S02]  /*2c7f0*/  @P0 LOP3.LUT R50, R50, 0x2000, RZ, 0xfc, !PT ;  /* 0x0000200032320812 */ /* 0x000fe400078efcff */
[----:B------:R-:W-:Y:S01]  /*2c800*/  ISETP.GE.AND P0, PT, R2, UR37, PT ;  /* 0x0000002502007c0c */ /* 0x000fe2000bf06270 */
[----:B------:R0:W-:Y:S01]  /*2c810*/  STL [R1+0x5a0], R8 ;  /* 0x0005a00801007387 */ /* 0x0001e20000100800 */
[----:B------:R-:W-:Y:S01]  /*2c820*/  LOP3.LUT R50, R50, 0xffffefff, RZ, 0xc0, !PT ;  /* 0xffffefff32327812 */ /* 0x000fe200078ec0ff */
[----:B------:R-:W-:Y:S01]  /*2c830*/  VIADD R2, R3, 0xfa ;  /* 0x000000fa03027836 */ /* 0x000fe20000000000 */
[----:B------:R-:W-:Y:S01]  /*2c840*/  ISETP.LT.AND P1, PT, R5, UR34, !P0 ;  /* 0x0000002205007c0c */ /* 0x000fe2000c721270 */
[----:B------:R-:W-:Y:S01]  /*2c850*/  ULDC UR37, c[0x0][0x228] ;  /* 0x00008a0000257ab9 */ /* 0x000fe20000000800 */
[----:B------:R-:W-:Y:S01]  /*2c860*/  ULDC UR34, c[0x0][0x248] ;  /* 0x0000920000227ab9 */ /* 0x000fe20000000800 */
[----:B0-----:R-:W-:Y:S01]  /*2c870*/  VIADD R8, R8, UR10 ;  /* 0x0000000a08087c36 */ /* 0x001fe20008000000 */
[----:B------:R-:W-:-:S02]  /*2c880*/  ULDC UR10, c[0x0][0x228] ;  /* 0x00008a00000a7ab9 */ /* 0x000fc40000000800 */
[----:B------:R-:W-:Y:S01]  /*2c890*/  ISETP.LT.AND P0, PT, R4, UR10, !P0 ;  /* 0x0000000a04007c0c */ /* 0x000fe2000c701270 */
[----:B------:R-:W-:-:S06]  /*2c8a0*/  ULDC UR10, c[0x0][0x228] ;  /* 0x00008a00000a7ab9 */ /* 0x000fcc0000000800 */
        /* <DEDUP_REMOVED lines=29> */
[----:B------:R-:W-:Y:S01]  /*2ca80*/  LOP3.LUT R50, R50, 0xffffff7f, RZ, 0xc0, !PT ;  /* 0xffffff7f32327812 */ /* 0x000fe200078ec0ff */
[----:B------:R0:W-:Y:S03]  /*2ca90*/  STL [R1+0x5ac], R8 ;  /* 0x0005ac0801007387 */ /* 0x0001e60000100800 */
[----:B------:R-:W-:Y:S02]  /*2caa0*/  @P0 LOP3.LUT R50, R50, 0x80, RZ, 0xfc, !PT ;  /* 0x0000008032320812 */ /* 0x000fe400078efcff */
[----:B------:R-:W-:Y:S01]  /*2cab0*/  ISETP.GE.AND P0, PT, R2, UR21, PT ;  /* 0x0000001502007c0c */ /* 0x000fe2000bf06270 */
[----:B0-----:R-:W-:Y:S01]  /*2cac0*/  VIADD R8, R8, UR38 ;  /* 0x0000002608087c36 */ /* 0x001fe20008000000 */
[----:B------:R-:W-:Y:S01]  /*2cad0*/  LOP3.LUT R50, R50, 0xffffffbf, RZ, 0xc0, !PT ;  /* 0xffffffbf32327812 */ /* 0x000fe200078ec0ff */
[----:B------:R-:W-:Y:S01]  /*2cae0*/  VIADD R2, R3, 0xf4 ;  /* 0x000000f403027836 */ /* 0x000fe20000000000 */
[----:B------:R-:W-:Y:S01]  /*2caf0*/  ISETP.LT.AND P1, PT, R5, UR14, !P0 ;  /* 0x0000000e05007c0c */ /* 0x000fe2000c721270 */
[----:B------:R-:W-:Y:S01]  /*2cb00*/  ULDC UR38, c[0x0][0x248] ;  /* 0x0000920000267ab9 */ /* 0x000fe20000000800 */
[----:B------:R0:W-:Y:S01]  /*2cb10*/  STL [R1+0x5b0], R8 ;  /* 0x0005b00801007387 */ /* 0x0001e20000100800 */
[----:B------:R-:W-:Y:S01]  /*2cb20*/  ULDC UR21, c[0x0][0x248] ;  /* 0x0000920000157ab9 */ /* 0x000fe20000000800 */
[----:B------:R-:W-:Y:S01]  /*2cb30*/  ULDC UR14, c[0x0][0x228] ;  /* 0x00008a00000e7ab9 */ /* 0x000fe20000000800 */
[----:B0-----:R-:W-:Y:S01]  /*2cb40*/  VIADD R8, R8, UR20 ;  /* 0x0000001408087c36 */ /* 0x001fe20008000000 */
[----:B------:R-:W-:-:S02]  /*2cb50*/  ULDC UR20, c[0x0][0x228] ;  /* 0x00008a0000147ab9 */ /* 0x000fc40000000800 */
[----:B------:R-:W-:Y:S01]  /*2cb60*/  ISETP.LT.AND P0, PT, R4, UR20, !P0 ;  /* 0x0000001404007c0c */ /* 0x000fe2000c701270 */
[----:B------:R-:W-:-:S04]  /*2cb70*/  ULDC UR20, c[0x0][0x228] ;  /* 0x00008a0000147ab9 */ /* 0x000fc80000000800 */
[----:B------:R-:W-:-:S04]  /*2cb80*/  @P1 LOP3.LUT R50, R50, 0x40, RZ, 0xfc, !PT ;  /* 0x0000004032321812 */ /* 0x000fc800078efcff */
[----:B------:R-:W-:-:S04]  /*2cb90*/  LOP3.LUT R50, R50, 0xffffffdf, RZ, 0xc0, !PT ;  /* 0xffffffdf32327812 */ /* 0x000fc800078ec0ff */
        /* <DEDUP_REMOVED lines=17> */
[----:B------:R0:W-:Y:S01]  /*2ccb0*/  STL [R1+0x5b8], R8 ;  /* 0x0005b80801007387 */ /* 0x0001e20000100800 */
[----:B------:R-:W-:Y:S01]  /*2ccc0*/  ISETP.LT.AND P1, PT, R5, UR37, !P0 ;  /* 0x0000002505007c0c */ /* 0x000fe2000c721270 */
[----:B------:R-:W-:Y:S01]  /*2ccd0*/  VIADD R2, R3, 0xf0 ;  /* 0x000000f003027836 */ /* 0x000fe20000000000 */
[----:B------:R-:W-:Y:S01]  /*2cce0*/  ISETP.LT.AND P0, PT, R4, UR5, !P0 ;  /* 0x0000000504007c0c */ /* 0x000fe2000c701270 */
[----:B------:R-:W-:Y:S01]  /*2ccf0*/  ULDC UR5, c[0x0][0x248] ;  /* 0x0000920000057ab9 */ /* 0x000fe20000000800 */
[----:B------:R-:W-:Y:S01]  /*2cd00*/  ULDC UR33, c[0x0][0x248] ;  /* 0x0000920000217ab9 */ /* 0x000fe20000000800 */
[----:B------:R-:W-:Y:S01]  /*2cd10*/  ULDC UR37, c[0x0][0x248] ;  /* 0x0000920000257ab9 */ /* 0x000fe20000000800 */
[----:B0-----:R-:W-:Y:S01]  /*2cd20*/  VIADD R8, R8, UR40 ;  /* 0x0000002808087c36 */ /* 0x001fe20008000000 */
[----:B------:R-:W-:-:S06]  /*2cd30*/  ULDC UR40, c[0x0][0x248] ;  /* 0x0000920000287ab9 */ /* 0x000fcc0000000800 */
[----:B------:R-:W-:Y:S01]  /*2cd40*/  @P1 LOP3.LUT R50, R50, 0x4, RZ, 0xfc, !PT ;  /* 0x0000000432321812 */ /* 0x000fe200078efcff */
[----:B------:R0:W-:Y:S03]  /*2cd50*/  STL [R1+0x5bc], R8 ;  /* 0x0005bc0801007387 */ /* 0x0001e60000100800 */
[----:B------:R-:W-:-:S04]  /*2cd60*/  LOP3.LUT R50, R50, 0xfffffffd, RZ, 0xc0, !PT ;  /* 0xfffffffd32327812 */ /* 0x000fc800078ec0ff */
[----:B------:R-:W-:Y:S01]  /*2cd70*/  @P0 LOP3.LUT R50, R50, 0x2, RZ, 0xfc, !PT ;  /* 0x0000000232320812 */ /* 0x000fe200078efcff */
[----:B0-----:R-:W-:Y:S01]  /*2cd80*/  VIADD R8, R8, UR40 ;  /* 0x0000002808087c36 */ /* 0x001fe20008000000 */
[----:B------:R-:W-:Y:S01]  /*2cd90*/  ULDC UR40, c[0x0][0x248] ;  /* 0x0000920000287ab9 */ /* 0x000fe20000000800 */
[----:B------:R-:W-:-:S03]  /*2cda0*/  ISETP.GE.AND P0, PT, R2, UR19, PT ;  /* 0x0000001302007c0c */ /* 0x000fc6000bf06270 */
[----:B------:R0:W-:Y:S01]  /*2cdb0*/  STL [R1+0x5c0], R8 ;  /* 0x0005c00801007387 */ /* 0x0001e20000100800 */
[----:B------:R-:W-:Y:S01]  /*2cdc0*/  ISETP.LT.AND P1, PT, R5, UR30, !P0 ;  /* 0x0000001e05007c0c */ /* 0x000fe2000c721270 */
[----:B------:R-:W-:Y:S01]  /*2cdd0*/  VIADD R2, R3, 0xee ;  /* 0x000000ee03027836 */ /* 0x000fe20000000000 */
[----:B------:R-:W-:Y:S01]  /*2cde0*/  LOP3.LUT R50, R50, 0xfffffffe, RZ, 0xc0, !PT ;  /* 0xfffffffe32327812 */ /* 0x000fe200078ec0ff */
[----:B------:R-:W-:Y:S01]  /*2cdf0*/  ULDC UR19, c[0x0][0x248] ;  /* 0x0000920000137ab9 */ /* 0x000fe20000000800 */
[----:B------:R-:W-:Y:S01]  /*2ce00*/  ULDC UR30, c[0x0][0x228] ;  /* 0x00008a00001e7ab9 */ /* 0x000fe20000000800 */
[----:B0-----:R-:W-:Y:S01]  /*2ce10*/  VIADD R8, R8, UR40 ;  /* 0x0000002808087c36 */ /* 0x001fe20008000000 */
[----:B------:R-:W-:Y:S02]  /*2ce20*/  ULDC UR40, c[0x0][0x228] ;  /* 0x00008a0000287ab9 */ /* 0x000fe40000000800 */
[----:B------:R-:W-:Y:S01]  /*2ce30*/  ISETP.LT.AND P0, PT, R4, UR40, !P0 ;  /* 0x0000002804007c0c */ /* 0x000fe2000c701270 */
[----:B------:R-:W-:-:S04]  /*2ce40*/  ULDC UR40, c[0x0][0x228] ;  /* 0x00008a0000287ab9 */ /* 0x000fc80000000800 */
[----:B------:R-:W-:-:S08]  /*2ce50*/  @P1 LOP3.LUT R50, R50, 0x1, RZ, 0xfc, !PT ;  /* 0x0000000132321812 */ /* 0x000fd000078efcff */
        /* <DEDUP_REMOVED lines=12> */
[----:B------:R-:W-:-:S04]  /*2cf20*/  @P1 LOP3.LUT R51, R51, 0x40000000, RZ, 0xfc, !PT ;  /* 0x4000000033331812 */ /* 0x000fc800078efcff */
[----:B------:R-:W-:Y:S01]  /*2cf30*/  LOP3.LUT R51, R51, 0xdfffffff, RZ, 0xc0, !PT ;  /* 0xdfffffff33337812 */ /* 0x000fe200078ec0ff */
[----:B------:R0:W-:Y:S03]  /*2cf40*/  STL [R1+0x5c8], R8 ;  /* 0x0005c80801007387 */ /* 0x0001e60000100800 */
        /* <DEDUP_REMOVED lines=16> */
[----:B------:R-:W-:Y:S01]  /*2d050*/  LOP3.LUT R51, R51, 0xf7ffffff, RZ, 0xc0, !PT ;  /* 0xf7ffffff33337812 */ /* 0x000fe200078ec0ff */
[----:B0-----:R-:W-:Y:S01]  /*2d060*/  VIADD R8, R8, UR48 ;  /* 0x0000003008087c36 */ /* 0x001fe20008000000 */
[----:B------:R-:W-:Y:S02]  /*2d070*/  ULDC UR48, c[0x0][0x248] ;  /* 0x0000920000307ab9 */ /* 0x000fe40000000800 */
[----:B------:R-:W-:Y:S02]  /*2d080*/  @P0 LOP3.LUT R51, R51, 0x8000000, RZ, 0xfc, !PT ;  /* 0x0800000033330812 */ /* 0x000fe400078efcff */
[----:B------:R0:W-:Y:S01]  /*2d090*/  STL [R1+0x5d4], R8 ;  /* 0x0005d40801007387 */ /* 0x0001e20000100800 */
[----:B------:R-:W-:Y:S01]  /*2d0a0*/  ISETP.GE.AND P0, PT, R2, UR55, PT ;  /* 0x0000003702007c0c */ /* 0x000fe2000bf06270 */
[----:B0-----:R-:W-:-:S03]  /*2d0b0*/  VIADD R8, R8, UR48 ;  /* 0x0000003008087c36 */ /* 0x001fc60008000000 */
[----:B------:R-:W-:Y:S02]  /*2d0c0*/  ISETP.LT.AND P1, PT, R5, UR54, !P0 ;  /* 0x0000003605007c0c */ /* 0x000fe4000c721270 */
[----:B------:R-:W-:Y:S01]  /*2d0d0*/  LOP3.LUT R51, R51, 0xfbffffff, RZ, 0xc0, !PT ;  /* 0xfbffffff33337812 */ /* 0x000fe200078ec0ff */
[----:B------:R-:W-:Y:S01]  /*2d0e0*/  VIADD R2, R3, 0xe8 ;  /* 0x000000e803027836 */ /* 0x000fe20000000000 */
[----:B------:R0:W-:Y:S01]  /*2d0f0*/  STL [R1+0x5d8], R8 ;  /* 0x0005d80801007387 */ /* 0x0001e20000100800 */
[----:B------:R-:W-:Y:S01]  /*2d100*/  ISETP.LT.AND P0, PT, R4, UR52, !P0 ;  /* 0x0000003404007c0c */ /* 0x000fe2000c701270 */
[----:B------:R-:W-:Y:S01]  /*2d110*/  ULDC UR48, c[0x0][0x228] ;  /* 0x00008a0000307ab9 */ /* 0x000fe20000000800 */
[----:B------:R-:W-:Y:S01]  /*2d120*/  ULDC UR55, c[0x0][0x228] ;  /* 0x00008a0000377ab9 */ /* 0x000fe20000000800 */
[----:B------:R-:W-:Y:S01]  /*2d130*/  ULDC UR52, c[0x0][0x228] ;  /* 0x00008a0000347ab9 */ /* 0x000fe20000000800 */
[----:B------:R-:W-:Y:S01]  /*2d140*/  ULDC UR54, c[0x0][0x228] ;  /* 0x00008a0000367ab9 */ /* 0x000fe20000000800 */
[----:B0-----:R-:W-:Y:S01]  /*2d150*/  VIADD R8, R8, UR44 ;  /* 0x0000002c08087c36 */ /* 0x001fe20008000000 */
[----:B------:R-:W-:-:S04]  /*2d160*/  ULDC UR44, c[0x0][0x248] ;  /* 0x00009200002c7ab9 */ /* 0x000fc80000000800 */
[----:B------:R0:W-:Y:S01]  /*2d170*/  STL [R1+0x5dc], R8 ;  /* 0x0005dc0801007387 */ /* 0x0001e20000100800 */
[----:B------:R-:W-:Y:S01]  /*2d180*/  @P1 LOP3.LUT R51, R51, 0x4000000, RZ, 0xfc, !PT ;  /* 0x0400000033331812 */ /* 0x000fe200078efcff */
[----:B0-----:R-:W-:-:S03]  /*2d190*/  VIADD R8, R8, UR44 ;  /* 0x0000002c08087c36 */ /* 0x001fc60008000000 */
[----:B------:R-:W-:Y:S01]  /*2d1a0*/  LOP3.LUT R51, R51, 0xfdffffff, RZ, 0xc0, !PT ;  /* 0xfdffffff33337812 */ /* 0x000fe200078ec0ff */
[----:B------:R-:W-:Y:S01]  /*2d1b0*/  ULDC UR44, c[0x0][0x228] ;  /* 0x00008a00002c7ab9 */ /* 0x000fe20000000800 */
[----:B------:R0:W-:Y:S02]  /*2d1c0*/  STL [R1+0x5e0], R8 ;  /* 0x0005e00801007387 */ /* 0x0001e40000100800 */
        /* <DEDUP_REMOVED lines=10> */
[----:B------:R0:W-:Y:S01]  /*2d270*/  STL [R1+0x5e8], R8 ;  /* 0x0005e80801007387 */ /* 0x0001e20000100800 */
[----:B------:R-:W-:Y:S01]  /*2d280*/  ISETP.LT.AND P1, PT, R5, UR50, !P0 ;  /* 0x0000003205007c0c */ /* 0x000fe2000c721270 */
[----:B------:R-:W-:Y:S01]  /*2d290*/  ULDC UR50, c[0x0][0x228] ;  /* 0x00008a0000327ab9 */ /* 0x000fe20000000800 */
[----:B0-----:R-:W-:Y:S01]  /*2d2a0*/  VIADD R8, R8, UR8 ;  /* 0x0000000808087c36 */ /* 0x001fe20008000000 */
[----:B------:R-:W-:-:S04]  /*2d2b0*/  ULDC UR8, c[0x0][0x248] ;  /* 0x0000920000087ab9 */ /* 0x000fc80000000800 */
[----:B------:R0:W-:Y:S01]  /*2d2c0*/  STL [R1+0x5ec], R8 ;  /* 0x0005ec0801007387 */ /* 0x0001e20000100800 */
[----:B------:R-:W-:Y:S01]  /*2d2d0*/  ISETP.LT.AND P0, PT, R4, UR48, !P0 ;  /* 0x0000003004007c0c */ /* 0x000fe2000c701270 */
[----:B0-----:R-:W-:-:S04]  /*2d2e0*/  VIADD R8, R8, UR8 ;  /* 0x0000000808087c36 */ /* 0x001fc80008000000 */
[----:B------:R-:W-:Y:S01]  /*2d2f0*/  @P1 LOP3.LUT R51, R51, 0x1000000, RZ, 0xfc, !PT ;  /* 0x0100000033331812 */ /* 0x000fe200078efcff */
[----:B------:R-:W-:Y:S01]  /*2d300*/  ULDC UR8, c[0x0][0x228] ;  /* 0x00008a0000087ab9 */ /* 0x000fe20000000800 */
[----:B------:R0:W-:Y:S02]  /*2d310*/  STL [R1+0x800], R8 ;  /* 0x0008000801007387 */ /* 0x0001e40000100800 */
[----:B------:R-:W-:Y:S01]  /*2d320*/  LOP3.LUT R51, R51, 0xff7fffff, RZ, 0xc0, !PT ;  /* 0xff7fffff33337812 */ /* 0x000fe200078ec0ff */
[----:B0-----:R-:W-:-:S03]  /*2d330*/  VIADD R8, R8, UR9 ;  /* 0x0000000908087c36 */ /* 0x001fc60008000000 */
[----:B------:R-:W-:Y:S01]  /*2d340*/  @P0 LOP3.LUT R51, R51, 0x800000, RZ, 0xfc, !PT ;  /* 0x0080000033330812 */ /* 0x000fe200078efcff */
[----:B------:R-:W-:Y:S01]  /*2d350*/  ULDC UR9, c[0x0][0x228] ;  /* 0x00008a0000097ab9 */ /* 0x000fe20000000800 */
[----:B------:R0:W-:Y:S01]  /*2d360*/  STL [R1+0x804], R8 ;  /* 0x0008040801007387 */ /* 0x0001e20000100800 */
[----:B------:R-:W-:Y:S01]  /*2d370*/  ISETP.GE.AND P0, PT, R2, UR53, PT ;  /* 0x0000003502007c0c */ /* 0x000fe2000bf06270 */
[----:B0-----:R-:W-:-:S03]  /*2d380*/  VIADD R8, R8, UR24 ;  /* 0x0000001808087c36 */ /* 0x001fc60008000000 */
[----:B------:R-:W-:Y:S02]  /*2d390*/  ISETP.LT.AND P1, PT, R5, UR38, !P0 ;  /* 0x0000002605007c0c */ /* 0x000fe4000c721270 */
[----:B------:R-:W-:Y:S01]  /*2d3a0*/  LOP3.LUT R51, R51, 0xffbfffff, RZ, 0xc0, !PT ;  /* 0xffbfffff33337812 */ /* 0x000fe200078ec0ff */
[----:B------:R-:W-:Y:S01]  /*2d3b0*/  VIADD R2, R3, 0xe4 ;  /* 0x000000e403027836 */ /* 0x000fe20000000000 */
[----:B------:R0:W-:Y:S01]  /*2d3c0*/  STL [R1+0x808], R8 ;  /* 0x0008080801007387 */ /* 0x0001e20000100800 */
[----:B------:R-:W-:Y:S01]  /*2d3d0*/  ULDC UR38, c[0x0][0x248] ;  /* 0x0000920000267ab9 */ /* 0x000fe20000000800 */
[----:B------:R-:W-:Y:S01]  /*2d3e0*/  ULDC UR24, c[0x0][0x228] ;  /* 0x00008a0000187ab9 */ /* 0x000fe20000000800 */
[----:B------:R-:W-:Y:S01]  /*2d3f0*/  ULDC UR53, c[0x0][0x228] ;  /* 0x00008a0000357ab9 */ /* 0x000fe20000000800 */
[----:B0-----:R-:W-:Y:S01]  /*2d400*/  VIADD R8, R8, UR12 ;  /* 0x0000000c08087c36 */ /* 0x001fe20008000000 */
[----:B------:R-:W-:Y:S01]  /*2d410*/  ISETP.LT.AND P0, PT, R4, UR46, !P0 ;  /* 0x0000002e04007c0c */ /* 0x000fe2000c701270 */
[----:B------:R-:W-:-:S03]  /*2d420*/  ULDC UR12, c[0x0][0x228] ;  /* 0x00008a00000c7ab9 */ /* 0x000fc60000000800 */
[----:B------:R-:W-:Y:S01]  /*2d430*/  @P1 LOP3.LUT R51, R51, 0x400000, RZ, 0xfc, !PT ;  /* 0x0040000033331812 */ /* 0x000fe200078efcff */
[----:B------:R-:W-:Y:S01]  /*2d440*/  ULDC UR46, c[0x0][0x228] ;  /* 0x00008a00002e7ab9 */ /* 0x000fe20000000800 */
[----:B------:R0:W-:Y:S02]  /*2d450*/  STL [R1+0x80c], R8 ;  /* 0x00080c0801007387 */ /* 0x0001e40000100800 */
[----:B0-----:R-:W-:Y:S01]  /*2d460*/  VIADD R8, R8, UR26 ;  /* 0x0000001a08087c36 */ /* 0x001fe20008000000 */
[----:B------:R-:W-:-:S04]  /*2d470*/  ULDC UR26, c[0x0][0x248] ;  /* 0x00009200001a7ab9 */ /* 0x000fc80000000800 */
[----:B------:R0:W-:Y:S02]  /*2d480*/  STL [R1+0x810], R8 ;  /* 0x0008100801007387 */ /* 0x0001e40000100800 */
[----:B0-----:R-:W-:Y:S01]  /*2d490*/  VIADD R8, R8, UR26 ;  /* 0x0000001a08087c36 */ /* 0x001fe20008000000 */
[----:B------:R-:W-:Y:S01]  /*2d4a0*/  LOP3.LUT R51, R51, 0xffdfffff, RZ, 0xc0, !PT ;  /* 0xffdfffff33337812 */ /* 0x000fe200078ec0ff */
[----:B------:R-:W-:-:S03]  /*2d4b0*/  ULDC UR26, c[0x0][0x228] ;  /* 0x00008a00001a7ab9 */ /* 0x000fc60000000800 */
[----:B------:R0:W-:Y:S01]  /*2d4c0*/  STL [R1+0x814], R8 ;  /* 0x0008140801007387 */ /* 0x0001e20000100800 */
[----:B------:R-:W-:Y:S01]  /*2d4d0*/  @P0 LOP3.LUT R51, R51, 0x200000, RZ, 0xfc, !PT ;  /* 0x0020000033330812 */ /* 0x000fe200078efcff */
[----:B0-----:R-:W-:Y:S01]  /*2d4e0*/  VIADD R8, R8, UR34 ;  /* 0x0000002208087c36 */ /* 0x001fe20008000000 */
[----:B------:R-:W-:Y:S01]  /*2d4f0*/  ISETP.GE.AND P0, PT, R2, UR27, PT ;  /* 0x0000001b02007c0c */ /* 0x000fe2000bf06270 */
[----:B------:R-:W-:-:S03]  /*2d500*/  ULDC UR34, c[0x0][0x248] ;  /* 0x0000920000227ab9 */ /* 0x000fc60000000800 */
[----:B------:R0:W-:Y:S01]  /*2d510*/  STL [R1+0x818], R8 ;  /* 0x0008180801007387 */ /* 0x0001e20000100800 */
[----:B------:R-:W-:Y:S02]  /*2d520*/  ISETP.LT.AND P1, PT, R5, UR55, !P0 ;  /* 0x0000003705007c0c */ /* 0x000fe4000c721270 */
[----:B------:R-:W-:Y:S01]  /*2d530*/  LOP3.LUT R51, R51, 0xffefffff, RZ, 0xc0, !PT ;  /* 0xffefffff33337812 */ /* 0x000fe200078ec0ff */
[----:B------:R-:W-:Y:S01]  /*2d540*/  VIADD R2, R3, 0xe2 ;  /* 0x000000e203027836 */ /* 0x000fe20000000000 */
[----:B------:R-:W-:Y:S01]  /*2d550*/  ULDC UR27, c[0x0][0x248] ;  /* 0x00009200001b7ab9 */ /* 0x000fe20000000800 */
[----:B0-----:R-:W-:Y:S01]  /*2d560*/  VIADD R8, R8, UR21 ;  /* 0x0000001508087c36 */ /* 0x001fe20008000000 */
[----:B------:R-:W-:Y:S01]  /*2d570*/  ISETP.LT.AND P0, PT, R4, UR57, !P0 ;  /* 0x0000003904007c0c */ /* 0x000fe2000c701270 */
[----:B------:R-:W-:Y:S01]  /*2d580*/  ULDC UR57, c[0x0][0x228] ;  /* 0x00008a0000397ab9 */ /* 0x000fe20000000800 */
[----:B------:R-:W-:Y:S01]  /*2d590*/  ULDC UR21, c[0x0][0x228] ;  /* 0x00008a0000157ab9 */ /* 0x000fe20000000800 */
[----:B------:R-:W-:Y:S01]  /*2d5a0*/  ULDC UR55, c[0x0][0x228] ;  /* 0x00008a0000377ab9 */ /* 0x000fe20000000800 */
[----:B------:R0:W-:Y:S02]  /*2d5b0*/  STL [R1+0x820], R8 ;  /* 0x0008200801007387 */ /* 0x0001e40000100800 */
[----:B0-----:R-:W-:Y:S01]  /*2d5c0*/  VIADD R8, R8, UR34 ;  /* 0x0000002208087c36 */ /* 0x001fe20008000000 */
[----:B------:R-:W-:Y:S01]  /*2d5d0*/  @P1 LOP3.LUT R51, R51, 0x100000, RZ, 0xfc, !PT ;  /* 0x0010000033331812 */ /* 0x000fe200078efcff */
[----:B------:R-:W-:-:S03]  /*2d5e0*/  ULDC UR34, c[0x0][0x228] ;  /* 0x00008a0000227ab9 */ /* 0x000fc60000000800 */
[----:B------:R0:W-:Y:S02]  /*2d5f0*/  STL [R1+0x824], R8 ;  /* 0x0008240801007387 */ /* 0x0001e40000100800 */
[----:B0-----:R-:W-:Y:S01]  /*2d600*/  VIADD R8, R8, UR22 ;  /* 0x0000001608087c36 */ /* 0x001fe20008000000 */
[----:B------:R-:W-:-:S04]  /*2d610*/  ULDC UR22, c[0x0][0x248] ;  /* 0x0000920000167ab9 */ /* 0x000fc80000000800 */
[----:B------:R0:W-:Y:S01]  /*2d620*/  STL [R1+0x828], R8 ;  /* 0x0008280801007387 */ /* 0x0001e20000100800 */
[----:B------:R-:W-:Y:S01]  /*2d630*/  LOP3.LUT R51, R51, 0xfff7ffff, RZ, 0xc0, !PT ;  /* 0xfff7ffff33337812 */ /* 0x000fe200078ec0ff */
[----:B0-----:R-:W-:-:S03]  /*2d640*/  VIADD R8, R8, UR22 ;  /* 0x0000001608087c36 */ /* 0x001fc60008000000 */
[----:B------:R-:W-:Y:S01]  /*2d650*/  @P0 LOP3.LUT R51, R51, 0x80000, RZ, 0xfc, !PT ;  /* 0x0008000033330812 */ /* 0x000fe200078efcff */
[----:B------:R-:W-:Y:S01]  /*2d660*/  ULDC UR22, c[0x0][0x248] ;  /* 0x0000920000167ab9 */ /* 0x000fe20000000800 */
[----:B------:R0:W-:Y:S01]  /*2d670*/  STL [R1+0x82c], R8 ;  /* 0x00082c0801007387 */ /* 0x0001e20000100800 */
        /* <DEDUP_REMOVED lines=10> */
[----:B------:R-:W-:Y:S01]  /*2d720*/  ISETP.LT.AND P0, PT, R4, UR61, !P0 ;  /* 0x0000003d04007c0c */ /* 0x000fe2000c701270 */
[----:B------:R-:W-:Y:S01]  /*2d730*/  ULDC UR5, c[0x0][0x228] ;  /* 0x00008a0000057ab9 */ /* 0x000fe20000000800 */
[----:B------:R-:W-:-:S02]  /*2d740*/  ULDC UR61, c[0x0][0x228] ;  /* 0x00008a00003d7ab9 */ /* 0x000fc40000000800 */
[----:B------:R0:W-:Y:S02]  /*2d750*/  STL [R1+0x834], R8 ;  /* 0x0008340801007387 */ /* 0x0001e40000100800 */
[----:B0-----:R-:W-:-:S04]  /*2d760*/  VIADD R8, R8, UR19 ;  /* 0x0000001308087c36 */ /* 0x001fc80008000000 */
        /* <DEDUP_REMOVED lines=16> */
[----:B0-----:R-:W-:Y:S01]  /*2d870*/  VIADD R8, R8, UR29 ;  /* 0x0000001d08087c36 */ /* 0x001fe20008000000 */
[----:B------:R-:W-:Y:S01]  /*2d880*/  ISETP.LT.AND P0, PT, R4, UR10, !P0 ;  /* 0x0000000a04007c0c */ /* 0x000fe2000c701270 */
[----:B------:R-:W-:-:S04]  /*2d890*/  ULDC UR10, c[0x0][0x248] ;  /* 0x00009200000a7ab9 */ /* 0x000fc80000000800 */
[----:B------:R-:W-:Y:S01]  /*2d8a0*/  @P1 LOP3.LUT R51, R51, 0x10000, RZ, 0xfc, !PT ;  /* 0x0001000033331812 */ /* 0x000fe200078efcff */
[----:B------:R-:W-:Y:S01]  /*2d8b0*/  ULDC UR29, c[0x0][0x228] ;  /* 0x00008a00001d7ab9 */ /* 0x000fe20000000800 */
[----:B------:R0:W-:Y:S02]  /*2d8c0*/  STL [R1+0x844], R8 ;  /* 0x0008440801007387 */ /* 0x0001e40000100800 */
[----:B0-----:R-:W-:Y:S01]  /*2d8d0*/  VIADD R8, R8, UR16 ;  /* 0x0000001008087c36 */ /* 0x001fe20008000000 */
[----:B------:R-:W-:Y:S01]  /*2d8e0*/  LOP3.LUT R51, R51, 0xffff7fff, RZ, 0xc0, !PT ;  /* 0xffff7fff33337812 */ /* 0x000fe200078ec0ff */
[----:B------:R-:W-:-:S03]  /*2d8f0*/  ULDC UR16, c[0x0][0x228] ;  /* 0x00008a0000107ab9 */ /* 0x000fc60000000800 */
[----:B------:R0:W-:Y:S02]  /*2d900*/  STL [R1+0x848], R8 ;  /* 0x0008480801007387 */ /* 0x0001e40000100800 */
[----:B0-----:R-:W-:Y:S01]  /*2d910*/  VIADD R8, R8, UR32 ;  /* 0x0000002008087c36 */ /* 0x001fe20008000000 */
[----:B------:R-:W-:Y:S01]  /*2d920*/  @P0 LOP3.LUT R51, R51, 0x8000, RZ, 0xfc, !PT ;  /* 0x0000800033330812 */ /* 0x000fe200078efcff */
[----:B------:R-:W-:-:S03]  /*2d930*/  ULDC UR32, c[0x0][0x228] ;  /* 0x00008a0000207ab9 */ /* 0x000fc60000000800 */
        /* <DEDUP_REMOVED lines=8> */
[----:B------:R-:W-:Y:S01]  /*2d9c0*/  ULDC.64 UR48, c[0x0][0x228] ;  /* 0x00008a0000307ab9 */ /* 0x000fe20000000a00 */
[----:B------:R-:W-:Y:S01]  /*2d9d0*/  ULDC UR33, c[0x0][0x228] ;  /* 0x00008a0000217ab9 */ /* 0x000fe20000000800 */
[----:B0-----:R-:W-:Y:S01]  /*2d9e0*/  VIADD R8, R8, UR35 ;  /* 0x0000002308087c36 */ /* 0x001fe20008000000 */
[----:B------:R-:W-:-:S04]  /*2d9f0*/  ULDC UR35, c[0x0][0x248] ;  /* 0x0000920000237ab9 */ /* 0x000fc80000000800 */
[----:B------:R0:W-:Y:S01]  /*2da00*/  STL [R1+0x854], R8 ;  /* 0x0008540801007387 */ /* 0x0001e20000100800 */
[----:B------:R-:W-:Y:S01]  /*2da10*/  ISETP.LT.AND P0, PT, R4, UR9, !P0 ;  /* 0x0000000904007c0c */ /* 0x000fe2000c701270 */
[----:B0-----:R-:W-:Y:S01]  /*2da20*/  VIADD R8, R8, UR35 ;  /* 0x0000002308087c36 */ /* 0x001fe20008000000 */
[----:B------:R-:W-:Y:S01]  /*2da30*/  @P1 LOP3.LUT R51, R51, 0x4000, RZ, 0xfc, !PT ;  /* 0x0000400033331812 */ /* 0x000fe200078efcff */
[----:B------:R-:W-:-:S03]  /*2da40*/  ULDC UR35, c[0x0][0x228] ;  /* 0x00008a0000237ab9 */ /* 0x000fc60000000800 */
        /* <DEDUP_REMOVED lines=12> */
[----:B------:R0:W-:Y:S02]  /*2db10*/  STL [R1+0x864], R8 ;  /* 0x0008640801007387 */ /* 0x0001e40000100800 */
[----:B0-----:R-:W-:Y:S01]  /*2db20*/  VIADD R8, R8, UR27 ;  /* 0x0000001b08087c36 */ /* 0x001fe20008000000 */
[----:B------:R-:W-:-:S04]  /*2db30*/  ULDC UR27, c[0x0][0x248] ;  /* 0x00009200001b7ab9 */ /* 0x000fc80000000800 */
[----:B------:R0:W-:Y:S01]  /*2db40*/  STL [R1+0x868], R8 ;  /* 0x0008680801007387 */ /* 0x0001e20000100800 */
[----:B------:R-:W-:Y:S02]  /*2db50*/  ISETP.LT.AND P0, PT, R4, UR24, !P0 ;  /* 0x0000001804007c0c */ /* 0x000fe4000c701270 */
[----:B------:R-:W-:Y:S01]  /*2db60*/  LOP3.LUT R51, R51, 0xfffffbff, RZ, 0xc0, !PT ;  /* 0xfffffbff33337812 */ /* 0x000fe200078ec0ff */
[----:B0-----:R-:W-:-:S05]  /*2db70*/  VIADD R8, R8, UR27 ;  /* 0x0000001b08087c36 */ /* 0x001fca0008000000 */
[----:B------:R0:W-:Y:S01]  /*2db80*/  STL [R1+0x86c], R8 ;  /* 0x00086c0801007387 */ /* 0x0001e20000100800 */
[----:B------:R-:W-:Y:S01]  /*2db90*/  @P1 LOP3.LUT R51, R51, 0x400, RZ, 0xfc, !PT ;  /* 0x0000040033331812 */ /* 0x000fe200078efcff */
[----:B------:R-:W-:Y:S02]  /*2dba0*/  VIADD R2, R3, 0xda ;  /* 0x000000da03027836 */ /* 0x000fe40000000000 */
[----:B0-----:R-:W-:Y:S01]  /*2dbb0*/  VIADD R8, R8, UR25 ;  /* 0x0000001908087c36 */ /* 0x001fe20008000000 */
[----:B------:R-:W-:Y:S01]  /*2dbc0*/  ULDC UR25, c[0x0][0x248] ;  /* 0x0000920000197ab9 */ /* 0x000fe20000000800 */
[----:B------:R-:W-:-:S03]  /*2dbd0*/  LOP3.LUT R51, R51, 0xfffffdff, RZ, 0xc0, !PT ;  /* 0xfffffdff33337812 */ /* 0x000fc600078ec0ff */
        /* <DEDUP_REMOVED lines=8> */
[----:B------:R-:W-:Y:S01]  /*2dc60*/  ULDC.64 UR24, c[0x0][0x228] ;  /* 0x00008a0000187ab9 */ /* 0x000fe20000000a00 */
[----:B------:R-:W-:Y:S01]  /*2dc70*/  ULDC UR7, c[0x0][0x248] ;  /* 0x0000920000077ab9 */ /* 0x000fe20000000800 */
[----:B0-----:R-:W-:Y:S01]  /*2dc80*/  VIADD R8, R8, UR10 ;  /* 0x0000000a08087c36 */ /* 0x001fe20008000000 */
[----:B------:R-:W-:-:S04]  /*2dc90*/  ULDC UR10, c[0x0][0x248] ;  /* 0x00009200000a7ab9 */ /* 0x000fc80000000800 */
[----:B------:R0:W-:Y:S01]  /*2dca0*/  STL [R1+0x878], R8 ;  /* 0x0008780801007387 */ /* 0x0001e20000100800 */
[----:B------:R-:W-:Y:S01]  /*2dcb0*/  ISETP.LT.AND P0, PT, R4, UR17, !P0 ;  /* 0x0000001104007c0c */ /* 0x000fe2000c701270 */
[----:B0-----:R-:W-:-:S05]  /*2dcc0*/  VIADD R8, R8, UR10 ;  /* 0x0000000a08087c36 */ /* 0x001fca0008000000 */
[----:B------:R0:W-:Y:S01]  /*2dcd0*/  STL [R1+0x87c], R8 ;  /* 0x00087c0801007387 */ /* 0x0001e20000100800 */
[----:B------:R-:W-:Y:S01]  /*2dce0*/  @P1 LOP3.LUT R51, R51, 0x40, RZ, 0xfc, !PT ;  /* 0x0000004033331812 */ /* 0x000fe200078efcff */
[----:B0-----:R-:W-:Y:S01]  /*2dcf0*/  VIADD R8, R8, UR8 ;  /* 0x0000000808087c36 */ /* 0x001fe20008000000 */
[----:B------:R-:W-:-:S04]  /*2dd00*/  ULDC UR8, c[0x0][0x248] ;  /* 0x0000920000087ab9 */ /* 0x000fc80000000800 */
[----:B------:R0:W-:Y:S01]  /*2dd10*/  STL [R1+0x880], R8 ;  /* 0x0008800801007387 */ /* 0x0001e20000100800 */
[----:B------:R-:W-:Y:S01]  /*2dd20*/  LOP3.LUT R51, R51, 0xffffffdf, RZ, 0xc0, !PT ;  /* 0xffffffdf33337812 */ /* 0x000fe200078ec0ff */
[----:B0-----:R-:W-:Y:S01]  /*2dd30*/  VIADD R8, R8, UR8 ;  /* 0x0000000808087c36 */ /* 0x001fe20008000000 */
[----:B------:R-:W-:Y:S02]  /*2dd40*/  ULDC UR8, c[0x0][0x248] ;  /* 0x0000920000087ab9 */ /* 0x000fe40000000800 */
[----:B------:R-:W-:Y:S02]  /*2dd50*/  @P0 LOP3.LUT R51, R51, 0x20, RZ, 0xfc, !PT ;  /* 0x0000002033330812 */ /* 0x000fe400078efcff */
[----:B------:R0:W-:Y:S01]  /*2dd60*/  STL [R1+0x884], R8 ;  /* 0x0008840801007387 */ /* 0x0001e20000100800 */
[----:B------:R-:W-:Y:S01]  /*2dd70*/  ISETP.GE.AND P0, PT, R2, UR11, PT ;  /* 0x0000000b02007c0c */ /* 0x000fe2000bf06270 */
[----:B0-----:R-:W-:Y:S01]  /*2dd80*/  VIADD R8, R8, UR8 ;  /* 0x0000000808087c36 */ /* 0x001fe20008000000 */
[----:B------:R-:W-:-:S02]  /*2dd90*/  ULDC UR8, c[0x0][0x248] ;  /* 0x0000920000087ab9 */ /* 0x000fc40000000800 */
[----:B------:R-:W-:Y:S02]  /*2dda0*/  ISETP.LT.AND P1, PT, R5, UR28, !P0 ;  /* 0x0000001c05007c0c */ /* 0x000fe4000c721270 */
[----:B------:R-:W-:Y:S01]  /*2ddb0*/  LOP3.LUT R51, R51, 0xfffffffb, RZ, 0xc0, !PT ;  /* 0xfffffffb33337812 */ /* 0x000fe200078ec0ff */
[----:B------:R0:W-:Y:S01]  /*2ddc0*/  STL [R1+0x888], R8 ;  /* 0x0008880801007387 */ /* 0x0001e20000100800 */
[----:B------:R-:W-:Y:S01]  /*2ddd0*/  VIADD R2, R3, 0xd7 ;  /* 0x000000d703027836 */ /* 0x000fe20000000000 */
[----:B------:R-:W-:Y:S01]  /*2dde0*/  ULDC.64 UR10, c[0x0][0x228] ;  /* 0x00008a00000a7ab9 */ /* 0x000fe20000000a00 */
[----:B0-----:R-:W-:Y:S01]  /*2ddf0*/  VIADD R8, R8, UR8 ;  /* 0x0000000808087c36 */ /* 0x001fe20008000000 */
[----:B------:R-:W-:-:S04]  /*2de00*/  ULDC UR8, c[0x0][0x248] ;  /* 0x0000920000087ab9 */ /* 0x000fc80000000800 */
[----:B------:R0:W-:Y:S02]  /*2de10*/  STL [R1+0x88c], R8 ;  /* 0x00088c0801007387 */ /* 0x0001e40000100800 */
[----:B------:R-:W-:Y:S01]  /*2de20*/  @P1 LOP3.LUT R51, R51, 0x4, RZ, 0xfc, !PT ;  /* 0x0000000433331812 */ /* 0x000fe200078efcff */
[----:B0-----:R-:W-:Y:S01]  /*2de30*/  VIADD R8, R8, UR8 ;  /* 0x0000000808087c36 */ /* 0x001fe20008000000 */
[----:B------:R-:W-:Y:S02]  /*2de40*/  ULDC.64 UR8, c[0x0][0x228] ;  /* 0x00008a0000087ab9 */ /* 0x000fe40000000a00 */
[----:B------:R-:W-:Y:S01]  /*2de50*/  ISETP.LT.AND P0, PT, R4, UR8, !P0 ;  /* 0x0000000804007c0c */ /* 0x000fe2000c701270 */
[----:B------:R-:W-:Y:S01]  /*2de60*/  ULDC UR8, c[0x0][0x248] ;  /* 0x0000920000087ab9 */ /* 0x000fe20000000800 */
[----:B------:R-:W-:-:S11]  /*2de70*/  LOP3.LUT R51, R51, 0xfffffffd, RZ, 0xc0, !PT ;  /* 0xfffffffd33337812 */ /* 0x000fd600078ec0ff */
[----:B------:R-:W-:Y:S02]  /*2de80*/  @P0 LOP3.LUT R51, R51, 0x2, RZ, 0xfc, !PT ;  /* 0x0000000233330812 */ /* 0x000fe400078efcff */
[----:B------:R-:W-:Y:S01]  /*2de90*/  ISETP.GE.AND P0, PT, R2, UR51, PT ;  /* 0x0000003302007c0c */ /* 0x000fe2000bf06270 */
[----:B------:R-:W-:Y:S01]  /*2dea0*/  VIADD R2, R3, 0xd6 ;  /* 0x000000d603027836 */ /* 0x000fe20000000000 */
[----:B------:R-:W-:Y:S01]  /*2deb0*/  LOP3.LUT R51, R51, 0xfffffffe, RZ, 0xc0, !PT ;  /* 0xfffffffe33337812 */ /* 0x000fe200078ec0ff */
[----:B------:R0:W-:Y:S01]  /*2dec0*/  STL [R1+0x890], R8 ;  /* 0x0008900801007387 */ /* 0x0001e20000100800 */
[----:B------:R-:W-:Y:S01]  /*2ded0*/  ISETP.LT.AND P1, PT, R5, UR26, !P0 ;  /* 0x0000001a05007c0c */ /* 0x000fe2000c721270 */
[----:B------:R-:W-:Y:S01]  /*2dee0*/  ULDC.64 UR26, c[0x0][0x228] ;  /* 0x00008a00001a7ab9 */ /* 0x000fe20000000a00 */
[----:B------:R-:W-:Y:S01]  /*2def0*/  ISETP.LT.AND P0, PT, R4, UR10, !P0 ;  /* 0x0000000a04007c0c */ /* 0x000fe2000c701270 */
[----:B------:R-:W-:-:S12]  /*2df00*/  ULDC UR51, c[0x0][0x228] ;  /* 0x00008a0000337ab9 */ /* 0x000fd80000000800 */
[----:B------:R-:W-:Y:S02]  /*2df10*/  @P0 LOP3.LUT R52, R52, 0x80000000, RZ, 0xfc, !PT ;  /* 0x8000000034340812 */ /* 0x000fe400078efcff */
[----:B------:R-:W-:Y:S02]  /*2df20*/  ISETP.GE.AND P0, PT, R2, UR47, PT ;  /* 0x0000002f02007c0c */ /* 0x000fe4000bf06270 */
[----:B------:R-:W-:Y:S02]  /*2df30*/  @P1 LOP3.LUT R51, R51, 0x1, RZ, 0xfc, !PT ;  /* 0x0000000133331812 */ /* 0x000fe400078efcff */
[----:B------:R-:W-:Y:S01]  /*2df40*/  LOP3.LUT R52, R52, 0xbfffffff, RZ, 0xc0, !PT ;  /* 0xbfffffff34347812 */ /* 0x000fe200078ec0ff */
[----:B------:R-:W-:Y:S01]  /*2df50*/  VIADD R2, R3, 0xd5 ;  /* 0x000000d503027836 */ /* 0x000fe20000000000 */
[----:B------:R-:W-:Y:S01]  /*2df60*/  ISETP.LT.AND P1, PT, R5, UR20, !P0 ;  /* 0x0000001405007c0c */ /* 0x000fe2000c721270 */
[----:B0-----:R-:W-:Y:S01]  /*2df70*/  VIADD R8, R8, UR7 ;  /* 0x0000000708087c36 */ /* 0x001fe20008000000 */
[----:B------:R-:W-:Y:S01]  /*2df80*/  ISETP.LT.AND P0, PT, R4, UR24, !P0 ;  /* 0x0000001804007c0c */ /* 0x000fe2000c701270 */
[----:B------:R-:W-:Y:S01]  /*2df90*/  ULDC UR7, c[0x0][0x248] ;  /* 0x0000920000077ab9 */ /* 0x000fe20000000800 */
[----:B------:R-:W-:-:S09]  /*2dfa0*/  ULDC UR47, c[0x0][0x228] ;  /* 0x00008a00002f7ab9 */ /* 0x000fd20000000800 */
[----:B------:R-:W-:-:S04]  /*2dfb0*/  @P1 LOP3.LUT R52, R52, 0x40000000, RZ, 0xfc, !PT ;  /* 0x4000000034341812 */ /* 0x000fc800078efcff */
[----:B------:R-:W-:-:S04]  /*2dfc0*/  LOP3.LUT R52, R52, 0xdfffffff, RZ, 0xc0, !PT ;  /* 0xdfffffff34347812 */ /* 0x000fc800078ec0ff */
[----:B------:R-:W-:Y:S02]  /*2dfd0*/  @P0 LOP3.LUT R52, R52, 0x20000000, RZ, 0xfc, !PT ;  /* 0x2000000034340812 */ /* 0x000fe400078efcff */
[----:B------:R-:W-:Y:S02]  /*2dfe0*/  ISETP.GE.AND P0, PT, R2, UR43, PT ;  /* 0x0000002b02007c0c */ /* 0x000fe4000bf06270 */
[----:B------:R-:W-:Y:S01]  /*2dff0*/  LOP3.LUT R52, R52, 0xefffffff, RZ, 0xc0, !PT ;  /* 0xefffffff34347812 */ /* 0x000fe200078ec0ff */
[----:B------:R-:W-:Y:S01]  /*2e000*/  VIADD R2, R3, 0xd4 ;  /* 0x000000d403027836 */ /* 0x000fe20000000000 */
[----:B------:R-:W-:Y:S01]  /*2e010*/  ISETP.LT.AND P1, PT, R5, UR14, !P0 ;  /* 0x0000000e05007c0c */ /* 0x000fe2000c721270 */
[----:B------:R-:W-:Y:S01]  /*2e020*/  ULDC.64 UR42, c[0x0][0x228] ;  /* 0x00008a00002a7ab9 */ /* 0x000fe20000000a00 */
[----:B------:R-:W-:-:S11]  /*2e030*/  ISETP.LT.AND P0, PT, R4, UR26, !P0 ;  /* 0x0000001a04007c0c */ /* 0x000fd6000c701270 */
        /* <DEDUP_REMOVED lines=9> */
[----:B------:R-:W-:Y:S01]  /*2e0d0*/  ULDC.64 UR44, c[0x0][0x228] ;  /* 0x00008a00002c7ab9 */ /* 0x000fe20000000a00 */
[----:B------:R-:W-:-:S09]  /*2e0e0*/  ULDC UR41, c[0x0][0x228] ;  /* 0x00008a0000297ab9 */ /* 0x000fd20000000800 */
        /* <DEDUP_REMOVED lines=11> */
[----:B------:R-:W-:Y:S01]  /*2e1a0*/  ULDC.64 UR20, c[0x0][0x228] ;  /* 0x00008a0000147ab9 */ /* 0x000fe20000000a00 */
[----:B------:R-:W-:Y:S01]  /*2e1b0*/  ULDC UR39, c[0x0][0x228] ;  /* 0x00008a0000277ab9 */ /* 0x000fe20000000800 */
[----:B0-----:R-:W-:Y:S01]  /*2e1c0*/  VIADD R8, R8, UR7 ;  /* 0x0000000708087c36 */ /* 0x001fe20008000000 */
[----:B------:R-:W-:-:S07]  /*2e1d0*/  ULDC UR7, c[0x0][0x248] ;  /* 0x0000920000077ab9 */ /* 0x000fce0000000800 */
[----:B------:R-:W-:Y:S01]  /*2e1e0*/  @P1 LOP3.LUT R52, R52, 0x1000000, RZ, 0xfc, !PT ;  /* 0x0100000034341812 */ /* 0x000fe200078efcff */
[----:B------:R0:W-:Y:S03]  /*2e1f0*/  STL [R1+0x89c], R8 ;  /* 0x00089c0801007387 */ /* 0x0001e60000100800 */
[----:B------:R-:W-:Y:S01]  /*2e200*/  LOP3.LUT R52, R52, 0xff7fffff, RZ, 0xc0, !PT ;  /* 0xff7fffff34347812 */ /* 0x000fe200078ec0ff */
[----:B0-----:R-:W-:Y:S01]  /*2e210*/  VIADD R8, R8, UR8 ;  /* 0x0000000808087c36 */ /* 0x001fe20008000000 */
[----:B------:R-:W-:-:S04]  /*2e220*/  ULDC UR8, c[0x0][0x248] ;  /* 0x0000920000087ab9 */ /* 0x000fc80000000800 */
[----:B------:R0:W-:Y:S01]  /*2e230*/  STL [R1+0x8a0], R8 ;  /* 0x0008a00801007387 */ /* 0x0001e20000100800 */
[----:B------:R-:W-:Y:S02]  /*2e240*/  @P0 LOP3.LUT R52, R52, 0x800000, RZ, 0xfc, !PT ;  /* 0x0080000034340812 */ /* 0x000fe400078efcff */
[----:B------:R-:W-:Y:S01]  /*2e250*/  ISETP.GE.AND P0, PT, R2, UR31, PT ;  /* 0x0000001f02007c0c */ /* 0x000fe2000bf06270 */
[----:B0-----:R-:W-:-:S03]  /*2e260*/  VIADD R8, R8, UR7 ;  /* 0x0000000708087c36 */ /* 0x001fc60008000000 */
[----:B------:R-:W-:Y:S01]  /*2e270*/  ISETP.LT.AND P1, PT, R5, UR56, !P0 ;  /* 0x0000003805007c0c */ /* 0x000fe2000c721270 */
[----:B------:R-:W-:Y:S01]  /*2e280*/  ULDC UR7, c[0x0][0x248] ;  /* 0x0000920000077ab9 */ /* 0x000fe20000000800 */
[----:B------:R0:W-:Y:S01]  /*2e290*/  STL [R1+0x8a4], R8 ;  /* 0x0008a40801007387 */ /* 0x0001e20000100800 */
[----:B------:R-:W-:Y:S01]  /*2e2a0*/  LOP3.LUT R52, R52, 0xffbfffff, RZ, 0xc0, !PT ;  /* 0xffbfffff34347812 */ /* 0x000fe200078ec0ff */
[----:B------:R-:W-:Y:S01]  /*2e2b0*/  VIADD R2, R3, 0xd1 ;  /* 0x000000d103027836 */ /* 0x000fe20000000000 */
[----:B------:R-:W-:Y:S01]  /*2e2c0*/  ULDC UR56, c[0x0][0x228] ;  /* 0x00008a0000387ab9 */ /* 0x000fe20000000800 */
[----:B0-----:R-:W-:Y:S01]  /*2e2d0*/  VIADD R8, R8, UR8 ;  /* 0x0000000808087c36 */ /* 0x001fe20008000000 */
[----:B------:R-:W-:-:S04]  /*2e2e0*/  ULDC UR8, c[0x0][0x248] ;  /* 0x0000920000087ab9 */ /* 0x000fc80000000800 */
[----:B------:R0:W-:Y:S01]  /*2e2f0*/  STL [R1+0x8a8], R8 ;  /* 0x0008a80801007387 */ /* 0x0001e20000100800 */
[----:B------:R-:W-:Y:S01]  /*2e300*/  ISETP.LT.AND P0, PT, R4, UR20, !P0 ;  /* 0x0000001404007c0c */ /* 0x000fe2000c701270 */
        /* <DEDUP_REMOVED lines=8> */
[----:B------:R-:W-:Y:S02]  /*2e390*/  @P0 LOP3.LUT R52, R52, 0x200000, RZ, 0xfc, !PT ;  /* 0x0020000034340812 */ /* 0x000fe400078efcff */
[----:B------:R-:W-:Y:S01]  /*2e3a0*/  ISETP.GE.AND P0, PT, R2, UR9, PT ;  /* 0x0000000902007c0c */ /* 0x000fe2000bf06270 */
[----:B0-----:R-:W-:Y:S01]  /*2e3b0*/  VIADD R8, R8, UR7 ;  /* 0x0000000708087c36 */ /* 0x001fe20008000000 */
[----:B------:R-:W-:-:S04]  /*2e3c0*/  ULDC UR7, c[0x0][0x248] ;  /* 0x0000920000077ab9 */ /* 0x000fc80000000800 */
[----:B------:R0:W-:Y:S01]  /*2e3d0*/  STL [R1+0x8b4], R8 ;  /* 0x0008b40801007387 */ /* 0x0001e20000100800 */
[----:B------:R-:W-:Y:S02]  /*2e3e0*/  ISETP.LT.AND P1, PT, R5, UR55, !P0 ;  /* 0x0000003705007c0c */ /* 0x000fe4000c721270 */
[----:B------:R-:W-:Y:S01]  /*2e3f0*/  LOP3.LUT R52, R52, 0xffefffff, RZ, 0xc0, !PT ;  /* 0xffefffff34347812 */ /* 0x000fe200078ec0ff */
[----:B------:R-:W-:Y:S02]  /*2e400*/  VIADD R2, R3, 0xd0 ;  /* 0x000000d003027836 */ /* 0x000fe40000000000 */
[----:B0-----:R-:W-:Y:S01]  /*2e410*/  VIADD R8, R8, UR8 ;  /* 0x0000000808087c36 */ /* 0x001fe20008000000 */
[----:B------:R-:W-:Y:S01]  /*2e420*/  ULDC UR8, c[0x0][0x248] ;  /* 0x0000920000087ab9 */ /* 0x000fe20000000800 */
[----:B------:R-:W-:-:S03]  /*2e430*/  ULDC UR55, c[0x0][0x228] ;  /* 0x00008a0000377ab9 */ /* 0x000fc60000000800 */
[----:B------:R0:W-:Y:S01]  /*2e440*/  STL [R1+0x8b8], R8 ;  /* 0x0008b80801007387 */ /* 0x0001e20000100800 */
[----:B------:R-:W-:Y:S01]  /*2e450*/  ISETP.LT.AND P0, PT, R4, UR48, !P0 ;  /* 0x0000003004007c0c */ /* 0x000fe2000c701270 */
[----:B------:R-:W-:Y:S01]  /*2e460*/  ULDC UR48, c[0x0][0x228] ;  /* 0x00008a0000307ab9 */ /* 0x000fe20000000800 */
[----:B0-----:R-:W-:Y:S01]  /*2e470*/  VIADD R8, R8, UR7 ;  /* 0x0000000708087c36 */ /* 0x001fe20008000000 */
[----:B------:R-:W-:-:S04]  /*2e480*/  ULDC UR7, c[0x0][0x248] ;  /* 0x0000920000077ab9 */ /* 0x000fc80000000800 */
[----:B------:R0:W-:Y:S01]  /*2e490*/  STL [R1+0x8bc], R8 ;  /* 0x0008bc0801007387 */ /* 0x0001e20000100800 */
[----:B------:R-:W-:Y:S01]  /*2e4a0*/  @P1 LOP3.LUT R52, R52, 0x100000, RZ, 0xfc, !PT ;  /* 0x0010000034341812 */ /* 0x000fe200078efcff */
        /* <DEDUP_REMOVED lines=9> */
[----:B0-----:R-:W-:-:S03]  /*2e540*/  VIADD R8, R8, UR8 ;  /* 0x0000000808087c36 */ /* 0x001fc60008000000 */
[----:B------:R-:W-:Y:S01]  /*2e550*/  ISETP.LT.AND P1, PT, R5, UR55, !P0 ;  /* 0x0000003705007c0c */ /* 0x000fe2000c721270 */
[----:B------:R-:W-:Y:S01]  /*2e560*/  ULDC UR8, c[0x0][0x248] ;  /* 0x0000920000087ab9 */ /* 0x000fe20000000800 */
[----:B------:R-:W-:Y:S01]  /*2e570*/  LOP3.LUT R52, R52, 0xfffbffff, RZ, 0xc0, !PT ;  /* 0xfffbffff34347812 */ /* 0x000fe200078ec0ff */
[----:B------:R-:W-:Y:S01]  /*2e580*/  VIADD R2, R3, 0xcf ;  /* 0x000000cf03027836 */ /* 0x000fe20000000000 */
[----:B------:R0:W-:Y:S01]  /*2e590*/  STL [R1+0x8c8], R8 ;  /* 0x0008c80801007387 */ /* 0x0001e20000100800 */
[----:B------:R-:W-:Y:S01]  /*2e5a0*/  ULDC UR55, c[0x0][0x228] ;  /* 0x00008a0000377ab9 */ /* 0x000fe20000000800 */
[----:B------:R-:W-:Y:S01]  /*2e5b0*/  ULDC.64 UR10, c[0x0][0x228] ;  /* 0x00008a00000a7ab9 */ /* 0x000fe20000000a00 */
[----:B0-----:R-:W-:-:S06]  /*2e5c0*/  VIADD R8, R8, UR7 ;  /* 0x0000000708087c36 */ /* 0x001fcc0008000000 */
[----:B------:R-:W-:Y:S01]  /*2e5d0*/  @P1 LOP3.LUT R52, R52, 0x40000, RZ, 0xfc, !PT ;  /* 0x0004000034341812 */ /* 0x000fe200078efcff */
[----:B------:R-:W-:Y:S01]  /*2e5e0*/  ULDC UR7, c[0x0][0x248] ;  /* 0x0000920000077ab9 */ /* 0x000fe20000000800 */
[----:B------:R0:W-:Y:S02]  /*2e5f0*/  STL [R1+0x8cc], R8 ;  /* 0x0008cc0801007387 */ /* 0x0001e40000100800 */
[----:B0-----:R-:W-:Y:S01]  /*2e600*/  VIADD R8, R8, UR8 ;  /* 0x0000000808087c36 */ /* 0x001fe20008000000 */
[----:B------:R-:W-:Y:S02]  /*2e610*/  ULDC.64 UR8, c[0x0][0x228] ;  /* 0x00008a0000087ab9 */ /* 0x000fe40000000a00 */
[----:B------:R-:W-:Y:S01]  /*2e620*/  ISETP.LT.AND P0, PT, R4, UR8, !P0 ;  /* 0x0000000804007c0c */ /* 0x000fe2000c701270 */
[----:B------:R-:W-:Y:S01]  /*2e630*/  ULDC UR8, c[0x0][0x248] ;  /* 0x0000920000087ab9 */ /* 0x000fe20000000800 */
[----:B------:R-:W-:-:S11]  /*2e640*/  LOP3.LUT R52, R52, 0xfffdffff, RZ, 0xc0, !PT ;  /* 0xfffdffff34347812 */ /* 0x000fd600078ec0ff */
[----:B------:R-:W-:Y:S02]  /*2e650*/  @P0 LOP3.LUT R52, R52, 0x20000, RZ, 0xfc, !PT ;  /* 0x0002000034340812 */ /* 0x000fe400078efcff */
[----:B------:R-:W-:Y:S02]  /*2e660*/  ISETP.GE.AND P0, PT, R2, UR25, PT ;  /* 0x0000001902007c0c */ /* 0x000fe4000bf06270 */
[----:B------:R-:W-:Y:S01]  /*2e670*/  LOP3.LUT R52, R52, 0xfffeffff, RZ, 0xc0, !PT ;  /* 0xfffeffff34347812 */ /* 0x000fe200078ec0ff */
[----:B------:R-:W-:Y:S01]  /*2e680*/  VIADD R2, R3, 0xce ;  /* 0x000000ce03027836 */ /* 0x000fe20000000000 */
[----:B------:R-:W-:Y:S01]  /*2e690*/  ISETP.LT.AND P1, PT, R5, UR55, !P0 ;  /* 0x0000003705007c0c */ /* 0x000fe2000c721270 */
[----:B------:R-:W-:Y:S01]  /*2e6a0*/  ULDC UR55, c[0x0][0x228] ;  /* 0x00008a0000377ab9 */ /* 0x000fe20000000800 */
[----:B------:R-:W-:Y:S01]  /*2e6b0*/  ISETP.LT.AND P0, PT, R4, UR10, !P0 ;  /* 0x0000000a04007c0c */ /* 0x000fe2000c701270 */
[----:B------:R-:W-:-:S10]  /*2e6c0*/  ULDC.64 UR24, c[0x0][0x228] ;  /* 0x00008a0000187ab9 */ /* 0x000fd40000000a00 */
[----:B------:R-:W-:-:S04]  /*2e6d0*/  @P1 LOP3.LUT R52, R52, 0x10000, RZ, 0xfc, !PT ;  /* 0x0001000034341812 */ /* 0x000fc800078efcff */
[----:B------:R-:W-:-:S04]  /*2e6e0*/  LOP3.LUT R52, R52, 0xffff7fff, RZ, 0xc0, !PT ;  /* 0xffff7fff34347812 */ /* 0x000fc800078ec0ff */
        /* <DEDUP_REMOVED lines=24> */
[----:B------:R-:W-:Y:S01]  /*2e870*/  LOP3.LUT R52, R52, 0xfffffbff, RZ, 0xc0, !PT ;  /* 0xfffffbff34347812 */ /* 0x000fe200078ec0ff */
[----:B------:R-:W-:Y:S01]  /*2e880*/  ULDC UR7, c[0x0][0x248] ;  /* 0x0000920000077ab9 */ /* 0x000fe20000000800 */
[----:B------:R-:W-:Y:S01]  /*2e890*/  ISETP.LT.AND P1, PT, R5, UR5, !P0 ;  /* 0x0000000505007c0c */ /* 0x000fe2000c721270 */
[----:B------:R-:W-:Y:S01]  /*2e8a0*/  VIADD R2, R3, 0xcb ;  /* 0x000000cb03027836 */ /* 0x000fe20000000000 */
[----:B------:R-:W-:Y:S01]  /*2e8b0*/  ISETP.LT.AND P0, PT, R4, UR42, !P0 ;  /* 0x0000002a04007c0c */ /* 0x000fe2000c701270 */
[----:B------:R0:W-:Y:S01]  /*2e8c0*/  STL [R1+0x8d4], R8 ;  /* 0x0008d40801007387 */ /* 0x0001e20000100800 */
[----:B------:R-:W-:Y:S01]  /*2e8d0*/  ULDC.64 UR44, c[0x0][0x228] ;  /* 0x00008a00002c7ab9 */ /* 0x000fe20000000a00 */
[----:B------:R-:W-:Y:S01]  /*2e8e0*/  ULDC UR5, c[0x0][0x248] ;  /* 0x0000920000057ab9 */ /* 0x000fe20000000800 */
[----:B------:R-:W-:Y:S01]  /*2e8f0*/  ULDC UR42, c[0x0][0x228] ;  /* 0x00008a00002a7ab9 */ /* 0x000fe20000000800 */
[----:B0-----:R-:W-:-:S06]  /*2e900*/  VIADD R8, R8, UR8 ;  /* 0x0000000808087c36 */ /* 0x001fcc0008000000 */
[----:B------:R-:W-:Y:S01]  /*2e910*/  @P1 LOP3.LUT R52, R52, 0x400, RZ, 0xfc, !PT ;  /* 0x0000040034341812 */ /* 0x000fe200078efcff */
[----:B------:R-:W-:Y:S01]  /*2e920*/  ULDC UR8, c[0x0][0x248] ;  /* 0x0000920000087ab9 */ /* 0x000fe20000000800 */
[----:B------:R0:W-:Y:S02]  /*2e930*/  STL [R1+0x8d8], R8 ;  /* 0x0008d80801007387 */ /* 0x0001e40000100800 */
[----:B------:R-:W-:-:S04]  /*2e940*/  LOP3.LUT R52, R52, 0xfffffdff, RZ, 0xc0, !PT ;  /* 0xfffffdff34347812 */ /* 0x000fc800078ec0ff */
        /* <DEDUP_REMOVED lines=8> */
[----:B------:R-:W-:Y:S01]  /*2e9d0*/  ULDC.64 UR20, c[0x0][0x228] ;  /* 0x00008a0000147ab9 */ /* 0x000fe20000000a00 */
[----:B0-----:R-:W-:Y:S01]  /*2e9e0*/  VIADD R8, R8, UR8 ;  /* 0x0000000808087c36 */ /* 0x001fe20008000000 */
[----:B------:R-:W-:Y:S01]  /*2e9f0*/  ULDC UR8, c[0x0][0x248] ;  /* 0x0000920000087ab9 */ /* 0x000fe20000000800 */
[----:B------:R-:W-:-:S03]  /*2ea00*/  ULDC.64 UR18, c[0x0][0x228] ;  /* 0x00008a0000127ab9 */ /* 0x000fc60000000a00 */
[----:B------:R0:W-:Y:S01]  /*2ea10*/  STL [R1+0x8e0], R8 ;  /* 0x0008e00801007387 */ /* 0x0001e20000100800 */
[----:B------:R-:W-:Y:S01]  /*2ea20*/  ISETP.LT.AND P0, PT, R4, UR44, !P0 ;  /* 0x0000002c04007c0c */ /* 0x000fe2000c701270 */
        /* <DEDUP_REMOVED lines=19> */
[----:B0-----:R-:W-:-:S05]  /*2eb60*/  VIADD R8, R8, UR8 ;  /* 0x0000000808087c36 */ /* 0x001fca0008000000 */
[----:B------:R0:W-:Y:S01]  /*2eb70*/  STL [R1+0x8f0], R8 ;  /* 0x0008f00801007387 */ /* 0x0001e20000100800 */
[----:B------:R-:W-:Y:S01]  /*2eb80*/  ISETP.LT.AND P0, PT, R4, UR18, !P0 ;  /* 0x0000001204007c0c */ /* 0x000fe2000c701270 */
        /* <DEDUP_REMOVED lines=18> */
[----:B------:R-:W-:Y:S01]  /*2ecb0*/  ULDC.64 UR8, c[0x0][0x228] ;  /* 0x00008a0000087ab9 */ /* 0x000fe20000000a00 */
        /* <DEDUP_REMOVED lines=15> */
[----:B------:R-:W-:Y:S01]  /*2edb0*/  ULDC.64 UR10, c[0x0][0x228] ;  /* 0x00008a00000a7ab9 */ /* 0x000fe20000000a00 */
[----:B------:R-:W-:Y:S01]  /*2edc0*/  ISETP.LT.AND P0, PT, R4, UR8, !P0 ;  /* 0x0000000804007c0c */ /* 0x000fe2000c701270 */
[----:B------:R-:W-:Y:S01]  /*2edd0*/  ULDC.64 UR22, c[0x0][0x228] ;  /* 0x00008a0000167ab9 */ /* 0x000fe20000000a00 */
[----:B------:R0:W-:Y:S01]  /*2ede0*/  STL [R1+0x908], R8 ;  /* 0x0009080801007387 */ /* 0x0001e20000100800 */
[----:B------:R-:W-:-:S08]  /*2edf0*/  ULDC UR8, c[0x0][0x248] ;  /* 0x0000920000087ab9 */ /* 0x000fd00000000800 */
[----:B------:R-:W-:-:S04]  /*2ee00*/  @P1 LOP3.LUT R52, R52, 0x4, RZ, 0xfc, !PT ;  /* 0x0000000434341812 */ /* 0x000fc800078efcff */
[----:B------:R-:W-:-:S04]  /*2ee10*/  LOP3.LUT R52, R52, 0xfffffffd, RZ, 0xc0, !PT ;  /* 0xfffffffd34347812 */ /* 0x000fc800078ec0ff */
[----:B------:R-:W-:Y:S02]  /*2ee20*/  @P0 LOP3.LUT R52, R52, 0x2, RZ, 0xfc, !PT ;  /* 0x0000000234340812 */ /* 0x000fe400078efcff */
[----:B------:R-:W-:Y:S01]  /*2ee30*/  ISETP.GE.AND P0, PT, R2, UR25, PT ;  /* 0x0000001902007c0c */ /* 0x000fe2000bf06270 */
[----:B------:R-:W-:Y:S01]  /*2ee40*/  VIADD R2, R3, 0xc6 ;  /* 0x000000c603027836 */ /* 0x000fe20000000000 */
[----:B------:R-:W-:Y:S01]  /*2ee50*/  LOP3.LUT R52, R52, 0xfffffffe, RZ, 0xc0, !PT ;  /* 0xfffffffe34347812 */ /* 0x000fe200078ec0ff */
[----:B0-----:R-:W-:Y:S01]  /*2ee60*/  VIADD R8, R8, UR5 ;  /* 0x0000000508087c36 */ /* 0x001fe20008000000 */
[----:B------:R-:W-:Y:S01]  /*2ee70*/  ISETP.LT.AND P1, PT, R5, UR30, !P0 ;  /* 0x0000001e05007c0c */ /* 0x000fe2000c721270 */
[----:B------:R-:W-:Y:S01]  /*2ee80*/  ULDC UR5, c[0x0][0x248] ;  /* 0x0000920000057ab9 */ /* 0x000fe20000000800 */
[----:B------:R-:W-:Y:S01]  /*2ee90*/  ISETP.LT.AND P0, PT, R4, UR10, !P0 ;  /* 0x0000000a04007c0c */ /* 0x000fe2000c701270 */
[----:B------:R-:W-:Y:S01]  /*2eea0*/  ULDC.64 UR24, c[0x0][0x228] ;  /* 0x00008a0000187ab9 */ /* 0x000fe20000000a00 */
[----:B------:R0:W-:Y:S01]  /*2eeb0*/  STL [R1+0x90c], R8 ;  /* 0x00090c0801007387 */ /* 0x0001e20000100800 */
[----:B------:R-:W-:Y:S01]  /*2eec0*/  ULDC UR10, c[0x0][0x248] ;  /* 0x00009200000a7ab9 */ /* 0x000fe20000000800 */
[----:B------:R-:W-:-:S09]  /*2eed0*/  ULDC.64 UR30, c[0x0][0x228] ;  /* 0x00008a00001e7ab9 */ /* 0x000fd20000000a00 */
        /* <DEDUP_REMOVED lines=9> */
[----:B------:R-:W-:Y:S01]  /*2ef70*/  ULDC UR12, c[0x0][0x248] ;  /* 0x00009200000c7ab9 */ /* 0x000fe20000000800 */
[----:B------:R-:W-:Y:S01]  /*2ef80*/  ULDC.64 UR26, c[0x0][0x228] ;  /* 0x00008a00001a7ab9 */ /* 0x000fe20000000a00 */
[----:B------:R-:W-:-:S07]  /*2ef90*/  ULDC.64 UR28, c[0x0][0x228] ;  /* 0x00008a00001c7ab9 */ /* 0x000fce0000000a00 */
        /* <DEDUP_REMOVED lines=8> */
[----:B------:R-:W-:Y:S01]  /*2f020*/  ISETP.LT.AND P0, PT, R4, UR20, !P0 ;  /* 0x0000001404007c0c */ /* 0x000fe2000c701270 */
[----:B------:R0:W-:Y:S01]  /*2f030*/  STL [R1+0x914], R8 ;  /* 0x0009140801007387 */ /* 0x0001e20000100800 */
        /* <DEDUP_REMOVED lines=22> */
[----:B------:R-:W-:-:S10]  /*2f1a0*/  ULDC.64 UR18, c[0x0][0x228] ;  /* 0x00008a0000127ab9 */ /* 0x000fd40000000a00 */
        /* <DEDUP_REMOVED lines=9> */
[----:B------:R0:W-:Y:S01]  /*2f240*/  STL [R1+0x91c], R8 ;  /* 0x00091c0801007387 */ /* 0x0001e20000100800 */
[----:B------:R-:W-:Y:S01]  /*2f250*/  ISETP.LT.AND P0, PT, R4, UR18, !P0 ;  /* 0x0000001204007c0c */ /* 0x000fe2000c701270 */
[----:B------:R-:W-:Y:S01]  /*2f260*/  ULDC.64 UR32, c[0x0][0x228] ;  /* 0x00008a0000207ab9 */ /* 0x000fe20000000a00 */
[----:B------:R-:W-:Y:S01]  /*2f270*/  ULDC UR18, c[0x0][0x248] ;  /* 0x0000920000127ab9 */ /* 0x000fe20000000800 */
[----:B------:R-:W-:Y:S01]  /*2f280*/  ULDC UR7, c[0x0][0x228] ;  /* 0x00008a0000077ab9 */ /* 0x000fe20000000800 */
[----:B0-----:R-:W-:-:S06]  /*2f290*/  VIADD R8, R8, UR5 ;  /* 0x0000000508087c36 */ /* 0x001fcc0008000000 */
        /* <DEDUP_REMOVED lines=16> */
[----:B------:R-:W-:Y:S01]  /*2f3a0*/  ULDC.64 UR14, c[0x0][0x228] ;  /* 0x00008a00000e7ab9 */ /* 0x000fe20000000a00 */
[----:B------:R-:W-:Y:S01]  /*2f3b0*/  ULDC UR9, c[0x0][0x228] ;  /* 0x00008a0000097ab9 */ /* 0x000fe20000000800 */
[----:B0-----:R-:W-:-:S05]  /*2f3c0*/  VIADD R8, R8, UR5 ;  /* 0x0000000508087c36 */ /* 0x001fca0008000000 */
[----:B------:R-:W-:Y:S01]  /*2f3d0*/  @P1 LOP3.LUT R53, R53, 0x100000, RZ, 0xfc, !PT ;  /* 0x0010000035351812 */ /* 0x000fe200078efcff */
[----:B------:R-:W-:Y:S01]  /*2f3e0*/  ULDC UR5, c[0x0][0x228] ;  /* 0x00008a0000057ab9 */ /* 0x000fe20000000800 */
        /* <DEDUP_REMOVED lines=17> */
[----:B0-----:R-:W-:Y:S01]  /*2f500*/  VIADD R8, R8, UR8 ;  /* 0x0000000808087c36 */ /* 0x001fe20008000000 */
[----:B------:R-:W-:Y:S01]  /*2f510*/  ISETP.LT.AND P0, PT, R4, UR14, !P0 ;  /* 0x0000000e04007c0c */ /* 0x000fe2000c701270 */
[----:B------:R-:W-:Y:S01]  /*2f520*/  ULDC UR14, c[0x0][0x248] ;  /* 0x00009200000e7ab9 */ /* 0x000fe20000000800 */
[----:B------:R-:W-:-:S02]  /*2f530*/  ULDC UR8, c[0x0][0x228] ;  /* 0x00008a0000087ab9 */ /* 0x000fc40000000800 */
[----:B------:R0:W-:Y:S02]  /*2f540*/  STL [R1+0x93c], R8 ;  /* 0x00093c0801007387 */ /* 0x0001e40000100800 */
        /* <DEDUP_REMOVED lines=17> */
[----:B------:R-:W-:Y:S01]  /*2f660*/  ISETP.LT.AND P0, PT, R4, UR26, !P0 ;  /* 0x0000001a04007c0c */ /* 0x000fe2000c701270 */
[----:B------:R-:W-:Y:S01]  /*2f670*/  ULDC UR12, c[0x0][0x248] ;  /* 0x00009200000c7ab9 */ /* 0x000fe20000000800 */
[----:B------:R-:W-:Y:S02]  /*2f680*/  ULDC.64 UR34, c[0x0][0x228] ;  /* 0x00008a0000227ab9 */ /* 0x000fe40000000a00 */
        /* <DEDUP_REMOVED lines=18> */
[----:B------:R-:W-:Y:S01]  /*2f7b0*/  ULDC UR40, c[0x0][0x228] ;  /* 0x00008a0000287ab9 */ /* 0x000fe20000000800 */
[----:B0-----:R-:W-:Y:S01]  /*2f7c0*/  VIADD R8, R8, UR11 ;  /* 0x0000000b08087c36 */ /* 0x001fe20008000000 */
[----:B------:R-:W-:-:S04]  /*2f7d0*/  ULDC UR11, c[0x0][0x228] ;  /* 0x00008a00000b7ab9 */ /* 0x000fc80000000800 */
[----:B------:R0:W-:Y:S02]  /*2f7e0*/  STL [R1+0x95c], R8 ;  /* 0x00095c0801007387 */ /* 0x0001e40000100800 */
[----:B0-----:R-:W-:Y:S01]  /*2f7f0*/  VIADD R8, R8, UR12 ;  /* 0x0000000c08087c36 */ /* 0x001fe20008000000 */
[----:B------:R-:W-:-:S04]  /*2f800*/  ULDC UR12, c[0x0][0x248] ;  /* 0x00009200000c7ab9 */ /* 0x000fc80000000800 */
[----:B------:R0:W-:Y:S01]  /*2f810*/  STL [R1+0x960], R8 ;  /* 0x0009600801007387 */ /* 0x0001e20000100800 */
[----:B------:R-:W-:Y:S01]  /*2f820*/  @P1 LOP3.LUT R53, R53, 0x4000, RZ, 0xfc, !PT ;  /* 0x0000400035351812 */ /* 0x000fe200078efcff */
[----:B0-----:R-:W-:Y:S01]  /*2f830*/  VIADD R8, R8, UR12 ;  /* 0x0000000c08087c36 */ /* 0x001fe20008000000 */
[----:B------:R-:W-:Y:S02]  /*2f840*/  ULDC.64 UR12, c[0x0][0x228] ;  /* 0x00008a00000c7ab9 */ /* 0x000fe40000000a00 */
[----:B------:R-:W-:Y:S01]  /*2f850*/  ISETP.LT.AND P0, PT, R4, UR12, !P0 ;  /* 0x0000000c04007c0c */ /* 0x000fe2000c701270 */
[----:B------:R-:W-:Y:S01]  /*2f860*/  ULDC UR12, c[0x0][0x228] ;  /* 0x00008a00000c7ab9 */ /* 0x000fe20000000800 */
[----:B------:R-:W-:-:S11]  /*2f870*/  LOP3.LUT R53, R53, 0xffffdfff, RZ, 0xc0, !PT ;  /* 0xffffdfff35357812 */ /* 0x000fd600078ec0ff */
[----:B------:R-:W-:Y:S02]  /*2f880*/  @P0 LOP3.LUT R53, R53, 0x2000, RZ, 0xfc, !PT ;  /* 0x0000200035350812 */ /* 0x000fe400078efcff */
[----:B------:R-:W-:-:S04]  /*2f890*/  ISETP.GE.AND P0, PT, R2, UR17, PT ;  /* 0x0000001102007c0c */ /* 0x000fc8000bf06270 */
[----:B------:R-:W-:Y:S02]  /*2f8a0*/  ISETP.LT.AND P1, PT, R5, UR37, !P0 ;  /* 0x0000002505007c0c */ /* 0x000fe4000c721270 */
[----:B------:R-:W-:Y:S01]  /*2f8b0*/  LOP3.LUT R53, R53, 0xffffefff, RZ, 0xc0, !PT ;  /* 0xffffefff35357812 */ /* 0x000fe200078ec0ff */
[----:B------:R0:W-:Y:S01]  /*2f8c0*/  STL [R1+0x964], R8 ;  /* 0x0009640801007387 */ /* 0x0001e20000100800 */
[----:B------:R-:W-:Y:S01]  /*2f8d0*/  ISETP.LT.AND P0, PT, R4, UR20, !P0 ;  /* 0x0000001404007c0c */ /* 0x000fe2000c701270 */
[----:B------:R-:W-:Y:S01]  /*2f8e0*/  VIADD R2, R3, 0xbc ;  /* 0x000000bc03027836 */ /* 0x000fe20000000000 */
[----:B------:R-:W-:Y:S01]  /*2f8f0*/  ULDC UR20, c[0x0][0x248] ;  /* 0x0000920000147ab9 */ /* 0x000fe20000000800 */
[----:B------:R-:W-:Y:S01]  /*2f900*/  ULDC.64 UR36, c[0x0][0x228] ;  /* 0x00008a0000247ab9 */ /* 0x000fe20000000a00 */
[----:B0-----:R-:W-:-:S05]  /*2f910*/  VIADD R8, R8, UR14 ;  /* 0x0000000e08087c36 */ /* 0x001fca0008000000 */
[----:B------:R-:W-:Y:S01]  /*2f920*/  @P1 LOP3.LUT R53, R53, 0x1000, RZ, 0xfc, !PT ;  /* 0x0000100035351812 */ /* 0x000fe200078efcff */
[----:B------:R-:W-:-:S03]  /*2f930*/  ULDC UR14, c[0x0][0x248] ;  /* 0x00009200000e7ab9 */ /* 0x000fc60000000800 */
[----:B------:R-:W-:Y:S01]  /*2f940*/  LOP3.LUT R53, R53, 0xfffff7ff, RZ, 0xc0, !PT ;  /* 0xfffff7ff35357812 */ /* 0x000fe200078ec0ff */
[----:B------:R0:W-:Y:S03]  /*2f950*/  STL [R1+0x968], R8 ;  /* 0x0009680801007387 */ /* 0x0001e60000100800 */
        /* <DEDUP_REMOVED lines=37> */
[----:B0-----:R-:W-:Y:S01]  /*2fbb0*/  VIADD R8, R8, UR18 ;  /* 0x0000001208087c36 */ /* 0x001fe20008000000 */
        /* <DEDUP_REMOVED lines=29> */
[----:B------:R-:W-:Y:S01]  /*2fd90*/  ISETP.GE.AND P0, PT, R2, UR13, PT ;  /* 0x0000000d02007c0c */ /* 0x000fe2000bf06270 */
[----:B------:R-:W-:Y:S01]  /*2fda0*/  VIADD R2, R3, 0xb6 ;  /* 0x000000b603027836 */ /* 0x000fe20000000000 */
[----:B------:R-:W-:Y:S01]  /*2fdb0*/  LOP3.LUT R53, R53, 0xfffffffe, RZ, 0xc0, !PT ;  /* 0xfffffffe35357812 */ /* 0x000fe200078ec0ff */
[----:B------:R0:W-:Y:S01]  /*2fdc0*/  STL [R1+0x97c], R8 ;  /* 0x00097c0801007387 */ /* 0x0001e20000100800 */
[----:B------:R-:W-:Y:S01]  /*2fdd0*/  ISETP.LT.AND P1, PT, R5, UR54, !P0 ;  /* 0x0000003605007c0c */ /* 0x000fe2000c721270 */
[----:B------:R-:W-:Y:S01]  /*2fde0*/  ULDC UR13, c[0x0][0x228] ;  /* 0x00008a00000d7ab9 */ /* 0x000fe20000000800 */
        /* <DEDUP_REMOVED lines=22> */
[----:B0-----:R-:W-:Y:S01]  /*2ff50*/  VIADD R8, R8, UR19 ;  /* 0x0000001308087c36 */ /* 0x001fe20008000000 */
[----:B------:R-:W-:Y:S01]  /*2ff60*/  ISETP.LT.AND P0, PT, R4, UR34, !P0 ;  /* 0x0000002204007c0c */ /* 0x000fe2000c701270 */
[----:B------:R-:W-:Y:S01]  /*2ff70*/  ULDC UR19, c[0x0][0x228] ;  /* 0x00008a0000137ab9 */ /* 0x000fe20000000800 */
[----:B------:R-:W-:-:S02]  /*2ff80*/  ULDC UR57, c[0x0][0x228] ;  /* 0x00008a0000397ab9 */ /* 0x000fc40000000800 */
[----:B------:R0:W-:Y:S06]  /*2ff90*/  STL [R1+0x984], R8 ;  /* 0x0009840801007387 */ /* 0x0001ec0000100800 */
        /* <DEDUP_REMOVED lines=63> */
[----:B------:R-:W-:Y:S02]  /*30390*/  ULDC UR48, c[0x0][0x228] ;  /* 0x00008a0000307ab9 */ /* 0x000fe40000000800 */
[----:B------:R0:W-:Y:S02]  /*303a0*/  STL [R1+0x9b4], R8 ;  /* 0x0009b40801007387 */ /* 0x0001e40000100800 */
        /* <DEDUP_REMOVED lines=68> */
[----:B------:R-:W-:-:S09]  /*307f0*/  ULDC.64 UR36, c[0x0][0x228] ;  /* 0x00008a0000247ab9 */ /* 0x000fd20000000a00 */
[----:B------:R-:W-:Y:S01]  /*30800*/  @P1 LOP3.LUT R54, R54, 0x1000, RZ, 0xfc, !PT ;  /* 0x0000100036361812 */ /* 0x000fe200078efcff */
[----:B0-----:R-:W-:Y:S01]  /*30810*/  VIADD R8, R8, UR23 ;  /* 0x0000001708087c36 */ /* 0x001fe20008000000 */
[----:B------:R-:W-:Y:S02]  /*30820*/  ULDC UR23, c[0x0][0x248] ;  /* 0x0000920000177ab9 */ /* 0x000fe40000000800 */
        /* <DEDUP_REMOVED lines=8> */
[----:B------:R-:W-:Y:S01]  /*308b0*/  ULDC.64 UR38, c[0x0][0x228] ;  /* 0x00008a0000267ab9 */ /* 0x000fe20000000a00 */
[----:B0-----:R-:W-:Y:S01]  /*308c0*/  VIADD R8, R8, UR24 ;  /* 0x0000001808087c36 */ /* 0x001fe20008000000 */
[----:B------:R-:W-:Y:S01]  /*308d0*/  ISETP.LT.AND P0, PT, R4, UR36, !P0 ;  /* 0x0000002404007c0c */ /* 0x000fe2000c701270 */
[----:B------:R-:W-:-:S03]  /*308e0*/  ULDC UR24, c[0x0][0x248] ;  /* 0x0000920000187ab9 */ /* 0x000fc60000000800 */
[----:B------:R0:W-:Y:S05]  /*308f0*/  STL [R1+0x9d4], R8 ;  /* 0x0009d40801007387 */ /* 0x0001ea0000100800 */
[----:B------:R-:W-:Y:S01]  /*30900*/  @P1 LOP3.LUT R54, R54, 0x400, RZ, 0xfc, !PT ;  /* 0x0000040036361812 */ /* 0x000fe200078efcff */
        /* <DEDUP_REMOVED lines=83> */
[----:B------:R-:W-:Y:S01]  /*30e40*/  ISETP.GE.AND P0, PT, R2, UR33, PT ;  /* 0x0000002102007c0c */ /* 0x000fe2000bf06270 */
[----:B------:R-:W-:Y:S01]  /*30e50*/  VIADD R2, R3, 0xa6 ;  /* 0x000000a603027836 */ /* 0x000fe20000000000 */
[----:B------:R-:W-:Y:S01]  /*30e60*/  LOP3.LUT R54, R54, 0xfffffffe, RZ, 0xc0, !PT ;  /* 0xfffffffe36367812 */ /* 0x000fe200078ec0ff */
[----:B------:R-:W-:Y:S01]  /*30e70*/  ULDC.64 UR32, c[0x0][0x228] ;  /* 0x00008a0000207ab9 */ /* 0x000fe20000000a00 */
[----:B------:R-:W-:Y:S01]  /*30e80*/  ISETP.LT.AND P1, PT, R5, UR43, !P0 ;  /* 0x0000002b05007c0c */ /* 0x000fe2000c721270 */
[----:B------:R-:W-:Y:S01]  /*30e90*/  ULDC UR43, c[0x0][0x228] ;  /* 0x00008a00002b7ab9 */ /* 0x000fe20000000800 */
[----:B------:R-:W-:-:S13]  /*30ea0*/  ISETP.LT.AND P0, PT, R4, UR26, !P0 ;  /* 0x0000001a04007c0c */ /* 0x000fda000c701270 */
[----:B------:R-:W-:Y:S02]  /*30eb0*/  @P0 LOP3.LUT R55, R55, 0x80000000, RZ, 0xfc, !PT ;  /* 0x8000000037370812 */ /* 0x000fe400078efcff */
[----:B------:R-:W-:Y:S02]  /*30ec0*/  ISETP.GE.AND P0, PT, R2, UR35, PT ;  /* 0x0000002302007c0c */ /* 0x000fe4000bf06270 */
[----:B------:R-:W-:Y:S02]  /*30ed0*/  @P1 LOP3.LUT R54, R54, 0x1, RZ, 0xfc, !PT ;  /* 0x0000000136361812 */ /* 0x000fe400078efcff */
        /* <DEDUP_REMOVED lines=95> */
[----:B------:R-:W-:Y:S01]  /*314d0*/  ULDC.64 UR30, c[0x0][0x228] ;  /* 0x00008a00001e7ab9 */ /* 0x000fe20000000a00 */
[----:B------:R-:W-:Y:S01]  /*314e0*/  ULDC UR60, c[0x0][0x228] ;  /* 0x00008a00003c7ab9 */ /* 0x000fe20000000800 */
        /* <DEDUP_REMOVED lines=50> */
[----:B------:R-:W-:Y:S01]  /*31810*/  ULDC.64 UR36, c[0x0][0x228] ;  /* 0x00008a0000247ab9 */ /* 0x000fe20000000a00 */
        /* <DEDUP_REMOVED lines=10> */
[----:B------:R-:W-:Y:S01]  /*318c0*/  ULDC.64 UR38, c[0x0][0x228] ;  /* 0x00008a0000267ab9 */ /* 0x000fe20000000a00 */
[----:B------:R-:W-:Y:S01]  /*318d0*/  ISETP.LT.AND P0, PT, R4, UR36, !P0 ;  /* 0x0000002404007c0c */ /* 0x000fe2000c701270 */
[----:B------:R-:W-:Y:S01]  /*318e0*/  ULDC UR36, c[0x0][0x228] ;  /* 0x00008a0000247ab9 */ /* 0x000fe20000000800 */
[----:B------:R-:W-:Y:S01]  /*318f0*/  ULDC UR47, c[0x0][0x228] ;  /* 0x00008a00002f7ab9 */ /* 0x000fe20000000800 */
[----:B0-----:R-:W-:Y:S01]  /*31900*/  VIADD R8, R8, UR23 ;  /* 0x0000001708087c36 */ /* 0x001fe20008000000 */
[----:B------:R-:W-:-:S04]  /*31910*/  ULDC UR23, c[0x0][0x248] ;  /* 0x0000920000177ab9 */ /* 0x000fc80000000800 */
[----:B------:R0:W-:Y:S03]  /*31920*/  STL [R1+0xa58], R8 ;  /* 0x000a580801007387 */ /* 0x0001e60000100800 */
[----:B------:R-:W-:Y:S01]  /*31930*/  @P1 LOP3.LUT R55, R55, 0x400, RZ, 0xfc, !PT ;  /* 0x0000040037371812 */ /* 0x000fe200078efcff */
[----:B0-----:R-:W-:-:S03]  /*31940*/  VIADD R8, R8, UR24 ;  /* 0x0000001808087c36 */ /* 0x001fc60008000000 */
[----:B------:R-:W-:Y:S01]  /*31950*/  LOP3.LUT R55, R55, 0xfffffdff, RZ, 0xc0, !PT ;  /* 0xfffffdff37377812 */ /* 0x000fe200078ec0ff */
[----:B------:R-:W-:Y:S01]  /*31960*/  ULDC UR24, c[0x0][0x248] ;  /* 0x0000920000187ab9 */ /* 0x000fe20000000800 */
[----:B------:R0:W-:Y:S02]  /*31970*/  STL [R1+0xa5c], R8 ;  /* 0x000a5c0801007387 */ /* 0x0001e40000100800 */
        /* <DEDUP_REMOVED lines=83> */
[----:B------:R-:W-:Y:S01]  /*31eb0*/  ULDC.64 UR32, c[0x0][0x228] ;  /* 0x00008a0000207ab9 */ /* 0x000fe20000000a00 */
[----:B------:R-:W-:Y:S01]  /*31ec0*/  ISETP.LT.AND P0, PT, R4, UR26, !P0 ;  /* 0x0000001a04007c0c */ /* 0x000fe2000c701270 */
[----:B------:R-:W-:Y:S01]  /*31ed0*/  ULDC UR23, c[0x0][0x248] ;  /* 0x0000920000177ab9 */ /* 0x000fe20000000800 */
[----:B------:R0:W-:Y:S01]  /*31ee0*/  STL [R1+0xa90], R8 ;  /* 0x000a900801007387 */ /* 0x0001e20000100800 */
[----:B------:R-:W-:-:S10]  /*31ef0*/  ULDC UR6, c[0x0][0x248] ;  /* 0x0000920000067ab9 */ /* 0x000fd40000000800 */
[----:B------:R-:W-:Y:S02]  /*31f00*/  @P0 LOP3.LUT R56, R56, 0x80000000, RZ, 0xfc, !PT ;  /* 0x8000000038380812 */ /* 0x000fe400078efcff */
[----:B------:R-:W-:Y:S02]  /*31f10*/  ISETP.GE.AND P0, PT, R2, UR35, PT ;  /* 0x0000002302007c0c */ /* 0x000fe4000bf06270 */
[----:B------:R-:W-:Y:S01]  /*31f20*/  @P1 LOP3.LUT R55, R55, 0x1, RZ, 0xfc, !PT ;  /* 0x0000000137371812 */ /* 0x000fe200078efcff */
[----:B0-----:R-:W-:Y:S01]  /*31f30*/  VIADD R8, R8, UR24 ;  /* 0x0000001808087c36 */ /* 0x001fe20008000000 */
[----:B------:R-:W-:Y:S02]  /*31f40*/  ISETP.LT.AND P1, PT, R5, UR8, !P0 ;  /* 0x0000000805007c0c */ /* 0x000fe4000c721270 */
[----:B------:R-:W-:Y:S01]  /*31f50*/  LOP3.LUT R56, R56, 0xbfffffff, RZ, 0xc0, !PT ;  /* 0xbfffffff38387812 */ /* 0x000fe200078ec0ff */
[----:B------:R-:W-:Y:S01]  /*31f60*/  VIADD R2, R3, 0x95 ;  /* 0x0000009503027836 */ /* 0x000fe20000000000 */
[----:B------:R-:W-:Y:S01]  /*31f70*/  ISETP.LT.AND P0, PT, R4, UR32, !P0 ;  /* 0x0000002004007c0c */ /* 0x000fe2000c701270 */
[----:B------:R0:W-:Y:S01]  /*31f80*/  STL [R1+0xa94], R8 ;  /* 0x000a940801007387 */ /* 0x0001e20000100800 */
[----:B------:R-:W-:-:S07]  /*31f90*/  ULDC.64 UR34, c[0x0][0x228] ;  /* 0x00008a0000227ab9 */ /* 0x000fce0000000a00 */
[----:B------:R-:W-:Y:S01]  /*31fa0*/  @P1 LOP3.LUT R56, R56, 0x40000000, RZ, 0xfc, !PT ;  /* 0x4000000038381812 */ /* 0x000fe200078efcff */
[----:B0-----:R-:W-:Y:S01]  /*31fb0*/  VIADD R8, R8, UR23 ;  /* 0x0000001708087c36 */ /* 0x001fe20008000000 */
[----:B------:R-:W-:Y:S02]  /*31fc0*/  ULDC UR23, c[0x0][0x248] ;  /* 0x0000920000177ab9 */ /* 0x000fe40000000800 */
[----:B------:R-:W-:Y:S02]  /*31fd0*/  LOP3.LUT R56, R56, 0xdfffffff, RZ, 0xc0, !PT ;  /* 0xdfffffff38387812 */ /* 0x000fe400078ec0ff */
[----:B------:R0:W-:Y:S02]  /*31fe0*/  STL [R1+0xa98], R8 ;  /* 0x000a980801007387 */ /* 0x0001e40000100800 */
[----:B------:R-:W-:Y:S02]  /*31ff0*/  @P0 LOP3.LUT R56, R56, 0x20000000, RZ, 0xfc, !PT ;  /* 0x2000000038380812 */ /* 0x000fe400078efcff */
[----:B------:R-:W-:Y:S01]  /*32000*/  ISETP.GE.AND P0, PT, R2, UR37, PT ;  /* 0x0000002502007c0c */ /* 0x000fe2000bf06270 */
[----:B0-----:R-:W-:-:S03]  /*32010*/  VIADD R8, R8, UR23 ;  /* 0x0000001708087c36 */ /* 0x001fc60008000000 */
[----:B------:R-:W-:Y:S02]  /*32020*/  ISETP.LT.AND P1, PT, R5, UR7, !P0 ;  /* 0x0000000705007c0c */ /* 0x000fe4000c721270 */
[----:B------:R0:W-:Y:S01]  /*32030*/  STL [R1+0xa9c], R8 ;  /* 0x000a9c0801007387 */ /* 0x0001e20000100800 */
[----:B------:R-:W-:Y:S01]  /*32040*/  ISETP.LT.AND P0, PT, R4, UR34, !P0 ;  /* 0x0000002204007c0c */ /* 0x000fe2000c701270 */
[----:B0-----:R-:W-:Y:S01]  /*32050*/  VIADD R8, R8, UR5 ;  /* 0x0000000508087c36 */ /* 0x001fe20008000000 */
[----:B------:R-:W-:Y:S01]  /*32060*/  LOP3.LUT R56, R56, 0xefffffff, RZ, 0xc0, !PT ;  /* 0xefffffff38387812 */ /* 0x000fe200078ec0ff */
[----:B------:R-:W-:-:S03]  /*32070*/  ULDC UR5, c[0x0][0x248] ;  /* 0x0000920000057ab9 */ /* 0x000fc60000000800 */
[----:B------:R0:W-:Y:S04]  /*32080*/  STL [R1+0xaa0], R8 ;  /* 0x000aa00801007387 */ /* 0x0001e80000100800 */
[----:B------:R-:W-:Y:S01]  /*32090*/  @P1 LOP3.LUT R56, R56, 0x10000000, RZ, 0xfc, !PT ;  /* 0x1000000038381812 */ /* 0x000fe200078efcff */
[----:B0-----:R-:W-:Y:S01]  /*320a0*/  VIADD R8, R8, UR6 ;  /* 0x0000000608087c36 */ /* 0x001fe20008000000 */
[----:B------:R-:W-:-:S04]  /*320b0*/  ULDC UR6, c[0x0][0x248] ;  /* 0x0000920000067ab9 */ /* 0x000fc80000000800 */
[----:B------:R0:W-:Y:S01]  /*320c0*/  STL [R1+0xaa4], R8 ;  /* 0x000aa40801007387 */ /* 0x0001e20000100800 */
[----:B------:R-:W-:Y:S01]  /*320d0*/  LOP3.LUT R56, R56, 0xf7ffffff, RZ, 0xc0, !PT ;  /* 0xf7ffffff38387812 */ /* 0x000fe200078ec0ff */
[----:B------:R-:W-:Y:S02]  /*320e0*/  VIADD R2, R3, 0x94 ;  /* 0x0000009403027836 */ /* 0x000fe40000000000 */
[----:B0-----:R-:W-:Y:S01]  /*320f0*/  VIADD R8, R8, UR5 ;  /* 0x0000000508087c36 */ /* 0x001fe20008000000 */
[----:B------:R-:W-:Y:S01]  /*32100*/  @P0 LOP3.LUT R56, R56, 0x8000000, RZ, 0xfc, !PT ;  /* 0x0800000038380812 */ /* 0x000fe200078efcff */
[----:B------:R-:W-:-:S03]  /*32110*/  ULDC UR5, c[0x0][0x248] ;  /* 0x0000920000057ab9 */ /* 0x000fc60000000800 */
        /* <DEDUP_REMOVED lines=9> */
[----:B0-----:R-:W-:-:S07]  /*321b0*/  VIADD R8, R8, UR5 ;  /* 0x0000000508087c36 */ /* 0x001fce0008000000 */
        /* <DEDUP_REMOVED lines=37> */
[----:B------:R-:W-:Y:S01]  /*32410*/  ULDC.64 UR30, c[0x0][0x228] ;  /* 0x00008a00001e7ab9 */ /* 0x000fe20000000a00 */
        /* <DEDUP_REMOVED lines=35> */
[----:B0-----:R-:W-:Y:S01]  /*32650*/  VIADD R8, R8, UR5 ;  /* 0x0000000508087c36 */ /* 0x001fe20008000000 */
[----:B------:R-:W-:-:S04]  /*32660*/  ULDC UR5, c[0x0][0x248] ;  /* 0x0000920000057ab9 */ /* 0x000fc80000000800 */
[----:B------:R0:W-:Y:S05]  /*32670*/  STL [R1+0xac0], R8 ;  /* 0x000ac00801007387 */ /* 0x0001ea0000100800 */
        /* <DEDUP_REMOVED lines=14> */
[----:B------:R-:W-:Y:S01]  /*32760*/  ULDC.64 UR18, c[0x0][0x228] ;  /* 0x00008a0000127ab9 */ /* 0x000fe20000000a00 */
[----:B0-----:R-:W-:Y:S01]  /*32770*/  VIADD R8, R8, UR5 ;  /* 0x0000000508087c36 */ /* 0x001fe20008000000 */
[----:B------:R-:W-:Y:S01]  /*32780*/  ISETP.LT.AND P0, PT, R4, UR32, !P0 ;  /* 0x0000002004007c0c */ /* 0x000fe2000c701270 */
[----:B------:R-:W-:-:S03]  /*32790*/  ULDC UR5, c[0x0][0x228] ;  /* 0x00008a0000057ab9 */ /* 0x000fc60000000800 */
        /* <DEDUP_REMOVED lines=41> */
[----:B------:R-:W-:-:S04]  /*32a30*/  ULDC UR14, c[0x0][0x248] ;  /* 0x00009200000e7ab9 */ /* 0x000fc80000000800 */
[----:B------:R0:W-:Y:S02]  /*32a40*/  STL [R1+0xc0c], R8 ;  /* 0x000c0c0801007387 */ /* 0x0001e40000100800 */
[----:B0-----:R-:W-:Y:S01]  /*32a50*/  VIADD R8, R8, UR12 ;  /* 0x0000000c08087c36 */ /* 0x001fe20008000000 */
[----:B------:R-:W-:Y:S01]  /*32a60*/  @P1 LOP3.LUT R56, R56, 0x100, RZ, 0xfc, !PT ;  /* 0x0000010038381812 */ /* 0x000fe200078efcff */
[----:B------:R-:W-:-:S03]  /*32a70*/  ULDC UR12, c[0x0][0x248] ;  /* 0x00009200000c7ab9 */ /* 0x000fc60000000800 */
        /* <DEDUP_REMOVED lines=25> */
[----:B------:R-:W-:Y:S01]  /*32c10*/  ULDC.64 UR20, c[0x0][0x228] ;  /* 0x00008a0000147ab9 */ /* 0x000fe20000000a00 */
        /* <DEDUP_REMOVED lines=21> */
[----:B------:R-:W-:Y:S01]  /*32d70*/  ISETP.LT.AND P0, PT, R4, UR20, !P0 ;  /* 0x0000001404007c0c */ /* 0x000fe2000c701270 */
        /* <DEDUP_REMOVED lines=17> */
[----:B------:R-:W-:Y:S01]  /*32e90*/  ISETP.LT.AND P1, PT, R5, UR22, !P0 ;  /* 0x0000001605007c0c */ /* 0x000fe2000c721270 */
[----:B------:R-:W-:Y:S01]  /*32ea0*/  VIADD R2, R3, 0x86 ;  /* 0x0000008603027836 */ /* 0x000fe20000000000 */
[----:B------:R-:W-:Y:S01]  /*32eb0*/  LOP3.LUT R56, R56, 0xfffffffe, RZ, 0xc0, !PT ;  /* 0xfffffffe38387812 */ /* 0x000fe200078ec0ff */
[----:B------:R0:W-:Y:S01]  /*32ec0*/  STL [R1+0xc48], R8 ;  /* 0x000c480801007387 */ /* 0x0001e20000100800 */
[----:B------:R-:W-:Y:S01]  /*32ed0*/  ULDC.64 UR22, c[0x0][0x228] ;  /* 0x00008a0000167ab9 */ /* 0x000fe20000000a00 */
[----:B------:R-:W-:Y:S01]  /*32ee0*/  ULDC.64 UR30, c[0x0][0x228] ;  /* 0x00008a00001e7ab9 */ /* 0x000fe20000000a00 */
[----:B0-----:R-:W-:Y:S01]  /*32ef0*/  VIADD R8, R8, UR16 ;  /* 0x0000001008087c36 */ /* 0x001fe20008000000 */
[----:B------:R-:W-:-:S02]  /*32f00*/  ULDC.64 UR16, c[0x0][0x228] ;  /* 0x00008a0000107ab9 */ /* 0x000fc40000000a00 */
[----:B------:R-:W-:Y:S01]  /*32f10*/  ISETP.LT.AND P0, PT, R4, UR16, !P0 ;  /* 0x0000001004007c0c */ /* 0x000fe2000c701270 */
[----:B------:R-:W-:-:S03]  /*32f20*/  ULDC UR16, c[0x0][0x228] ;  /* 0x00008a0000107ab9 */ /* 0x000fc60000000800 */
[----:B------:R-:W-:-:S09]  /*32f30*/  @P1 LOP3.LUT R56, R56, 0x1, RZ, 0xfc, !PT ;  /* 0x0000000138381812 */ /* 0x000fd200078efcff */
        /* <DEDUP_REMOVED lines=56> */
[----:B------:R0:W-:Y:S01]  /*332c0*/  STL [R1+0xc60], R8 ;  /* 0x000c600801007387 */ /* 0x0001e20000100800 */
[----:B------:R-:W-:-:S09]  /*332d0*/  ULDC.64 UR34, c[0x0][0x228] ;  /* 0x00008a0000227ab9 */ /* 0x000fd20000000a00 */
        /* <DEDUP_REMOVED lines=11> */
[----:B------:R-:W-:Y:S01]  /*33390*/  ULDC UR36, c[0x0][0x228] ;  /* 0x00008a0000247ab9 */ /* 0x000fe20000000800 */
[----:B------:R-:W-:Y:S01]  /*333a0*/  ULDC UR21, c[0x0][0x228] ;  /* 0x00008a0000157ab9 */ /* 0x000fe20000000800 */
[----:B0-----:R-:W-:-:S07]  /*333b0*/  VIADD R8, R8, UR22 ;  /* 0x0000001608087c36 */ /* 0x001fce0008000000 */
[----:B------:R-:W-:Y:S01]  /*333c0*/  @P1 LOP3.LUT R57, R57, 0x100000, RZ, 0xfc, !PT ;  /* 0x0010000039391812 */ /* 0x000fe200078efcff */
[----:B------:R-:W-:-:S03]  /*333d0*/  ULDC UR22, c[0x0][0x248] ;  /* 0x0000920000167ab9 */ /* 0x000fc60000000800 */
[----:B------:R-:W-:Y:S01]  /*333e0*/  LOP3.LUT R57, R57, 0xfff7ffff, RZ, 0xc0, !PT ;  /* 0xfff7ffff39397812 */ /* 0x000fe200078ec0ff */
[----:B------:R0:W-:Y:S03]  /*333f0*/  STL [R1+0xc6c], R8 ;  /* 0x000c6c0801007387 */ /* 0x0001e60000100800 */
        /* <DEDUP_REMOVED lines=61> */
[----:B0-----:R-:W-:-:S05]  /*337d0*/  VIADD R8, R8, UR26 ;  /* 0x0000001a08087c36 */ /* 0x001fca0008000000 */
[----:B------:R0:W-:Y:S01]  /*337e0*/  STL [R1+0xcb8], R8 ;  /* 0x000cb80801007387 */ /* 0x0001e20000100800 */
[----:B------:R-:W-:Y:S01]  /*337f0*/  LOP3.LUT R57, R57, 0xffffdfff, RZ, 0xc0, !PT ;  /* 0xffffdfff39397812 */ /* 0x000fe200078ec0ff */
[----:B0-----:R-:W-:Y:S01]  /*33800*/  VIADD R8, R8, UR24 ;  /* 0x0000001808087c36 */ /* 0x001fe20008000000 */
[----:B------:R-:W-:Y:S02]  /*33810*/  ULDC UR24, c[0x0][0x248] ;  /* 0x0000920000187ab9 */ /* 0x000fe40000000800 */
[----:B------:R-:W-:Y:S02]  /*33820*/  @P0 LOP3.LUT R57, R57, 0x2000, RZ, 0xfc, !PT ;  /* 0x0000200039390812 */ /* 0x000fe400078efcff */
        /* <DEDUP_REMOVED lines=57> */
[----:B------:R-:W-:Y:S01]  /*33bc0*/  ULDC.64 UR34, c[0x0][0x228] ;  /* 0x00008a0000227ab9 */ /* 0x000fe20000000a00 */
[----:B0-----:R-:W-:Y:S01]  /*33bd0*/  VIADD R8, R8, UR23 ;  /* 0x0000001708087c36 */ /* 0x001fe20008000000 */
[----:B------:R-:W-:-:S07]  /*33be0*/  ULDC UR23, c[0x0][0x248] ;  /* 0x0000920000177ab9 */ /* 0x000fce0000000800 */
[----:B------:R-:W-:Y:S01]  /*33bf0*/  @P1 LOP3.LUT R57, R57, 0x10, RZ, 0xfc, !PT ;  /* 0x0000001039391812 */ /* 0x000fe200078efcff */
[----:B------:R0:W-:Y:S03]  /*33c00*/  STL [R1+0xcd4], R8 ;  /* 0x000cd40801007387 */ /* 0x0001e60000100800 */
        /* <DEDUP_REMOVED lines=12> */
[----:B------:R-:W-:-:S03]  /*33cd0*/  ULDC UR45, c[0x0][0x228] ;  /* 0x00008a00002d7ab9 */ /* 0x000fc60000000800 */
[----:B------:R0:W-:Y:S01]  /*33ce0*/  STL [R1+0xcdc], R8 ;  /* 0x000cdc0801007387 */ /* 0x0001e20000100800 */
[----:B------:R-:W-:Y:S01]  /*33cf0*/  ISETP.LT.AND P0, PT, R4, UR34, !P0 ;  /* 0x0000002204007c0c */ /* 0x000fe2000c701270 */
[----:B0-----:R-:W-:Y:S01]  /*33d00*/  VIADD R8, R8, UR24 ;  /* 0x0000001808087c36 */ /* 0x001fe20008000000 */
[----:B------:R-:W-:Y:S01]  /*33d10*/  @P1 LOP3.LUT R57, R57, 0x4, RZ, 0xfc, !PT ;  /* 0x0000000439391812 */ /* 0x000fe200078efcff */
[----:B------:R-:W-:-:S03]  /*33d20*/  ULDC UR24, c[0x0][0x248] ;  /* 0x0000920000187ab9 */ /* 0x000fc60000000800 */
[----:B------:R0:W-:Y:S01]  /*33d30*/  STL [R1+0xce4], R8 ;  /* 0x000ce40801007387 */ /* 0x0001e20000100800 */
        /* <DEDUP_REMOVED lines=8> */
[----:B------:R-:W-:Y:S01]  /*33dc0*/  VIADD R2, R3, 0x76 ;  /* 0x0000007603027836 */ /* 0x000fe20000000000 */
[----:B------:R-:W-:Y:S01]  /*33dd0*/  LOP3.LUT R57, R57, 0xfffffffe, RZ, 0xc0, !PT ;  /* 0xfffffffe39397812 */ /* 0x000fe200078ec0ff */
[----:B------:R-:W-:Y:S01]  /*33de0*/  ULDC.64 UR38, c[0x0][0x228] ;  /* 0x00008a0000267ab9 */ /* 0x000fe20000000a00 */
[----:B------:R0:W-:Y:S01]  /*33df0*/  STL [R1+0xcf0], R8 ;  /* 0x000cf00801007387 */ /* 0x0001e20000100800 */
[----:B------:R-:W-:Y:S01]  /*33e00*/  ISETP.LT.AND P1, PT, R5, UR45, !P0 ;  /* 0x0000002d05007c0c */ /* 0x000fe2000c721270 */
[----:B------:R-:W-:Y:S01]  /*33e10*/  ULDC UR45, c[0x0][0x228] ;  /* 0x00008a00002d7ab9 */ /* 0x000fe20000000800 */
[----:B------:R-:W-:Y:S01]  /*33e20*/  ISETP.LT.AND P0, PT, R4, UR36, !P0 ;  /* 0x0000002404007c0c */ /* 0x000fe2000c701270 */
[----:B0-----:R-:W-:Y:S01]  /*33e30*/  VIADD R8, R8, UR23 ;  /* 0x0000001708087c36 */ /* 0x001fe20008000000 */
[----:B------:R-:W-:-:S04]  /*33e40*/  ULDC UR23, c[0x0][0x248] ;  /* 0x0000920000177ab9 */ /* 0x000fc80000000800 */
[----:B------:R0:W-:Y:S02]  /*33e50*/  STL [R1+0xcf4], R8 ;  /* 0x000cf40801007387 */ /* 0x0001e40000100800 */
[----:B0-----:R-:W-:Y:S01]  /*33e60*/  VIADD R8, R8, UR24 ;  /* 0x0000001808087c36 */ /* 0x001fe20008000000 */
[----:B------:R-:W-:-:S04]  /*33e70*/  ULDC UR24, c[0x0][0x248] ;  /* 0x0000920000187ab9 */ /* 0x000fc80000000800 */
[----:B------:R0:W-:Y:S01]  /*33e80*/  STL [R1+0xcfc], R8 ;  /* 0x000cfc0801007387 */ /* 0x0001e20000100800 */
[----:B------:R-:W-:Y:S02]  /*33e90*/  @P0 LOP3.LUT R58, R58, 0x80000000, RZ, 0xfc, !PT ;  /* 0x800000003a3a0812 */ /* 0x000fe400078efcff */
[----:B------:R-:W-:Y:S01]  /*33ea0*/  ISETP.GE.AND P0, PT, R2, UR25, PT ;  /* 0x0000001902007c0c */ /* 0x000fe2000bf06270 */
[----:B0-----:R-:W-:Y:S01]  /*33eb0*/  VIADD R8, R8, UR23 ;  /* 0x0000001708087c36 */ /* 0x001fe20008000000 */
[----:B------:R-:W-:-:S04]  /*33ec0*/  ULDC UR23, c[0x0][0x248] ;  /* 0x0000920000177ab9 */ /* 0x000fc80000000800 */
[----:B------:R0:W-:Y:S01]  /*33ed0*/  STL [R1+0xd00], R8 ;  /* 0x000d000801007387 */ /* 0x0001e20000100800 */
[----:B------:R-:W-:Y:S02]  /*33ee0*/  @P1 LOP3.LUT R57, R57, 0x1, RZ, 0xfc, !PT ;  /* 0x0000000139391812 */ /* 0x000fe400078efcff */
        /* <DEDUP_REMOVED lines=93> */
[----:B0-----:R-:W-:Y:S01]  /*344c0*/  VIADD R8, R8, UR23 ;  /* 0x0000001708087c36 */ /* 0x001fe20008000000 */
[----:B------:R-:W-:-:S04]  /*344d0*/  ULDC UR23, c[0x0][0x248] ;  /* 0x0000920000177ab9 */ /* 0x000fc80000000800 */
[----:B------:R0:W-:Y:S04]  /*344e0*/  STL [R1+0xd3c], R8 ;  /* 0x000d3c0801007387 */ /* 0x0001e80000100800 */
        /* <DEDUP_REMOVED lines=159> */
[----:B------:R-:W-:Y:S01]  /*34ee0*/  ISETP.LT.AND P1, PT, R5, UR41, !P0 ;  /* 0x0000002905007c0c */ /* 0x000fe2000c721270 */
[----:B0-----:R-:W-:Y:S01]  /*34ef0*/  VIADD R8, R8, UR24 ;  /* 0x0000001808087c36 */ /* 0x001fe20008000000 */
[----:B------:R-:W-:-:S04]  /*34f00*/  ULDC UR24, c[0x0][0x248] ;  /* 0x0000920000187ab9 */ /* 0x000fc80000000800 */
[----:B------:R0:W-:Y:S01]  /*34f10*/  STL [R1+0xdbc], R8 ;  /* 0x000dbc0801007387 */ /* 0x0001e20000100800 */
[----:B------:R-:W-:Y:S01]  /*34f20*/  ISETP.LT.AND P0, PT, R4, UR38, !P0 ;  /* 0x0000002604007c0c */ /* 0x000fe2000c701270 */
[----:B0-----:R-:W-:Y:S01]  /*34f30*/  VIADD R8, R8, UR23 ;  /* 0x0000001708087c36 */ /* 0x001fe20008000000 */
[----:B------:R-:W-:Y:S01]  /*34f40*/  LOP3.LUT R59, R59, 0xbfffffff, RZ, 0xc0, !PT ;  /* 0xbfffffff3b3b7812 */ /* 0x000fe200078ec0ff */
[----:B------:R-:W-:-:S03]  /*34f50*/  ULDC UR23, c[0x0][0x248] ;  /* 0x0000920000177ab9 */ /* 0x000fc60000000800 */
[----:B------:R0:W-:Y:S01]  /*34f60*/  STL [R1+0xdc0], R8 ;  /* 0x000dc00801007387 */ /* 0x0001e20000100800 */
        /* <DEDUP_REMOVED lines=60> */
[----:B------:R-:W-:Y:S01]  /*35330*/  LOP3.LUT R59, R59, 0xffdfffff, RZ, 0xc0, !PT ;  /* 0xffdfffff3b3b7812 */ /* 0x000fe200078ec0ff */
[----:B0-----:R-:W-:-:S03]  /*35340*/  VIADD R8, R8, UR24 ;  /* 0x0000001808087c36 */ /* 0x001fc60008000000 */
        /* <DEDUP_REMOVED lines=13> */
[----:B------:R-:W-:Y:S02]  /*35420*/  LOP3.LUT R59, R59, 0xfff7ffff, RZ, 0xc0, !PT ;  /* 0xfff7ffff3b3b7812 */ /* 0x000fe400078ec0ff */
[----:B------:R0:W-:Y:S02]  /*35430*/  STL [R1+0xdf4], R8 ;  /* 0x000df40801007387 */ /* 0x0001e40000100800 */
[----:B------:R-:W-:Y:S02]  /*35440*/  @P0 LOP3.LUT R59, R59, 0x80000, RZ, 0xfc, !PT ;  /* 0x000800003b3b0812 */ /* 0x000fe400078efcff */
[----:B------:R-:W-:Y:S01]  /*35450*/  ISETP.GE.AND P0, PT, R2, UR37, PT ;  /* 0x0000002502007c0c */ /* 0x000fe2000bf06270 */
[----:B0-----:R-:W-:Y:S01]  /*35460*/  VIADD R8, R8, UR5 ;  /* 0x0000000508087c36 */ /* 0x001fe20008000000 */
[----:B------:R-:W-:Y:S01]  /*35470*/  ULDC UR5, c[0x0][0x248] ;  /* 0x0000920000057ab9 */ /* 0x000fe20000000800 */
[----:B------:R-:W-:Y:S01]  /*35480*/  LOP3.LUT R59, R59, 0xfffbffff, RZ, 0xc0, !PT ;  /* 0xfffbffff3b3b7812 */ /* 0x000fe200078ec0ff */
[----:B------:R-:W-:Y:S01]  /*35490*/  VIADD R2, R3, 0x5f ;  /* 0x0000005f03027836 */ /* 0x000fe20000000000 */
[----:B------:R-:W-:Y:S01]  /*354a0*/  ULDC.64 UR36, c[0x0][0x228] ;  /* 0x00008a0000247ab9 */ /* 0x000fe20000000a00 */
[----:B------:R0:W-:Y:S01]  /*354b0*/  STL [R1+0xdfc], R8 ;  /* 0x000dfc0801007387 */ /* 0x0001e20000100800 */
[----:B------:R-:W-:Y:S01]  /*354c0*/  ISETP.LT.AND P1, PT, R5, UR7, !P0 ;  /* 0x0000000705007c0c */ /* 0x000fe2000c721270 */
        /* <DEDUP_REMOVED lines=63> */
[----:B0-----:R-:W-:Y:S01]  /*358c0*/  VIADD R8, R8, UR5 ;  /* 0x0000000508087c36 */ /* 0x001fe20008000000 */
        /* <DEDUP_REMOVED lines=56> */
[----:B------:R-:W-:Y:S01]  /*35c50*/  ULDC UR9, c[0x0][0x248] ;  /* 0x0000920000097ab9 */ /* 0x000fe20000000800 */
[----:B------:R0:W-:Y:S01]  /*35c60*/  STL [R1+0xf54], R8 ;  /* 0x000f540801007387 */ /* 0x0001e20000100800 */
[----:B------:R-:W-:Y:S01]  /*35c70*/  ULDC UR15, c[0x0][0x228] ;  /* 0x00008a00000f7ab9 */ /* 0x000fe20000000800 */
[----:B------:R-:W-:-:S09]  /*35c80*/  ULDC UR18, c[0x0][0x228] ;  /* 0x00008a0000127ab9 */ /* 0x000fd20000000800 */
[----:B------:R-:W-:Y:S02]  /*35c90*/  @P0 LOP3.LUT R188, R188, 0x80000000, RZ, 0xfc, !PT ;  /* 0x80000000bcbc0812 */ /* 0x000fe400078efcff */
[----:B------:R-:W-:Y:S02]  /*35ca0*/  ISETP.GE.AND P0, PT, R2, UR25, PT ;  /* 0x0000001902007c0c */ /* 0x000fe4000bf06270 */
[----:B------:R-:W-:Y:S02]  /*35cb0*/  @P1 LOP3.LUT R59, R59, 0x1, RZ, 0xfc, !PT ;  /* 0x000000013b3b1812 */ /* 0x000fe400078efcff */
        /* <DEDUP_REMOVED lines=93> */
[----:B------:R-:W-:-:S10]  /*36290*/  ULDC UR25, c[0x0][0x228] ;  /* 0x00008a0000197ab9 */ /* 0x000fd40000000800 */
        /* <DEDUP_REMOVED lines=146> */
[----:B------:R-:W-:Y:S01]  /*36bc0*/  R2UR UR4, R27 ;  /* 0x000000001b0472ca */ /* 0x000fe200000e0000 */
[----:B------:R-:W-:Y:S01]  /*36bd0*/  VIADD R26, R3, 0x1a ;  /* 0x0000001a031a7836 */ /* 0x000fe20000000000 */
[----:B------:R-:W-:-:S06]  /*36be0*/  ULDC UR61, c[0x0][0x228] ;  /* 0x00008a00003d7ab9 */ /* 0x000fcc0000000800 */
        /* <DEDUP_REMOVED lines=10> */
[----:B------:R-:W-:Y:S01]  /*36c90*/  VIADD R27, R3, 0x1b ;  /* 0x0000001b031b7836 */ /* 0x000fe20000000000 */
[----:B------:R-:W-:Y:S01]  /*36ca0*/  ULDC UR60, c[0x0][0x228] ;  /* 0x00008a00003c7ab9 */ /* 0x000fe20000000800 */
[----:B0-----:R-:W-:Y:S01]  /*36cb0*/  VIADD R8, R8, UR5 ;  /* 0x0000000508087c36 */ /* 0x001fe20008000000 */
[----:B------:R-:W-:-:S07]  /*36cc0*/  ULDC UR5, c[0x0][0x248] ;  /* 0x0000920000057ab9 */ /* 0x000fce0000000800 */
[----:B------:R-:W-:Y:S01]  /*36cd0*/  @P1 LOP3.LUT R189, R189, 0x10000, RZ, 0xfc, !PT ;  /* 0x00010000bdbd1812 */ /* 0x000fe200078efcff */
[----:B------:R0:W-:Y:S03]  /*36ce0*/  STL [R1+0xf74], R8 ;  /* 0x000f740801007387 */ /* 0x0001e60000100800 */
[----:B------:R-:W-:Y:S01]  /*36cf0*/  LOP3.LUT R189, R189, 0xffff7fff, RZ, 0xc0, !PT ;  /* 0xffff7fffbdbd7812 */ /* 0x000fe200078ec0ff */
[----:B0-----:R-:W-:-:S03]  /*36d00*/  VIADD R8, R8, UR10 ;  /* 0x0000000a08087c36 */ /* 0x001fc60008000000 */
[----:B------:R-:W-:Y:S01]  /*36d10*/  @P0 LOP3.LUT R189, R189, 0x8000, RZ, 0xfc, !PT ;  /* 0x00008000bdbd0812 */ /* 0x000fe200078efcff */
[----:B------:R-:W-:Y:S01]  /*36d20*/  ULDC UR10, c[0x0][0x228] ;  /* 0x00008a00000a7ab9 */ /* 0x000fe20000000800 */
[----:B------:R-:W-:Y:S01]  /*36d30*/  ISETP.GE.AND P0, PT, R2, UR37, PT ;  /* 0x0000002502007c0c */ /* 0x000fe2000bf06270 */
[----:B------:R0:W-:Y:S01]  /*36d40*/  STL [R1+0xf78], R8 ;  /* 0x000f780801007387 */ /* 0x0001e20000100800 */
[----:B------:R-:W-:Y:S01]  /*36d50*/  LOP3.LUT R189, R189, 0xffffbfff, RZ, 0xc0, !PT ;  /* 0xffffbfffbdbd7812 */ /* 0x000fe200078ec0ff */
[----:B------:R-:W-:Y:S01]  /*36d60*/  VIADD R2, R3, 0x3d ;  /* 0x0000003d03027836 */ /* 0x000fe20000000000 */
[----:B------:R-:W-:Y:S01]  /*36d70*/  ISETP.LT.AND P1, PT, R5, UR57, !P0 ;  /* 0x0000003905007c0c */ /* 0x000fe2000c721270 */
[----:B------:R-:W-:Y:S01]  /*36d80*/  ULDC.64 UR36, c[0x0][0x228] ;  /* 0x00008a0000247ab9 */ /* 0x000fe20000000a00 */
[----:B0-----:R-:W-:Y:S01]  /*36d90*/  VIADD R8, R8, UR5 ;  /* 0x0000000508087c36 */ /* 0x001fe20008000000 */
[----:B------:R-:W-:Y:S01]  /*36da0*/  ULDC UR5, c[0x0][0x248] ;  /* 0x0000920000057ab9 */ /* 0x000fe20000000800 */
[----:B------:R-:W-:Y:S01]  /*36db0*/  VIADD R25, R3, 0x19 ;  /* 0x0000001903197836 */ /* 0x000fe20000000000 */
[----:B------:R-:W-:-:S02]  /*36dc0*/  ULDC UR57, c[0x0][0x228] ;  /* 0x00008a0000397ab9 */ /* 0x000fc40000000800 */
[----:B------:R0:W-:Y:S01]  /*36dd0*/  STL [R1+0xf7c], R8 ;  /* 0x000f7c0801007387 */ /* 0x0001e20000100800 */
[----:B------:R-:W-:Y:S01]  /*36de0*/  ISETP.LT.AND P0, PT, R4, UR32, !P0 ;  /* 0x0000002004007c0c */ /* 0x000fe2000c701270 */
        /* <DEDUP_REMOVED lines=17> */
[----:B------:R-:W-:-:S02]  /*36f00*/  VIADD R24, R3, 0x18 ;  /* 0x0000001803187836 */ /* 0x000fc40000000000 */
[----:B0-----:R-:W-:Y:S01]  /*36f10*/  VIADD R8, R8, UR5 ;  /* 0x0000000508087c36 */ /* 0x001fe20008000000 */
[----:B------:R-:W-:Y:S01]  /*36f20*/  ULDC UR5, c[0x0][0x248] ;  /* 0x0000920000057ab9 */ /* 0x000fe20000000800 */
[----:B------:R-:W-:Y:S01]  /*36f30*/  VIADD R23, R3, 0x17 ;  /* 0x0000001703177836 */ /* 0x000fe20000000000 */
[----:B------:R-:W-:Y:S02]  /*36f40*/  ULDC UR56, c[0x0][0x228] ;  /* 0x00008a0000387ab9 */ /* 0x000fe40000000800 */
[----:B------:R0:W-:Y:S01]  /*36f50*/  STL [R1+0xf94], R8 ;  /* 0x000f940801007387 */ /* 0x0001e20000100800 */
[----:B------:R-:W-:Y:S01]  /*36f60*/  ISETP.LT.AND P0, PT, R4, UR36, !P0 ;  /* 0x0000002404007c0c */ /* 0x000fe2000c701270 */
[----:B0-----:R-:W-:-:S03]  /*36f70*/  VIADD R8, R8, UR14 ;  /* 0x0000000e08087c36 */ /* 0x001fc60008000000 */
        /* <DEDUP_REMOVED lines=16> */
[C---:B------:R-:W-:Y:S01]  /*37080*/  VIADD R2, R3.reuse, 0x3b ;  /* 0x0000003b03027836 */ /* 0x040fe20000000000 */
[----:B------:R0:W-:Y:S01]  /*37090*/  STL [R1+0xfac], R8 ;  /* 0x000fac0801007387 */ /* 0x0001e20000100800 */
[----:B------:R-:W-:Y:S01]  /*370a0*/  ISETP.LT.AND P0, PT, R4, UR38, !P0 ;  /* 0x0000002604007c0c */ /* 0x000fe2000c701270 */
[----:B------:R-:W-:Y:S01]  /*370b0*/  ULDC.64 UR40, c[0x0][0x228] ;  /* 0x00008a0000287ab9 */ /* 0x000fe20000000a00 */
[----:B------:R-:W-:Y:S01]  /*370c0*/  VIADD R22, R3, 0x16 ;  /* 0x0000001603167836 */ /* 0x000fe20000000000 */
        /* <DEDUP_REMOVED lines=18> */
[C---:B------:R-:W-:Y:S01]  /*371f0*/  VIADD R2, R3.reuse, 0x3a ;  /* 0x0000003a03027836 */ /* 0x040fe20000000000 */
[----:B------:R0:W-:Y:S01]  /*37200*/  STL [R1+0xfc4], R8 ;  /* 0x000fc40801007387 */ /* 0x0001e20000100800 */
[----:B------:R-:W-:Y:S01]  /*37210*/  ULDC.64 UR34, c[0x0][0x228] ;  /* 0x00008a0000227ab9 */ /* 0x000fe20000000a00 */
        /* <DEDUP_REMOVED lines=91> */
[----:B------:R-:W-:Y:S01]  /*377d0*/  VIADD R2, R3, 0x36 ;  /* 0x0000003603027836 */ /* 0x000fe20000000000 */
[----:B------:R-:W-:Y:S01]  /*377e0*/  LOP3.LUT R189, R189, 0xfffffffe, RZ, 0xc0, !PT ;  /* 0xfffffffebdbd7812 */ /* 0x000fe200078ec0ff */
[----:B------:R-:W-:Y:S01]  /*377f0*/  ULDC.64 UR32, c[0x0][0x228] ;  /* 0x00008a0000207ab9 */ /* 0x000fe20000000a00 */
[----:B------:R0:W-:Y:S01]  /*37800*/  STL [R1+0x1020], R8 ;  /* 0x0010200801007387 */ /* 0x0001e20000100800 */
[----:B------:R-:W-:Y:S01]  /*37810*/  ISETP.LT.AND P0, PT, R4, UR30, !P0 ;  /* 0x0000001e04007c0c */ /* 0x000fe2000c701270 */
[----:B------:R-:W-:Y:S01]  /*37820*/  ULDC UR5, c[0x0][0x228] ;  /* 0x00008a0000057ab9 */ /* 0x000fe20000000800 */
[----:B------:R-:W-:Y:S01]  /*37830*/  VIADD R16, R3, 0x10 ;  /* 0x0000001003107836 */ /* 0x000fe20000000000 */
        /* <DEDUP_REMOVED lines=9> */
[----:B------:R-:W-:Y:S01]  /*378d0*/  ISETP.GE.AND P0, PT, R2, UR37, PT ;  /* 0x0000002502007c0c */ /* 0x000fe2000bf06270 */
[----:B------:R-:W-:-:S03]  /*378e0*/  ULDC UR21, c[0x0][0x248] ;  /* 0x0000920000157ab9 */ /* 0x000fc60000000800 */
[----:B------:R0:W-:Y:S01]  /*378f0*/  STL [R1+0x1034], R8 ;  /* 0x0010340801007387 */ /* 0x0001e20000100800 */
[----:B------:R-:W-:Y:S02]  /*37900*/  @P1 LOP3.LUT R189, R189, 0x1, RZ, 0xfc, !PT ;  /* 0x00000001bdbd1812 */ /* 0x000fe400078efcff */
[----:B------:R-:W-:Y:S01]  /*37910*/  LOP3.LUT R190, R190, 0xbfffffff, RZ, 0xc0, !PT ;  /* 0xbfffffffbebe7812 */ /* 0x000fe200078ec0ff */
[----:B------:R-:W-:Y:S01]  /*37920*/  VIADD R2, R3, 0x35 ;  /* 0x0000003503027836 */ /* 0x000fe20000000000 */
[----:B------:R-:W-:Y:S01]  /*37930*/  ULDC.64 UR36, c[0x0][0x228] ;  /* 0x00008a0000247ab9 */ /* 0x000fe20000000a00 */
[----:B0-----:R-:W-:Y:S01]  /*37940*/  VIADD R8, R8, UR23 ;  /* 0x0000001708087c36 */ /* 0x001fe20008000000 */
[----:B------:R-:W-:Y:S01]  /*37950*/  ISETP.LT.AND P1, PT, R5, UR49, !P0 ;  /* 0x0000003105007c0c */ /* 0x000fe2000c721270 */
        /* <DEDUP_REMOVED lines=262> */
[----:B------:R-:W-:-:S04]  /*389c0*/  VIADD R13, R3, 0xd ;  /* 0x0000000d030d7836 */ /* 0x000fc80000000000 */
[----:B------:R-:W-:Y:S01]  /*389d0*/  @P1 LOP3.LUT R190, R190, 0x100, RZ, 0xfc, !PT ;  /* 0x00000100bebe1812 */ /* 0x000fe200078efcff */
[----:B------:R-:W-:Y:S01]  /*389e0*/  VIADD R12, R3, 0xc ;  /* 0x0000000c030c7836 */ /* 0x000fe20000000000 */
[----:B------:R-:W-:Y:S01]  /*389f0*/  ULDC UR40, c[0x0][0x248] ;  /* 0x0000920000287ab9 */ /* 0x000fe20000000800 */
        /* <DEDUP_REMOVED lines=21> */
[----:B0-----:R-:W-:-:S05]  /*38b50*/  VIADD R8, R8, UR21 ;  /* 0x0000001508087c36 */ /* 0x001fca0008000000 */
[----:B------:R-:W-:Y:S01]  /*38b60*/  @P1 LOP3.LUT R190, R190, 0x40, RZ, 0xfc, !PT ;  /* 0x00000040bebe1812 */ /* 0x000fe200078efcff */
[----:B------:R-:W-:Y:S01]  /*38b70*/  ULDC UR21, c[0x0][0x248] ;  /* 0x0000920000157ab9 */ /* 0x000fe20000000800 */
        /* <DEDUP_REMOVED lines=55> */
[----:B------:R-:W-:Y:S01]  /*38ef0*/  ISETP.LT.AND P1, PT, R5, UR13, !P0 ;  /* 0x0000000d05007c0c */ /* 0x000fe2000c721270 */
[----:B------:R-:W-:Y:S01]  /*38f00*/  VIADD R2, R3, 0x26 ;  /* 0x0000002603027836 */ /* 0x000fe20000000000 */
[----:B------:R-:W-:Y:S01]  /*38f10*/  LOP3.LUT R190, R190, 0xfffffffe, RZ, 0xc0, !PT ;  /* 0xfffffffebebe7812 */ /* 0x000fe200078ec0ff */
[----:B------:R-:W-:Y:S01]  /*38f20*/  ULDC UR23, c[0x0][0x248] ;  /* 0x0000920000177ab9 */ /* 0x000fe20000000800 */
[----:B------:R0:W-:Y:S01]  /*38f30*/  STL [R1+0xf98], R8 ;  /* 0x000f980801007387 */ /* 0x0001e20000100800 */
[----:B------:R-:W-:Y:S01]  /*38f40*/  ISETP.LT.AND P0, PT, R4, UR30, !P0 ;  /* 0x0000001e04007c0c */ /* 0x000fe2000c701270 */
[----:B------:R-:W-:Y:S01]  /*38f50*/  ULDC UR30, c[0x0][0x248] ;  /* 0x00009200001e7ab9 */ /* 0x000fe20000000800 */
[----:B------:R-:W-:Y:S01]  /*38f60*/  ULDC UR33, c[0x0][0x248] ;  /* 0x0000920000217ab9 */ /* 0x000fe20000000800 */
[----:B0-----:R-:W-:-:S05]  /*38f70*/  VIADD R8, R8, UR6 ;  /* 0x0000000608087c36 */ /* 0x001fca0008000000 */
[----:B------:R-:W-:Y:S01]  /*38f80*/  @P1 LOP3.LUT R190, R190, 0x1, RZ, 0xfc, !PT ;  /* 0x00000001bebe1812 */ /* 0x000fe200078efcff */
[----:B------:R-:W-:Y:S01]  /*38f90*/  ULDC UR6, c[0x0][0x248] ;  /* 0x0000920000067ab9 */ /* 0x000fe20000000800 */
        /* <DEDUP_REMOVED lines=17> */
[----:B0-----:R-:W-:-:S05]  /*390b0*/  VIADD R8, R8, UR26 ;  /* 0x0000001a08087c36 */ /* 0x001fca0008000000 */
[----:B------:R0:W-:Y:S02]  /*390c0*/  STL [R1+0xf50], R8 ;  /* 0x000f500801007387 */ /* 0x0001e40000100800 */
[----:B0-----:R-:W-:Y:S01]  /*390d0*/  VIADD R8, R8, UR27 ;  /* 0x0000001b08087c36 */ /* 0x001fe20008000000 */
[----:B------:R-:W-:Y:S02]  /*390e0*/  ULDC.64 UR26, c[0x0][0x228] ;  /* 0x00008a00001a7ab9 */ /* 0x000fe40000000a00 */
[----:B------:R-:W-:Y:S01]  /*390f0*/  ISETP.LT.AND P0, PT, R4, UR26, !P0 ;  /* 0x0000001a04007c0c */ /* 0x000fe2000c701270 */
[----:B------:R-:W-:Y:S01]  /*39100*/  ULDC UR26, c[0x0][0x248] ;  /* 0x00009200001a7ab9 */ /* 0x000fe20000000800 */
[----:B------:R-:W-:Y:S01]  /*39110*/  LOP3.LUT R191, R191, 0xdfffffff, RZ, 0xc0, !PT ;  /* 0xdfffffffbfbf7812 */ /* 0x000fe200078ec0ff */
[----:B------:R0:W-:Y:S10]  /*39120*/  STL [R1+0xf48], R8 ;  /* 0x000f480801007387 */ /* 0x0001f40000100800 */
[----:B------:R-:W-:-:S02]  /*39130*/  @P0 LOP3.LUT R191, R191, 0x20000000, RZ, 0xfc, !PT ;  /* 0x20000000bfbf0812 */ /* 0x000fc400078efcff */
[----:B------:R-:W-:Y:S01]  /*39140*/  ISETP.GE.AND P0, PT, R2, UR39, PT ;  /* 0x0000002702007c0c */ /* 0x000fe2000bf06270 */
[----:B0-----:R-:W-:Y:S01]  /*39150*/  VIADD R8, R8, UR12 ;  /* 0x0000000c08087c36 */ /* 0x001fe20008000000 */
[----:B------:R-:W-:Y:S01]  /*39160*/  ULDC.64 UR12, c[0x0][0x228] ;  /* 0x00008a00000c7ab9 */ /* 0x000fe20000000a00 */
        /* <DEDUP_REMOVED lines=10> */
[----:B------:R-:W-:-:S04]  /*39210*/  ISETP.GE.AND P0, PT, R2, UR41, PT ;  /* 0x0000002902007c0c */ /* 0x000fc8000bf06270 */
[----:B------:R-:W-:Y:S01]  /*39220*/  ISETP.LT.AND P1, PT, R5, UR24, !P0 ;  /* 0x0000001805007c0c */ /* 0x000fe2000c721270 */
[----:B0-----:R-:W-:Y:S01]  /*39230*/  VIADD R8, R8, UR10 ;  /* 0x0000000a08087c36 */ /* 0x001fe20008000000 */
[----:B------:R-:W-:Y:S02]  /*39240*/  ISETP.LT.AND P0, PT, R4, UR28, !P0 ;  /* 0x0000001c04007c0c */ /* 0x000fe4000c701270 */
[----:B------:R-:W-:Y:S01]  /*39250*/  LOP3.LUT R191, R191, 0xfbffffff, RZ, 0xc0, !PT ;  /* 0xfbffffffbfbf7812 */ /* 0x000fe200078ec0ff */
[----:B------:R-:W-:Y:S01]  /*39260*/  VIADD R2, R3, 0x23 ;  /* 0x0000002303027836 */ /* 0x000fe20000000000 */
[----:B------:R0:W-:Y:S01]  /*39270*/  STL [R1+0xf2c], R8 ;  /* 0x000f2c0801007387 */ /* 0x0001e20000100800 */
[----:B------:R-:W-:Y:S01]  /*39280*/  ULDC UR10, c[0x0][0x248] ;  /* 0x00009200000a7ab9 */ /* 0x000fe20000000800 */
[----:B------:R-:W-:Y:S01]  /*39290*/  ULDC UR24, c[0x0][0x248] ;  /* 0x0000920000187ab9 */ /* 0x000fe20000000800 */
[----:B------:R-:W-:-:S04]  /*392a0*/  ULDC UR28, c[0x0][0x248] ;  /* 0x00009200001c7ab9 */ /* 0x000fc80000000800 */
        /* <DEDUP_REMOVED lines=14> */
[----:B0-----:R-:W-:-:S05]  /*39390*/  VIADD R8, R8, UR6 ;  /* 0x0000000608087c36 */ /* 0x001fca0008000000 */
[----:B------:R0:W-:Y:S01]  /*393a0*/  STL [R1+0xddc], R8 ;  /* 0x000ddc0801007387 */ /* 0x0001e20000100800 */
[----:B------:R-:W-:Y:S01]  /*393b0*/  @P1 LOP3.LUT R191, R191, 0x1000000, RZ, 0xfc, !PT ;  /* 0x01000000bfbf1812 */ /* 0x000fe200078efcff */
[----:B0-----:R-:W-:Y:S01]  /*393c0*/  VIADD R8, R8, UR7 ;  /* 0x0000000708087c36 */ /* 0x001fe20008000000 */
[----:B------:R-:W-:Y:S02]  /*393d0*/  ULDC.64 UR6, c[0x0][0x228] ;  /* 0x00008a0000067ab9 */ /* 0x000fe40000000a00 */
[----:B------:R-:W-:Y:S01]  /*393e0*/  ISETP.LT.AND P0, PT, R4, UR6, !P0 ;  /* 0x0000000604007c0c */ /* 0x000fe2000c701270 */
[----:B------:R-:W-:Y:S01]  /*393f0*/  VIADD R10, R3, 0xb ;  /* 0x0000000b030a7836 */ /* 0x000fe20000000000 */
[----:B------:R-:W-:Y:S01]  /*39400*/  LOP3.LUT R191, R191, 0xff7fffff, RZ, 0xc0, !PT ;  /* 0xff7fffffbfbf7812 */ /* 0x000fe200078ec0ff */
[----:B------:R0:W-:Y:S01]  /*39410*/  STL [R1+0xdd4], R8 ;  /* 0x000dd40801007387 */ /* 0x0001e20000100800 */
[----:B------:R-:W-:Y:S01]  /*39420*/  VIADD R9, R3, 0xa ;  /* 0x0000000a03097836 */ /* 0x000fe20000000000 */
[----:B------:R-:W-:-:S08]  /*39430*/  ULDC UR6, c[0x0][0x248] ;  /* 0x0000920000067ab9 */ /* 0x000fd00000000800 */
        /* <DEDUP_REMOVED lines=8> */
[----:B------:R-:W-:Y:S01]  /*394c0*/  ULDC.64 UR42, c[0x0][0x228] ;  /* 0x00008a00002a7ab9 */ /* 0x000fe20000000a00 */
[----:B0-----:R-:W-:Y:S01]  /*394d0*/  VIADD R8, R8, UR21 ;  /* 0x0000001508087c36 */ /* 0x001fe20008000000 */
[----:B------:R-:W-:-:S02]  /*394e0*/  ULDC.64 UR20, c[0x0][0x228] ;  /* 0x00008a0000147ab9 */ /* 0x000fc40000000a00 */
        /* <DEDUP_REMOVED lines=11> */
[----:B------:R-:W-:Y:S01]  /*395a0*/  ULDC.64 UR18, c[0x0][0x228] ;  /* 0x00008a0000127ab9 */ /* 0x000fe20000000a00 */
[----:B------:R0:W-:Y:S01]  /*395b0*/  STL [R1+0xda8], R8 ;  /* 0x000da80801007387 */ /* 0x0001e20000100800 */
[----:B------:R-:W-:Y:S01]  /*395c0*/  ULDC UR25, c[0x0][0x248] ;  /* 0x0000920000197ab9 */ /* 0x000fe20000000800 */
[----:B0-----:R-:W-:Y:S01]  /*395d0*/  VIADD R8, R8, UR16 ;  /* 0x0000001008087c36 */ /* 0x001fe20008000000 */
[----:B------:R-:W-:-:S02]  /*395e0*/  ULDC.64 UR16, c[0x0][0x228] ;  /* 0x00008a0000107ab9 */ /* 0x000fc40000000a00 */
[----:B------:R-:W-:-:S06]  /*395f0*/  ISETP.LT.AND P0, PT, R4, UR16, !P0 ;  /* 0x0000001004007c0c */ /* 0x000fcc000c701270 */
        /* <DEDUP_REMOVED lines=8> */
[----:B------:R-:W-:Y:S01]  /*39680*/  ULDC UR11, c[0x0][0x248] ;  /* 0x00009200000b7ab9 */ /* 0x000fe20000000800 */
[----:B0-----:R-:W-:Y:S01]  /*39690*/  VIADD R8, R8, UR14 ;  /* 0x0000000e08087c36 */ /* 0x001fe20008000000 */
[----:B------:R-:W-:Y:S02]  /*396a0*/  ULDC.64 UR14, c[0x0][0x228] ;  /* 0x00008a00000e7ab9 */ /* 0x000fe40000000a00 */
[----:B------:R-:W-:-:S05]  /*396b0*/  ISETP.LT.AND P0, PT, R4, UR14, !P0 ;  /* 0x0000000e04007c0c */ /* 0x000fca000c701270 */
[----:B------:R-:W-:-:S04]  /*396c0*/  @P1 LOP3.LUT R191, R191, 0x40000, RZ, 0xfc, !PT ;  /* 0x00040000bfbf1812 */ /* 0x000fc800078efcff */
[----:B------:R-:W-:-:S04]  /*396d0*/  LOP3.LUT R191, R191, 0xfffdffff, RZ, 0xc0, !PT ;  /* 0xfffdffffbfbf7812 */ /* 0x000fc800078ec0ff */
[----:B------:R-:W-:Y:S02]  /*396e0*/  @P0 LOP3.LUT R191, R191, 0x20000, RZ, 0xfc, !PT ;  /* 0x00020000bfbf0812 */ /* 0x000fe400078efcff */
[----:B------:R-:W-:-:S04]  /*396f0*/  ISETP.GE.AND P0, PT, R2, UR27, PT ;  /* 0x0000001b02007c0c */ /* 0x000fc8000bf06270 */
[----:B------:R-:W-:Y:S01]  /*39700*/  ISETP.LT.AND P1, PT, R5, UR9, !P0 ;  /* 0x0000000905007c0c */ /* 0x000fe2000c721270 */
[----:B------:R0:W-:Y:S01]  /*39710*/  STL [R1+0xd8c], R8 ;  /* 0x000d8c0801007387 */ /* 0x0001e20000100800 */
[----:B------:R-:W-:Y:S02]  /*39720*/  ISETP.LT.AND P0, PT, R4, UR18, !P0 ;  /* 0x0000001204007c0c */ /* 0x000fe4000c701270 */
[----:B------:R-:W-:Y:S01]  /*39730*/  LOP3.LUT R191, R191, 0xfffeffff, RZ, 0xc0, !PT ;  /* 0xfffeffffbfbf7812 */ /* 0x000fe200078ec0ff */
[----:B------:R-:W-:Y:S01]  /*39740*/  VIADD R2, R3, 0x1e ;  /* 0x0000001e03027836 */ /* 0x000fe20000000000 */
[----:B------:R-:W-:Y:S01]  /*39750*/  ULDC UR9, c[0x0][0x248] ;  /* 0x0000920000097ab9 */ /* 0x000fe20000000800 */
[----:B0-----:R-:W-:Y:S01]  /*39760*/  VIADD R8, R8, UR32 ;  /* 0x0000002008087c36 */ /* 0x001fe20008000000 */
[----:B------:R-:W-:-:S05]  /*39770*/  ULDC UR32, c[0x0][0x248] ;  /* 0x0000920000207ab9 */ /* 0x000fca0000000800 */
[----:B------:R-:W-:Y:S01]  /*39780*/  @P1 LOP3.LUT R191, R191, 0x10000, RZ, 0xfc, !PT ;  /* 0x00010000bfbf1812 */ /* 0x000fe200078efcff */
[----:B------:R0:W-:Y:S03]  /*39790*/  STL [R1+0xd84], R8 ;  /* 0x000d840801007387 */ /* 0x0001e60000100800 */
        /* <DEDUP_REMOVED lines=9> */
[C---:B------:R-:W-:Y:S01]  /*39830*/  VIADD R2, R3.reuse, 0x1d ;  /* 0x0000001d03027836 */ /* 0x040fe20000000000 */
[----:B------:R0:W-:Y:S01]  /*39840*/  STL [R1+0xd68], R8 ;  /* 0x000d680801007387 */ /* 0x0001e20000100800 */
[----:B------:R-:W-:Y:S01]  /*39850*/  ULDC UR13, c[0x0][0x248] ;  /* 0x00009200000d7ab9 */ /* 0x000fe20000000800 */
[----:B------:R-:W-:Y:S01]  /*39860*/  VIADD R252, R3, 0x9 ;  /* 0x0000000903fc7836 */ /* 0x000fe20000000000 */
[----:B------:R-:W-:Y:S01]  /*39870*/  ULDC UR5, c[0x0][0x248] ;  /* 0x0000920000057ab9 */ /* 0x000fe20000000800 */
[----:B0-----:R-:W-:-:S05]  /*39880*/  VIADD R8, R8, UR39 ;  /* 0x0000002708087c36 */ /* 0x001fca0008000000 */
[----:B------:R-:W-:Y:S01]  /*39890*/  @P1 LOP3.LUT R191, R191, 0x4000, RZ, 0xfc, !PT ;  /* 0x00004000bfbf1812 */ /* 0x000fe200078efcff */
[----:B------:R-:W-:Y:S01]  /*398a0*/  ULDC.64 UR38, c[0x0][0x228] ;  /* 0x00008a0000267ab9 */ /* 0x000fe20000000a00 */
[----:B------:R0:W-:Y:S02]  /*398b0*/  STL [R1+0xd54], R8 ;  /* 0x000d540801007387 */ /* 0x0001e40000100800 */
[----:B0-----:R-:W-:Y:S01]  /*398c0*/  VIADD R8, R8, UR23 ;  /* 0x0000001708087c36 */ /* 0x001fe20008000000 */
[----:B------:R-:W-:Y:S02]  /*398d0*/  ULDC.64 UR22, c[0x0][0x228] ;  /* 0x00008a0000167ab9 */ /* 0x000fe40000000a00 */
[----:B------:R-:W-:Y:S02]  /*398e0*/  ISETP.LT.AND P0, PT, R4, UR22, !P0 ;  /* 0x0000001604007c0c */ /* 0x000fe4000c701270 */
[----:B------:R-:W-:Y:S01]  /*398f0*/  LOP3.LUT R191, R191, 0xffffdfff, RZ, 0xc0, !PT ;  /* 0xffffdfffbfbf7812 */ /* 0x000fe200078ec0ff */
[----:B------:R0:W-:Y:S10]  /*39900*/  STL [R1+0xd4c], R8 ;  /* 0x000d4c0801007387 */ /* 0x0001f40000100800 */
[----:B------:R-:W-:-:S02]  /*39910*/  @P0 LOP3.LUT R191, R191, 0x2000, RZ, 0xfc, !PT ;  /* 0x00002000bfbf0812 */ /* 0x000fc400078efcff */
        /* <DEDUP_REMOVED lines=8> */
[----:B0-----:R-:W-:Y:S01]  /*399a0*/  VIADD R8, R8, UR26 ;  /* 0x0000001a08087c36 */ /* 0x001fe20008000000 */
[----:B------:R-:W-:Y:S02]  /*399b0*/  ULDC.64 UR26, c[0x0][0x228] ;  /* 0x00008a00001a7ab9 */ /* 0x000fe40000000a00 */
[----:B------:R-:W-:-:S06]  /*399c0*/  ISETP.LT.AND P0, PT, R4, UR26, !P0 ;  /* 0x0000001a04007c0c */ /* 0x000fcc000c701270 */
        /* <DEDUP_REMOVED lines=9> */
[----:B------:R-:W-:Y:S01]  /*39a60*/  ISETP.LT.AND P0, PT, R4, UR47, !P0 ;  /* 0x0000002f04007c0c */ /* 0x000fe2000c701270 */
[----:B------:R-:W-:Y:S01]  /*39a70*/  ULDC.64 UR46, c[0x0][0x228] ;  /* 0x00008a00002e7ab9 */ /* 0x000fe20000000a00 */
        /* <DEDUP_REMOVED lines=17> */
[----:B------:R-:W-:Y:S01]  /*39b90*/  LOP3.LUT R191, R191, 0xfffffeff, RZ, 0xc0, !PT ;  /* 0xfffffeffbfbf7812 */ /* 0x000fe200078ec0ff */
[----:B------:R0:W-:Y:S01]  /*39ba0*/  STL [R1+0xcf8], R8 ;  /* 0x000cf80801007387 */ /* 0x0001e20000100800 */
[----:B------:R-:W-:-:S03]  /*39bb0*/  ULDC UR49, c[0x0][0x228] ;  /* 0x00008a0000317ab9 */ /* 0x000fc60000000800 */
[----:B------:R-:W4:Y:S04]  /*39bc0*/  LDL.LU R27, [R1+0x144c] ;  /* 0x00144c00011b7983 */ /* 0x000f280000300800 */
[----:B------:R-:W-:-:S04]  /*39bd0*/  @P1 LOP3.LUT R191, R191, 0x100, RZ, 0xfc, !PT ;  /* 0x00000100bfbf1812 */ /* 0x000fc800078efcff */
[----:B------:R-:W-:Y:S01]  /*39be0*/  LOP3.LUT R191, R191, 0xffffff7f, RZ, 0xc0, !PT ;  /* 0xffffff7fbfbf7812 */ /* 0x000fe200078ec0ff */
[----:B0-----:R-:W-:Y:S01]  /*39bf0*/  VIADD R8, R8, UR34 ;  /* 0x0000002208087c36 */ /* 0x001fe20008000000 */
[----:B------:R-:W-:Y:S02]  /*39c00*/  ULDC.64 UR34, c[0x0][0x228] ;  /* 0x00008a0000227ab9 */ /* 0x000fe40000000a00 */
[----:B------:R-:W-:Y:S02]  /*39c10*/  @P0 LOP3.LUT R191, R191, 0x80, RZ, 0xfc, !PT ;  /* 0x00000080bfbf0812 */ /* 0x000fe400078efcff */
[----:B------:R-:W-:Y:S01]  /*39c20*/  ISETP.GE.AND P0, PT, R26, UR17, PT ;  /* 0x000000111a007c0c */ /* 0x000fe2000bf06270 */
[----:B------:R-:W-:-:S03]  /*39c30*/  ULDC.64 UR16, c[0x0][0x228] ;  /* 0x00008a0000107ab9 */ /* 0x000fc60000000a00 */
[----:B------:R-:W-:Y:S02]  /*39c40*/  ISETP.LT.AND P1, PT, R5, UR34, !P0 ;  /* 0x0000002205007c0c */ /* 0x000fe4000c721270 */
[----:B------:R-:W-:Y:S01]  /*39c50*/  ISETP.LT.AND P0, PT, R4, UR49, !P0 ;  /* 0x0000003104007c0c */ /* 0x000fe2000c701270 */
[----:B------:R-:W-:Y:S01]  /*39c60*/  ULDC UR49, c[0x0][0x228] ;  /* 0x00008a0000317ab9 */ /* 0x000fe20000000800 */
[----:B------:R-:W-:-:S09]  /*39c70*/  LOP3.LUT R191, R191, 0xffffffbf, RZ, 0xc0, !PT ;  /* 0xffffffbfbfbf7812 */ /* 0x000fd200078ec0ff */
[----:B------:R-:W-:-:S04]  /*39c80*/  @P1 LOP3.LUT R191, R191, 0x40, RZ, 0xfc, !PT ;  /* 0x00000040bfbf1812 */ /* 0x000fc800078efcff */
[----:B------:R-:W-:-:S04]  /*39c90*/  LOP3.LUT R191, R191, 0xffffffdf, RZ, 0xc0, !PT ;  /* 0xffffffdfbfbf7812 */ /* 0x000fc800078ec0ff */
        /* <DEDUP_REMOVED lines=20> */
[----:B------:R0:W-:Y:S01]  /*39de0*/  STL [R1+0xce8], R8 ;  /* 0x000ce80801007387 */ /* 0x0001e20000100800 */
[----:B------:R-:W-:Y:S01]  /*39df0*/  LOP3.LUT R191, R191, 0xfffffffe, RZ, 0xc0, !PT ;  /* 0xfffffffebfbf7812 */ /* 0x000fe200078ec0ff */
[----:B------:R-:W-:Y:S01]  /*39e00*/  ULDC.64 UR22, c[0x0][0x228] ;  /* 0x00008a0000167ab9 */ /* 0x000fe20000000a00 */
[----:B------:R-:W-:Y:S02]  /*39e10*/  ISETP.LT.AND P1, PT, R5, UR46, !P0 ;  /* 0x0000002e05007c0c */ /* 0x000fe4000c721270 */
[----:B------:R-:W-:Y:S01]  /*39e20*/  ISETP.LT.AND P0, PT, R4, UR49, !P0 ;  /* 0x0000003104007c0c */ /* 0x000fe2000c701270 */
[----:B------:R-:W-:-:S12]  /*39e30*/  ULDC UR49, c[0x0][0x228] ;  /* 0x00008a0000317ab9 */ /* 0x000fd80000000800 */
[----:B------:R-:W-:Y:S02]  /*39e40*/  @P0 LOP3.LUT R192, R192, 0x80000000, RZ, 0xfc, !PT ;  /* 0x80000000c0c00812 */ /* 0x000fe400078efcff */
[----:B------:R-:W-:Y:S01]  /*39e50*/  ISETP.GE.AND P0, PT, R22, UR27, PT ;  /* 0x0000001b16007c0c */ /* 0x000fe2000bf06270 */
[----:B0-----:R-:W-:Y:S01]  /*39e60*/  VIADD R8, R8, UR37 ;  /* 0x0000002508087c36 */ /* 0x001fe20008000000 */
[----:B------:R-:W-:Y:S01]  /*39e70*/  @P1 LOP3.LUT R191, R191, 0x1, RZ, 0xfc, !PT ;  /* 0x00000001bfbf1812 */ /* 0x000fe200078efcff */
[----:B------:R-:W-:Y:S01]  /*39e80*/  ULDC.64 UR26, c[0x0][0x228] ;  /* 0x00008a00001a7ab9 */ /* 0x000fe20000000a00 */
[----:B------:R-:W-:Y:S01]  /*39e90*/  ISETP.LT.AND P1, PT, R5, UR14, !P0 ;  /* 0x0000000e05007c0c */ /* 0x000fe2000c721270 */
[----:B------:R-:W-:Y:S01]  /*39ea0*/  ULDC UR14, c[0x0][0x228] ;  /* 0x00008a00000e7ab9 */ /* 0x000fe20000000800 */
        /* <DEDUP_REMOVED lines=10> */
[----:B------:R-:W-:Y:S01]  /*39f50*/  ISETP.LT.AND P1, PT, R5, UR16, !P0 ;  /* 0x0000001005007c0c */ /* 0x000fe2000c721270 */
[----:B------:R-:W4:Y:S01]  /*39f60*/  LDL.LU R26, [R1+0x1448] ;  /* 0x00144800011a7983 */ /* 0x000f220000300800 */
[----:B------:R-:W-:Y:S01]  /*39f70*/  ISETP.LT.AND P0, PT, R4, UR49, !P0 ;  /* 0x0000003104007c0c */ /* 0x000fe2000c701270 */
[----:B------:R-:W-:-:S10]  /*39f80*/  ULDC UR49, c[0x0][0x228] ;  /* 0x00008a0000317ab9 */ /* 0x000fd40000000800 */
[----:B------:R-:W-:-:S04]  /*39f90*/  @P1 LOP3.LUT R192, R192, 0x10000000, RZ, 0xfc, !PT ;  /* 0x10000000c0c01812 */ /* 0x000fc800078efcff */
[----:B------:R-:W-:-:S04]  /*39fa0*/  LOP3.LUT R192, R192, 0xf7ffffff, RZ, 0xc0, !PT ;  /* 0xf7ffffffc0c07812 */ /* 0x000fc800078ec0ff */
[----:B------:R-:W-:Y:S02]  /*39fb0*/  @P0 LOP3.LUT R192, R192, 0x8000000, RZ, 0xfc, !PT ;  /* 0x08000000c0c00812 */ /* 0x000fe400078efcff */
[----:B------:R-:W-:Y:S01]  /*39fc0*/  ISETP.GE.AND P0, PT, R20, UR35, PT ;  /* 0x0000002314007c0c */ /* 0x000fe2000bf06270 */
[----:B0-----:R-:W-:Y:S01]  /*39fd0*/  VIADD R8, R8, UR33 ;  /* 0x0000002108087c36 */ /* 0x001fe20008000000 */
[----:B------:R-:W-:Y:S01]  /*39fe0*/  LOP3.LUT R192, R192, 0xfbffffff, RZ, 0xc0, !PT ;  /* 0xfbffffffc0c07812 */ /* 0x000fe200078ec0ff */
[----:B------:R-:W-:Y:S01]  /*39ff0*/  ULDC.64 UR34, c[0x0][0x228] ;  /* 0x00008a0000227ab9 */ /* 0x000fe20000000a00 */
[----:B------:R-:W-:Y:S02]  /*3a000*/  ISETP.LT.AND P1, PT, R5, UR18, !P0 ;  /* 0x0000001205007c0c */ /* 0x000fe4000c721270 */
[----:B------:R-:W-:Y:S01]  /*3a010*/  ISETP.LT.AND P0, PT, R4, UR49, !P0 ;  /* 0x0000003104007c0c */ /* 0x000fe2000c701270 */
[----:B------:R0:W-:Y:S01]  /*3a020*/  STL [R1+0xccc], R8 ;  /* 0x000ccc0801007387 */ /* 0x0001e20000100800 */
[----:B------:R-:W-:-:S03]  /*3a030*/  ULDC UR49, c[0x0][0x228] ;  /* 0x00008a0000317ab9 */ /* 0x000fc60000000800 */
[----:B------:R-:W4:Y:S06]  /*3a040*/  LDL.LU R25, [R1+0x1444] ;  /* 0x0014440001197983 */ /* 0x000f2c0000300800 */
[----:B------:R-:W-:Y:S01]  /*3a050*/  @P1 LOP3.LUT R192, R192, 0x4000000, RZ, 0xfc, !PT ;  /* 0x04000000c0c01812 */ /* 0x000fe200078efcff */
[----:B0-----:R-:W-:-:S03]  /*3a060*/  VIADD R8, R8, UR25 ;  /* 0x0000001908087c36 */ /* 0x001fc60008000000 */
[----:B------:R-:W-:Y:S02]  /*3a070*/  LOP3.LUT R192, R192, 0xfdffffff, RZ, 0xc0, !PT ;  /* 0xfdffffffc0c07812 */ /* 0x000fe400078ec0ff */
[----:B------:R0:W-:Y:S02]  /*3a080*/  STL [R1+0xcc4], R8 ;  /* 0x000cc40801007387 */ /* 0x0001e40000100800 */
[----:B------:R-:W-:Y:S02]  /*3a090*/  @P0 LOP3.LUT R192, R192, 0x2000000, RZ, 0xfc, !PT ;  /* 0x02000000c0c00812 */ /* 0x000fe400078efcff */
[----:B------:R-:W-:Y:S01]  /*3a0a0*/  ISETP.GE.AND P0, PT, R19, UR39, PT ;  /* 0x0000002713007c0c */ /* 0x000fe2000bf06270 */
[----:B------:R-:W4:Y:S01]  /*3a0b0*/  LDL.LU R24, [R1+0x1440] ;  /* 0x0014400001187983 */ /* 0x000f220000300800 */
[----:B0-----:R-:W-:Y:S01]  /*3a0c0*/  VIADD R8, R8, UR20 ;  /* 0x0000001408087c36 */ /* 0x001fe20008000000 */
[----:B------:R-:W-:Y:S01]  /*3a0d0*/  ULDC.64 UR20, c[0x0][0x228] ;  /* 0x00008a0000147ab9 */ /* 0x000fe20000000a00 */
[----:B------:R-:W-:Y:S01]  /*3a0e0*/  LOP3.LUT R192, R192, 0xfeffffff, RZ, 0xc0, !PT ;  /* 0xfeffffffc0c07812 */ /* 0x000fe200078ec0ff */
[----:B------:R-:W-:Y:S01]  /*3a0f0*/  ULDC.64 UR38, c[0x0][0x228] ;  /* 0x00008a0000267ab9 */ /* 0x000fe20000000a00 */
[----:B------:R-:W-:-:S02]  /*3a100*/  ISETP.LT.AND P1, PT, R5, UR20, !P0 ;  /* 0x0000001405007c0c */ /* 0x000fc4000c721270 */
[----:B------:R-:W-:Y:S01]  /*3a110*/  ISETP.LT.AND P0, PT, R4, UR49, !P0 ;  /* 0x0000003104007c0c */ /* 0x000fe2000c701270 */
[----:B------:R-:W-:-:S10]  /*3a120*/  ULDC UR49, c[0x0][0x228] ;  /* 0x00008a0000317ab9 */ /* 0x000fd40000000800 */
        /* <DEDUP_REMOVED lines=12> */
[----:B------:R-:W-:Y:S01]  /*3a1f0*/  LOP3.LUT R192, R192, 0xffdfffff, RZ, 0xc0, !PT ;  /* 0xffdfffffc0c07812 */ /* 0x000fe200078ec0ff */
[----:B0-----:R-:W-:Y:S01]  /*3a200*/  VIADD R8, R8, UR24 ;  /* 0x0000001808087c36 */ /* 0x001fe20008000000 */
[----:B------:R-:W-:Y:S02]  /*3a210*/  ULDC.64 UR24, c[0x0][0x228] ;  /* 0x00008a0000187ab9 */ /* 0x000fe40000000a00 */
[----:B------:R-:W-:Y:S02]  /*3a220*/  @P0 LOP3.LUT R192, R192, 0x200000, RZ, 0xfc, !PT ;  /* 0x00200000c0c00812 */ /* 0x000fe400078efcff */
[----:B------:R-:W-:Y:S01]  /*3a230*/  ISETP.GE.AND P0, PT, R17, UR47, PT ;  /* 0x0000002f11007c0c */ /* 0x000fe2000bf06270 */
[----:B------:R0:W-:Y:S01]  /*3a240*/  STL [R1+0xca8], R8 ;  /* 0x000ca80801007387 */ /* 0x0001e20000100800 */
[----:B------:R-:W-:Y:S01]  /*3a250*/  LOP3.LUT R192, R192, 0xffefffff, RZ, 0xc0, !PT ;  /* 0xffefffffc0c07812 */ /* 0x000fe200078ec0ff */
[----:B------:R-:W-:Y:S01]  /*3a260*/  VIADD R194, R3, 0x7 ;  /* 0x0000000703c27836 */ /* 0x000fe20000000000 */
[----:B------:R-:W-:Y:S01]  /*3a270*/  ISETP.LT.AND P1, PT, R5, UR24, !P0 ;  /* 0x0000001805007c0c */ /* 0x000fe2000c721270 */
[----:B------:R-:W4:Y:S01]  /*3a280*/  LDL.LU R22, [R1+0x1438] ;  /* 0x0014380001167983 */ /* 0x000f220000300800 */
[----:B------:R-:W-:Y:S01]  /*3a290*/  ISETP.LT.AND P0, PT, R4, UR49, !P0 ;  /* 0x0000003104007c0c */ /* 0x000fe2000c701270 */
[----:B------:R-:W-:Y:S01]  /*3a2a0*/  VIADD R193, R3, 0x6 ;  /* 0x0000000603c17836 */ /* 0x000fe20000000000 */
[----:B------:R-:W-:-:S09]  /*3a2b0*/  ULDC.64 UR46, c[0x0][0x228] ;  /* 0x00008a00002e7ab9 */ /* 0x000fd20000000a00 */
[----:B------:R-:W-:-:S04]  /*3a2c0*/  @P1 LOP3.LUT R192, R192, 0x100000, RZ, 0xfc, !PT ;  /* 0x00100000c0c01812 */ /* 0x000fc800078efcff */
[----:B------:R-:W-:-:S04]  /*3a2d0*/  LOP3.LUT R192, R192, 0xfff7ffff, RZ, 0xc0, !PT ;  /* 0xfff7ffffc0c07812 */ /* 0x000fc800078ec0ff */
[----:B------:R-:W-:Y:S02]  /*3a2e0*/  @P0 LOP3.LUT R192, R192, 0x80000, RZ, 0xfc, !PT ;  /* 0x00080000c0c00812 */ /* 0x000fe400078efcff */
[----:B------:R-:W-:-:S04]  /*3a2f0*/  ISETP.GE.AND P0, PT, R16, UR15, PT ;  /* 0x0000000f10007c0c */ /* 0x000fc8000bf06270 */
[----:B------:R-:W-:Y:S02]  /*3a300*/  ISETP.LT.AND P1, PT, R5, UR26, !P0 ;  /* 0x0000001a05007c0c */ /* 0x000fe4000c721270 */
[----:B------:R-:W-:Y:S01]  /*3a310*/  ISETP.LT.AND P0, PT, R4, UR14, !P0 ;  /* 0x0000000e04007c0c */ /* 0x000fe2000c701270 */
[----:B0-----:R-:W-:Y:S01]  /*3a320*/  VIADD R8, R8, UR28 ;  /* 0x0000001c08087c36 */ /* 0x001fe20008000000 */
[----:B------:R-:W-:Y:S01]  /*3a330*/  LOP3.LUT R192, R192, 0xfffbffff, RZ, 0xc0, !PT ;  /* 0xfffbffffc0c07812 */ /* 0x000fe200078ec0ff */
[----:B------:R-:W-:Y:S01]  /*3a340*/  ULDC.64 UR28, c[0x0][0x228] ;  /* 0x00008a00001c7ab9 */ /* 0x000fe20000000a00 */
[----:B------:R-:W-:-:S07]  /*3a350*/  ULDC UR14, c[0x0][0x228] ;  /* 0x00008a00000e7ab9 */ /* 0x000fce0000000800 */
[----:B------:R-:W-:-:S04]  /*3a360*/  @P1 LOP3.LUT R192, R192, 0x40000, RZ, 0xfc, !PT ;  /* 0x00040000c0c01812 */ /* 0x000fc800078efcff */
[----:B------:R-:W-:-:S04]  /*3a370*/  LOP3.LUT R192, R192, 0xfffdffff, RZ, 0xc0, !PT ;  /* 0xfffdffffc0c07812 */ /* 0x000fc800078ec0ff */
[----:B------:R-:W-:Y:S02]  /*3a380*/  @P0 LOP3.LUT R192, R192, 0x20000, RZ, 0xfc, !PT ;  /* 0x00020000c0c00812 */ /* 0x000fe400078efcff */
[----:B------:R-:W-:-:S04]  /*3a390*/  ISETP.GE.AND P0, PT, R15, UR17, PT ;  /* 0x000000110f007c0c */ /* 0x000fc8000bf06270 */
[----:B------:R-:W-:Y:S02]  /*3a3a0*/  ISETP.LT.AND P1, PT, R5, UR28, !P0 ;  /* 0x0000001c05007c0c */ /* 0x000fe4000c721270 */
[----:B------:R-:W-:Y:S01]  /*3a3b0*/  ISETP.LT.AND P0, PT, R4, UR14, !P0 ;  /* 0x0000000e04007c0c */ /* 0x000fe2000c701270 */
[----:B------:R-:W-:Y:S01]  /*3a3c0*/  ULDC UR14, c[0x0][0x228] ;  /* 0x00008a00000e7ab9 */ /* 0x000fe20000000800 */
[----:B------:R-:W-:-:S09]  /*3a3d0*/  LOP3.LUT R192, R192, 0xfffeffff, RZ, 0xc0, !PT ;  /* 0xfffeffffc0c07812 */ /* 0x000fd200078ec0ff */
[----:B------:R-:W-:-:S04]  /*3a3e0*/  @P1 LOP3.LUT R192, R192, 0x10000, RZ, 0xfc, !PT ;  /* 0x00010000c0c01812 */ /* 0x000fc800078efcff */
[----:B------:R-:W-:-:S04]  /*3a3f0*/  LOP3.LUT R192, R192, 0xffff7fff, RZ, 0xc0, !PT ;  /* 0xffff7fffc0c07812 */ /* 0x000fc800078ec0ff */
[----:B------:R-:W-:Y:S02]  /*3a400*/  @P0 LOP3.LUT R192, R192, 0x8000, RZ, 0xfc, !PT ;  /* 0x00008000c0c00812 */ /* 0x000fe400078efcff */
[----:B------:R-:W-:-:S04]  /*3a410*/  ISETP.GE.AND P0, PT, R14, UR19, PT ;  /* 0x000000130e007c0c */ /* 0x000fc8000bf06270 */
[----:B------:R-:W-:Y:S02]  /*3a420*/  ISETP.LT.AND P1, PT, R5, UR30, !P0 ;  /* 0x0000001e05007c0c */ /* 0x000fe4000c721270 */
[----:B------:R-:W-:Y:S01]  /*3a430*/  ISETP.LT.AND P0, PT, R4, UR14, !P0 ;  /* 0x0000000e04007c0c */ /* 0x000fe2000c701270 */
[----:B------:R0:W-:Y:S01]  /*3a440*/  STL [R1+0xca0], R8 ;  /* 0x000ca00801007387 */ /* 0x0001e20000100800 */
[----:B------:R-:W-:Y:S01]  /*3a450*/  LOP3.LUT R192, R192, 0xffffbfff, RZ, 0xc0, !PT ;  /* 0xffffbfffc0c07812 */ /* 0x000fe200078ec0ff */
[----:B------:R-:W-:Y:S02]  /*3a460*/  ULDC UR14, c[0x0][0x228] ;  /* 0x00008a00000e7ab9 */ /* 0x000fe40000000800 */
[----:B------:R-:W4:Y:S06]  /*3a470*/  LDL.LU R21, [R1+0x1434] ;  /* 0x0014340001157983 */ /* 0x000f2c0000300800 */
[----:B------:R-:W-:-:S04]  /*3a480*/  @P1 LOP3.LUT R192, R192, 0x4000, RZ, 0xfc, !PT ;  /* 0x00004000c0c01812 */ /* 0x000fc800078efcff */
[----:B------:R-:W-:Y:S01]  /*3a490*/  LOP3.LUT R192, R192, 0xffffdfff, RZ, 0xc0, !PT ;  /* 0xffffdfffc0c07812 */ /* 0x000fe200078ec0ff */
[----:B0-----:R-:W-:Y:S01]  /*3a4a0*/  VIADD R8, R8, UR32 ;  /* 0x0000002008087c36 */ /* 0x001fe20008000000 */
[----:B------:R-:W-:Y:S02]  /*3a4b0*/  ULDC.64 UR32, c[0x0][0x228] ;  /* 0x00008a0000207ab9 */ /* 0x000fe40000000a00 */
        /* <DEDUP_REMOVED lines=16> */
[----:B------:R0:W-:Y:S01]  /*3a5c0*/  STL [R1+0xc8c], R8 ;  /* 0x000c8c0801007387 */ /* 0x0001e20000100800 */
[----:B------:R-:W-:-:S03]  /*3a5d0*/  ISETP.LT.AND P0, PT, R4, UR14, !P0 ;  /* 0x0000000e04007c0c */ /* 0x000fc6000c701270 */
[----:B------:R-:W4:Y:S01]  /*3a5e0*/  LDL.LU R19, [R1+0x142c] ;  /* 0x00142c0001137983 */ /* 0x000f220000300800 */
[----:B0-----:R-:W-:-:S06]  /*3a5f0*/  VIADD R8, R8, UR40 ;  /* 0x0000002808087c36 */ /* 0x001fcc0008000000 */
[----:B------:R-:W-:Y:S01]  /*3a600*/  @P1 LOP3.LUT R192, R192, 0x400, RZ, 0xfc, !PT ;  /* 0x00000400c0c01812 */ /* 0x000fe200078efcff */
[----:B------:R-:W-:Y:S01]  /*3a610*/  ULDC.64 UR40, c[0x0][0x228] ;  /* 0x00008a0000287ab9 */ /* 0x000fe20000000a00 */
[----:B------:R0:W-:Y:S02]  /*3a620*/  STL [R1+0xc78], R8 ;  /* 0x000c780801007387 */ /* 0x0001e40000100800 */
[----:B------:R-:W-:Y:S02]  /*3a630*/  LOP3.LUT R192, R192, 0xfffffdff, RZ, 0xc0, !PT ;  /* 0xfffffdffc0c07812 */ /* 0x000fe400078ec0ff */
[----:B------:R-:W4:Y:S01]  /*3a640*/  LDL.LU R18, [R1+0x1428] ;  /* 0x0014280001127983 */ /* 0x000f220000300800 */
[----:B0-----:R-:W-:Y:S01]  /*3a650*/  VIADD R8, R8, UR44 ;  /* 0x0000002c08087c36 */ /* 0x001fe20008000000 */
[----:B------:R-:W-:Y:S01]  /*3a660*/  @P0 LOP3.LUT R192, R192, 0x200, RZ, 0xfc, !PT ;  /* 0x00000200c0c00812 */ /* 0x000fe200078efcff */
[----:B------:R-:W-:-:S03]  /*3a670*/  ULDC.64 UR44, c[0x0][0x228] ;  /* 0x00008a00002c7ab9 */ /* 0x000fc60000000a00 */
[----:B------:R0:W-:Y:S01]  /*3a680*/  STL [R1+0xc70], R8 ;  /* 0x000c700801007387 */ /* 0x0001e20000100800 */
[----:B------:R-:W-:-:S03]  /*3a690*/  ISETP.GE.AND P0, PT, R10, UR25, PT ;  /* 0x000000190a007c0c */ /* 0x000fc6000bf06270 */
[----:B------:R-:W4:Y:S01]  /*3a6a0*/  LDL.LU R17, [R1+0x1424] ;  /* 0x0014240001117983 */ /* 0x000f220000300800 */
[----:B0-----:R-:W-:Y:S01]  /*3a6b0*/  VIADD R8, R8, UR48 ;  /* 0x0000003008087c36 */ /* 0x001fe20008000000 */
[----:B------:R-:W-:Y:S01]  /*3a6c0*/  ISETP.LT.AND P2, PT, R5, UR36, !P0 ;  /* 0x0000002405007c0c */ /* 0x000fe2000c741270 */
[----:B------:R-:W-:Y:S01]  /*3a6d0*/  VIADD R2, R3, 0x5 ;  /* 0x0000000503027836 */ /* 0x000fe20000000000 */
[----:B------:R-:W-:Y:S01]  /*3a6e0*/  ISETP.LT.AND P1, PT, R4, UR61, !P0 ;  /* 0x0000003d04007c0c */ /* 0x000fe2000c721270 */
[----:B------:R-:W-:Y:S01]  /*3a6f0*/  ULDC.64 UR48, c[0x0][0x228] ;  /* 0x00008a0000307ab9 */ /* 0x000fe20000000a00 */
[----:B------:R0:W-:Y:S04]  /*3a700*/  STL [R1+0xc68], R8 ;  /* 0x000c680801007387 */ /* 0x0001e80000100800 */
[----:B------:R-:W4:Y:S04]  /*3a710*/  LDL.LU R16, [R1+0x1420] ;  /* 0x0014200001107983 */ /* 0x000f280000300800 */
[----:B------:R-:W4:Y:S01]  /*3a720*/  LDL.LU R15, [R1+0x141c] ;  /* 0x00141c00010f7983 */ /* 0x000f220000300800 */
[----:B0-----:R-:W-:-:S05]  /*3a730*/  VIADD R8, R8, UR52 ;  /* 0x0000003408087c36 */ /* 0x001fca0008000000 */
[----:B------:R0:W-:Y:S01]  /*3a740*/  STL [R1+0xc5c], R8 ;  /* 0x000c5c0801007387 */ /* 0x0001e20000100800 */
[----:B------:R-:W-:-:S03]  /*3a750*/  LOP3.LUT R192, R192, 0xfffffeff, RZ, 0xc0, !PT ;  /* 0xfffffeffc0c07812 */ /* 0x000fc600078ec0ff */
[----:B------:R-:W4:Y:S01]  /*3a760*/  LDL.LU R14, [R1+0x1418] ;  /* 0x00141800010e7983 */ /* 0x000f220000300800 */
[----:B0-----:R-:W-:Y:S01]  /*3a770*/  VIADD R8, R8, UR51 ;  /* 0x0000003308087c36 */ /* 0x001fe20008000000 */
[----:B------:R-:W-:-:S04]  /*3a780*/  ISETP.GE.AND P0, PT, R9, UR27, PT ;  /* 0x0000001b09007c0c */ /* 0x000fc8000bf06270 */
[----:B------:R0:W-:Y:S01]  /*3a790*/  STL [R1+0xc54], R8 ;  /* 0x000c540801007387 */ /* 0x0001e20000100800 */
[----:B------:R-:W-:-:S03]  /*3a7a0*/  @P2 LOP3.LUT R192, R192, 0x100, RZ, 0xfc, !PT ;  /* 0x00000100c0c02812 */ /* 0x000fc600078efcff */
[----:B------:R-:W4:Y:S01]  /*3a7b0*/  LDL.LU R13, [R1+0x1414] ;  /* 0x00141400010d7983 */ /* 0x000f220000300800 */
[----:B0-----:R-:W-:Y:S01]  /*3a7c0*/  VIADD R8, R8, UR50 ;  /* 0x0000003208087c36 */ /* 0x001fe20008000000 */
[----:B------:R-:W-:-:S04]  /*3a7d0*/  ISETP.LT.AND P2, PT, R5, UR38, !P0 ;  /* 0x0000002605007c0c */ /* 0x000fc8000c741270 */
[----:B------:R0:W-:Y:S01]  /*3a7e0*/  STL [R1+0xc4c], R8 ;  /* 0x000c4c0801007387 */ /* 0x0001e20000100800 */
[----:B------:R-:W-:-:S03]  /*3a7f0*/  LOP3.LUT R192, R192, 0xffffff7f, RZ, 0xc0, !PT ;  /* 0xffffff7fc0c07812 */ /* 0x000fc600078ec0ff */
[----:B------:R-:W4:Y:S01]  /*3a800*/  LDL.LU R12, [R1+0x1410] ;  /* 0x00141000010c7983 */ /* 0x000f220000300800 */
[----:B0-----:R-:W-:Y:S01]  /*3a810*/  VIADD R8, R8, UR13 ;  /* 0x0000000d08087c36 */ /* 0x001fe20008000000 */
[----:B------:R-:W-:-:S04]  /*3a820*/  @P1 LOP3.LUT R192, R192, 0x80, RZ, 0xfc, !PT ;  /* 0x00000080c0c01812 */ /* 0x000fc800078efcff */
[----:B------:R0:W-:Y:S01]  /*3a830*/  STL [R1+0xc3c], R8 ;  /* 0x000c3c0801007387 */ /* 0x0001e20000100800 */
[----:B------:R-:W-:Y:S02]  /*3a840*/  R2UR UR14, R11 ;  /* 0x000000000b0e72ca */ /* 0x000fe400000e0000 */
[----:B------:R-:W-:Y:S01]  /*3a850*/  ISETP.LT.AND P1, PT, R4, UR60, !P0 ;  /* 0x0000003c04007c0c */ /* 0x000fe2000c721270 */
[----:B------:R-:W4:Y:S01]  /*3a860*/  LDL.LU R11, [R1+0x140c] ;  /* 0x00140c00010b7983 */ /* 0x000f220000300800 */
[----:B------:R-:W-:-:S03]  /*3a870*/  LOP3.LUT R192, R192, 0xffffffbf, RZ, 0xc0, !PT ;  /* 0xffffffbfc0c07812 */ /* 0x000fc600078ec0ff */
[----:B------:R-:W4:Y:S01]  /*3a880*/  LDL.LU R10, [R1+0x1408] ;  /* 0x00140800010a7983 */ /* 0x000f220000300800 */
[----:B0-----:R-:W-:Y:S01]  /*3a890*/  VIADD R8, R8, UR12 ;  /* 0x0000000c08087c36 */ /* 0x001fe20008000000 */
[----:B------:R-:W-:-:S04]  /*3a8a0*/  ISETP.GE.AND P0, PT, R252, UR29, PT ;  /* 0x0000001dfc007c0c */ /* 0x000fc8000bf06270 */
[----:B------:R0:W-:Y:S01]  /*3a8b0*/  STL [R1+0xc30], R8 ;  /* 0x000c300801007387 */ /* 0x0001e20000100800 */
[----:B------:R-:W-:Y:S02]  /*3a8c0*/  @P2 LOP3.LUT R192, R192, 0x40, RZ, 0xfc, !PT ;  /* 0x00000040c0c02812 */ /* 0x000fe400078efcff */
[----:B------:R-:W-:Y:S01]  /*3a8d0*/  ISETP.LT.AND P2, PT, R5, UR40, !P0 ;  /* 0x0000002805007c0c */ /* 0x000fe2000c741270 */
[----:B------:R-:W4:Y:S01]  /*3a8e0*/  LDL.LU R9, [R1+0x1404] ;  /* 0x0014040001097983 */ /* 0x000f220000300800 */
[----:B0-----:R-:W-:Y:S01]  /*3a8f0*/  VIADD R8, R8, UR11 ;  /* 0x0000000b08087c36 */ /* 0x001fe20008000000 */
[----:B------:R-:W-:-:S04]  /*3a900*/  LOP3.LUT R192, R192, 0xffffffdf, RZ, 0xc0, !PT ;  /* 0xffffffdfc0c07812 */ /* 0x000fc800078ec0ff */
[----:B------:R0:W-:Y:S01]  /*3a910*/  STL [R1+0xc20], R8 ;  /* 0x000c200801007387 */ /* 0x0001e20000100800 */
[----:B------:R-:W-:Y:S02]  /*3a920*/  @P1 LOP3.LUT R192, R192, 0x20, RZ, 0xfc, !PT ;  /* 0x00000020c0c01812 */ /* 0x000fe400078efcff */
[----:B------:R-:W-:Y:S01]  /*3a930*/  ISETP.LT.AND P1, PT, R4, UR57, !P0 ;  /* 0x0000003904007c0c */ /* 0x000fe2000c721270 */
[----:B0-----:R-:W-:-:S04]  /*3a940*/  VIADD R8, R8, UR10 ;  /* 0x0000000a08087c36 */ /* 0x001fc80008000000 */
[----:B------:R-:W-:Y:S01]  /*3a950*/  VIADD R252, R8, UR9 ;  /* 0x0000000908fc7c36 */ /* 0x000fe20008000000 */
[----:B------:R0:W-:Y:S01]  /*3a960*/  STL [R1+0xc18], R8 ;  /* 0x000c180801007387 */ /* 0x0001e20000100800 */
[----:B------:R-:W-:Y:S02]  /*3a970*/  LOP3.LUT R192, R192, 0xffffffef, RZ, 0xc0, !PT ;  /* 0xffffffefc0c07812 */ /* 0x000fe400078ec0ff */
[----:B------:R-:W-:Y:S02]  /*3a980*/  ISETP.GE.AND P0, PT, R195, UR31, PT ;  /* 0x0000001fc3007c0c */ /* 0x000fe4000bf06270 */
[----:B------:R-:W-:Y:S01]  /*3a990*/  @P2 LOP3.LUT R192, R192, 0x10, RZ, 0xfc, !PT ;  /* 0x00000010c0c02812 */ /* 0x000fe200078efcff */
[----:B0-----:R-:W4:Y:S04]  /*3a9a0*/  LDL.LU R8, [R1+0x1400] ;  /* 0x0014000001087983 */ /* 0x001f280000300800 */
[----:B------:R0:W-:Y:S01]  /*3a9b0*/  STL [R1+0xc08], R252 ;  /* 0x000c08fc01007387 */ /* 0x0001e20000100800 */
[----:B------:R-:W-:-:S02]  /*3a9c0*/  LOP3.LUT R192, R192, 0xfffffff7, RZ, 0xc0, !PT ;  /* 0xfffffff7c0c07812 */ /* 0x000fc400078ec0ff */
[----:B------:R-:W-:Y:S01]  /*3a9d0*/  ISETP.LT.AND P2, PT, R5, UR42, !P0 ;  /* 0x0000002a05007c0c */ /* 0x000fe2000c741270 */
[----:B0-----:R-:W-:-:S04]  /*3a9e0*/  VIADD R252, R252, UR8 ;  /* 0x00000008fcfc7c36 */ /* 0x001fc80008000000 */
[----:B------:R-:W-:Y:S01]  /*3a9f0*/  VIADD R195, R252, UR7 ;  /* 0x00000007fcc37c36 */ /* 0x000fe20008000000 */
[----:B------:R0:W-:Y:S01]  /*3aa00*/  STL [R1+0xaec], R252 ;  /* 0x000aecfc01007387 */ /* 0x0001e20000100800 */
[----:B------:R-:W-:Y:S02]  /*3aa10*/  @P1 LOP3.LUT R192, R192, 0x8, RZ, 0xfc, !PT ;  /* 0x00000008c0c01812 */ /* 0x000fe400078efcff */
[----:B------:R-:W-:Y:S01]  /*3aa20*/  ISETP.LT.AND P1, PT, R4, UR56, !P0 ;  /* 0x0000003804007c0c */ /* 0x000fe2000c721270 */
[----:B0-----:R-:W0:Y:S01]  /*3aa30*/  S2R R252, SR_TID.X ;  /* 0x0000000000fc7919 */ /* 0x001e220000002100 */
[----:B------:R-:W-:Y:S01]  /*3aa40*/  ISETP.GE.AND P0, PT, R194, UR33, PT ;  /* 0x00000021c2007c0c */ /* 0x000fe2000bf06270 */
[----:B------:R-:W-:Y:S01]  /*3aa50*/  VIADD R194, R195, UR6 ;  /* 0x00000006c3c27c36 */ /* 0x000fe20008000000 */
[----:B------:R-:W-:Y:S01]  /*3aa60*/  LOP3.LUT R192, R192, 0xfffffffb, RZ, 0xc0, !PT ;  /* 0xfffffffbc0c07812 */ /* 0x000fe200078ec0ff */
[----:B------:R-:W-:Y:S04]  /*3aa70*/  STL [R1+0xadc], R195 ;  /* 0x000adcc301007387 */ /* 0x000fe80000100800 */
[----:B------:R1:W-:Y:S01]  /*3aa80*/  STL [R1+0xad4], R194 ;  /* 0x000ad4c201007387 */ /* 0x0003e20000100800 */
[----:B------:R-:W-:-:S04]  /*3aa90*/  @P2 LOP3.LUT R192, R192, 0x4, RZ, 0xfc, !PT ;  /* 0x00000004c0c02812 */ /* 0x000fc800078efcff */
[----:B------:R-:W-:Y:S01]  /*3aaa0*/  LOP3.LUT R192, R192, 0xfffffffd, RZ, 0xc0, !PT ;  /* 0xfffffffdc0c07812 */ /* 0x000fe200078ec0ff */
[----:B-1----:R-:W-:-:S03]  /*3aab0*/  VIADD R194, R194, UR5 ;  /* 0x00000005c2c27c36 */ /* 0x002fc60008000000 */
[----:B------:R-:W-:Y:S02]  /*3aac0*/  @P1 LOP3.LUT R192, R192, 0x2, RZ, 0xfc, !PT ;  /* 0x00000002c0c01812 */ /* 0x000fe400078efcff */
[----:B------:R1:W-:Y:S01]  /*3aad0*/  STL [R1+0x110c], R194 ;  /* 0x00110cc201007387 */ /* 0x0003e20000100800 */
[----:B------:R-:W-:Y:S02]  /*3aae0*/  ISETP.LT.AND P1, PT, R5, UR44, !P0 ;  /* 0x0000002c05007c0c */ /* 0x000fe4000c721270 */
[----:B------:R-:W-:Y:S02]  /*3aaf0*/  LOP3.LUT R192, R192, 0xfffffffe, RZ, 0xc0, !PT ;  /* 0xfffffffec0c07812 */ /* 0x000fe400078ec0ff */
[----:B------:R-:W-:Y:S02]  /*3ab00*/  ISETP.GE.AND P2, PT, R193, UR35, PT ;  /* 0x00000023c1007c0c */ /* 0x000fe4000bf46270 */
[----:B------:R-:W-:Y:S01]  /*3ab10*/  ISETP.GE.AND P4, PT, R2, UR37, PT ;  /* 0x0000002502007c0c */ /* 0x000fe2000bf86270 */
[----:B0-----:R-:W-:-:S02]  /*3ab20*/  IMAD.SHL.U32 R195, R252, 0x10, RZ ;  /* 0x00000010fcc37824 */ /* 0x001fc400078e00ff */
[----:B------:R-:W-:Y:S01]  /*3ab30*/  IMAD.SHL.U32 R252, R252, 0x40, RZ ;  /* 0x00000040fcfc7824 */ /* 0x000fe200078e00ff */
[----:B------:R-:W-:-:S03]  /*3ab40*/  ISETP.LT.AND P3, PT, R5, UR54, !P4 ;  /* 0x0000003605007c0c */ /* 0x000fc6000e761270 */
[----:B------:R-:W-:Y:S02]  /*3ab50*/  @P1 LOP3.LUT R192, R192, 0x1, RZ, 0xfc, !PT ;  /* 0x00000001c0c01812 */ /* 0x000fe400078efcff */
[----:B------:R-:W-:Y:S02]  /*3ab60*/  ISETP.LT.AND P1, PT, R5, UR46, !P2 ;  /* 0x0000002e05007c0c */ /* 0x000fe4000d721270 */
[C---:B------:R-:W-:Y:S02]  /*3ab70*/  ISETP.LT.AND P0, PT, R4.reuse, UR55, !P0 ;  /* 0x0000003704007c0c */ /* 0x040fe4000c701270 */
[C---:B------:R-:W-:Y:S02]  /*3ab80*/  ISETP.LT.AND P2, PT, R4.reuse, UR48, !P2 ;  /* 0x0000003004007c0c */ /* 0x040fe4000d741270 */
[----:B------:R-:W-:Y:S02]  /*3ab90*/  ISETP.LT.AND P4, PT, R4, UR53, !P4 ;  /* 0x0000003504007c0c */ /* 0x000fe4000e781270 */
[----:B------:R-:W-:-:S02]  /*3aba0*/  LOP3.LUT R193, R195, 0xf0, RZ, 0xc0, !PT ;  /* 0x000000f0c3c17812 */ /* 0x000fc400078ec0ff */
[----:B------:R-:W-:Y:S02]  /*3abb0*/  LOP3.LUT R2, R252, 0x400, RZ, 0xc0, !PT ;  /* 0x00000400fc027812 */ /* 0x000fe400078ec0ff */
[----:B------:R-:W-:Y:S01]  /*3abc0*/  ISETP.GE.AND P5, PT, R4, UR14, PT ;  /* 0x0000000e04007c0c */ /* 0x000fe2000bfa6270 */
[----:B-1----:R-:W0:Y:S01]  /*3abd0*/  S2R R194, SR_TID.X ;  /* 0x0000000000c27919 */ /* 0x002e220000002100 */
[----:B------:R-:W1:Y:S01]  /*3abe0*/  S2R R252, SR_TID.X ;  /* 0x0000000000fc7919 */ /* 0x000e620000002100 */
[----:B------:R-:W-:Y:S01]  /*3abf0*/  IADD3 R2, R2, UR4, R193 ;  /* 0x0000000402027c10 */ /* 0x000fe2000fffe0c1 */
[----:B------:R-:W-:Y:S01]  /*3ac00*/  ULDC UR5, c[0x0][0x228] ;  /* 0x00008a0000057ab9 */ /* 0x000fe20000000800 */
[----:B------:R-:W2:Y:S01]  /*3ac10*/  LDL R195, [R1+0x910] ;  /* 0x0009100001c37983 */ /* 0x000ea20000100800 */
[----:B------:R-:W-:Y:S01]  /*3ac20*/  BAR.SYNC.DEFER_BLOCKING 0x0 ;  /* 0x0000000000007b1d */ /* 0x000fe20000010000 */
[----:B------:R-:W-:-:S05]  /*3ac30*/  ISETP.LT.AND P5, PT, R3, UR49, !P5 ;  /* 0x0000003103007c0c */ /* 0x000fca000efa1270 */
[----:B------:R-:W-:Y:S01]  /*3ac40*/  ULDC UR6, c[0x0][0x22c] ;  /* 0x00008b0000067ab9 */ /* 0x000fe20000000800 */
[----:B------:R-:W-:Y:S04]  /*3ac50*/  STL [R1+0x1480], R192 ;  /* 0x001480c001007387 */ /* 0x000fe80000100800 */
[----:B------:R-:W-:Y:S04]  /*3ac60*/  STL [R1+0x1478], R191 ;  /* 0x001478bf01007387 */ /* 0x000fe80000100800 */
[----:B------:R-:W-:Y:S01]  /*3ac70*/  STL [R1+0x1474], R190 ;  /* 0x001474be01007387 */ /* 0x000fe20000100800 */
[----:B0-----:R-:W-:-:S03]  /*3ac80*/  LOP3.LUT R194, R194, 0x60, RZ, 0xc0, !PT ;  /* 0x00000060c2c27812 */ /* 0x001fc600078ec0ff */
[----:B------:R-:W-:Y:S01]  /*3ac90*/  STL [R1+0x1464], R189 ;  /* 0x001464bd01007387 */ /* 0x000fe20000100800 */
[----:B-1----:R-:W-:Y:S01]  /*3aca0*/  LOP3.LUT R252, R252, 0x7f, RZ, 0xc0, !PT ;  /* 0x0000007ffcfc7812 */ /* 0x002fe200078ec0ff */
[----:B------:R-:W-:Y:S02]  /*3acb0*/  IMAD R2, R194, 0x8, R2 ;  /* 0x00000008c2027824 */ /* 0x000fe400078e0202 */
[----:B------:R-:W-:Y:S01]  /*3acc0*/  STL [R1+0x1460], R188 ;  /* 0x001460bc01007387 */ /* 0x000fe20000100800 */
[----:B------:R-:W-:Y:S01]  /*3acd0*/  LEA R252, R252, UR4, 0x4 ;  /* 0x00000004fcfc7c11 */ /* 0x000fe2000f8e20ff */
[----:B------:R-:W-:Y:S02]  /*3ace0*/  ULDC UR4, c[0x0][0x228] ;  /* 0x00008a0000047ab9 */ /* 0x000fe40000000800 */
[----:B------:R-:W-:Y:S04]  /*3acf0*/  STSM.16.M88.4 [R2], R156 ;  /* 0x0000009c02007844 */ /* 0x000fe80000000200 */
        /* <DEDUP_REMOVED lines=14> */
[----:B------:R-:W-:Y:S06]  /*3ade0*/  BAR.SYNC.DEFER_BLOCKING 0x0 ;  /* 0x0000000000007b1d */ /* 0x000fec0000010000 */
[----:B------:R-:W-:Y:S04]  /*3adf0*/  STL [R1+0x1400], R6 ;  /* 0x0014000601007387 */ /* 0x000fe80000100800 */
[----:B------:R-:W-:Y:S04]  /*3ae00*/  STL [R1+0x1484], R193 ;  /* 0x001484c101007387 */ /* 0x000fe80000100800 */
[----:B------:R-:W0:Y:S01]  /*3ae10*/  LDS.128 R48, [R252] ;  /* 0x00000000fc307984 */ /* 0x000e220000000c00 */
[----:B------:R-:W-:Y:S06]  /*3ae20*/  BAR.SYNC.DEFER_BLOCKING 0x0 ;  /* 0x0000000000007b1d */ /* 0x000fec0000010000 */
[----:B------:R-:W-:Y:S04]  /*3ae30*/  STSM.16.M88.4 [R2], R148 ;  /* 0x0000009402007844 */ /* 0x000fe80000000200 */
[----:B0-----:R-:W-:Y:S01]  /*3ae40*/  STL [R1+0x4c0], R48 ;  /* 0x0004c03001007387 */ /* 0x001fe20000100800 */
[----:B------:R-:W-:-:S03]  /*3ae50*/  IMAD.MOV.U32 R193, RZ, RZ, R49 ;  /* 0x000000ffffc17224 */ /* 0x000fc600078e0031 */
[----:B------:R-:W-:Y:S01]  /*3ae60*/  STL.64 [R1+0x4c8], R50 ;  /* 0x0004c83201007387 */ /* 0x000fe20000100a00 */
[----:B------:R-:W-:Y:S06]  /*3ae70*/  BAR.SYNC.DEFER_BLOCKING 0x0 ;  /* 0x0000000000007b1d */ /* 0x000fec0000010000 */
[----:B------:R-:W0:Y:S02]  /*3ae80*/  LDS.128 R48, [R252] ;  /* 0x00000000fc307984 */ /* 0x000e240000000c00 */
        /* <DEDUP_REMOVED lines=8> */
[----:B------:R-:W-:Y:S01]  /*3af10*/  STSM.16.M88.4 [R2], R132 ;  /* 0x0000008402007844 */ /* 0x000fe20000000200 */
[----:B--2---:R-:W-:-:S03]  /*3af20*/  IMAD.WIDE R194, R195, 0x2, R66 ;  /* 0x00000002c3c27825 */ /* 0x004fc600078e0242 */
[----:B0-----:R-:W-:Y:S04]  /*3af30*/  STL.64 [R1+0x4a0], R48 ;  /* 0x0004a03001007387 */ /* 0x001fe80000100a00 */
[----:B------:R-:W-:Y:S01]  /*3af40*/  STL.64 [R1+0x4a8], R50 ;  /* 0x0004a83201007387 */ /* 0x000fe20000100a00 */
[----:B------:R-:W-:Y:S06]  /*3af50*/  BAR.SYNC.DEFER_BLOCKING 0x0 ;  /* 0x0000000000007b1d */ /* 0x000fec0000010000 */
[----:B------:R-:W0:Y:S02]  /*3af60*/  LDS.128 R48, [R252] ;  /* 0x00000000fc307984 */ /* 0x000e240000000c00 */
[----:B------:R-:W-:Y:S06]  /*3af70*/  BAR.SYNC.DEFER_BLOCKING 0x0 ;  /* 0x0000000000007b1d */ /* 0x000fec0000010000 */
[----:B------:R-:W-:Y:S04]  /*3af80*/  STSM.16.M88.4 [R2], R124 ;  /* 0x0000007c02007844 */ /* 0x000fe80000000200 */
[----:B0-----:R-:W-:Y:S04]  /*3af90*/  STL.64 [R1+0x490], R48 ;  /* 0x0004903001007387 */ /* 0x001fe80000100a00 */
        /* <DEDUP_REMOVED lines=9> */
[----:B------:R-:W-:Y:S04]  /*3b030*/  STL [R1+0x147c], R191 ;  /* 0x00147cbf01007387 */ /* 0x000fe80000100800 */
[----:B------:R-:W0:Y:S01]  /*3b040*/  LDS.128 R48, [R252] ;  /* 0x00000000fc307984 */ /* 0x000e220000000c00 */
[----:B------:R-:W-:Y:S06]  /*3b050*/  BAR.SYNC.DEFER_BLOCKING 0x0 ;  /* 0x0000000000007b1d */ /* 0x000fec0000010000 */
[----:B------:R-:W-:Y:S04]  /*3b060*/  STSM.16.M88.4 [R2], R108 ;  /* 0x0000006c02007844 */ /* 0x000fe80000000200 */
[----:B0-----:R-:W-:Y:S04]  /*3b070*/  STL.64 [R1+0x470], R48 ;  /* 0x0004703001007387 */ /* 0x001fe80000100a00 */
[----:B------:R-:W-:Y:S01]  /*3b080*/  STL.64 [R1+0x478], R50 ;  /* 0x0004783201007387 */ /* 0x000fe20000100a00 */
[----:B------:R-:W-:Y:S06]  /*3b090*/  BAR.SYNC.DEFER_BLOCKING 0x0 ;  /* 0x0000000000007b1d */ /* 0x000fec0000010000 */
[----:B------:R-:W0:Y:S02]  /*3b0a0*/  LDS.128 R48, [R252] ;  /* 0x00000000fc307984 */ /* 0x000e240000000c00 */
[----:B------:R-:W-:Y:S06]  /*3b0b0*/  BAR.SYNC.DEFER_BLOCKING 0x0 ;  /* 0x0000000000007b1d */ /* 0x000fec0000010000 */
[----:B------:R-:W-:Y:S02]  /*3b0c0*/  STSM.16.M88.4 [R2], R100 ;  /* 0x0000006402007844 */ /* 0x000fe40000000200 */
[----:B------:R-:W-:Y:S06]  /*3b0d0*/  BAR.SYNC.DEFER_BLOCKING 0x0 ;  /* 0x0000000000007b1d */ /* 0x000fec0000010000 */
[----:B0-----:R-:W-:Y:S04]  /*3b0e0*/  STL.64 [R1+0x460], R48 ;  /* 0x0004603001007387 */ /* 0x001fe80000100a00 */
[----:B------:R-:W-:Y:S04]  /*3b0f0*/  STL.64 [R1+0x468], R50 ;  /* 0x0004683201007387 */ /* 0x000fe80000100a00 */
[----:B------:R-:W0:Y:S01]  /*3b100*/  LDS.128 R48, [R252] ;  /* 0x00000000fc307984 */ /* 0x000e220000000c00 */
        /* <DEDUP_REMOVED lines=9> */
[----:B0-----:R-:W-:Y:S01]  /*3b1a0*/  STL [R1+0x440], R48 ;  /* 0x0004403001007387 */ /* 0x001fe20000100800 */
[----:B------:R-:W-:-:S03]  /*3b1b0*/  IMAD.MOV.U32 R190, RZ, RZ, R49 ;  /* 0x000000ffffbe7224 */ /* 0x000fc600078e0031 */
        /* <DEDUP_REMOVED lines=21> */
[----:B---3--:R-:W-:Y:S02]  /*3b310*/  STSM.16.M88.4 [R2], R68 ;  /* 0x0000004402007844 */ /* 0x008fe40000000200 */
[----:B------:R-:W-:Y:S06]  /*3b320*/  BAR.SYNC.DEFER_BLOCKING 0x0 ;  /* 0x0000000000007b1d */ /* 0x000fec0000010000 */
[----:B0-----:R-:W-:Y:S04]  /*3b330*/  STL.64 [R1+0x400], R48 ;  /* 0x0004003001007387 */ /* 0x001fe80000100a00 */
[----:B------:R-:W-:Y:S04]  /*3b340*/  STL.64 [R1+0x408], R50 ;  /* 0x0004083201007387 */ /* 0x000fe80000100a00 */
[----:B------:R-:W0:Y:S01]  /*3b350*/  LDS.128 R48, [R252] ;  /* 0x00000000fc307984 */ /* 0x000e220000000c00 */
[----:B------:R-:W-:Y:S06]  /*3b360*/  BAR.SYNC.DEFER_BLOCKING 0x0 ;  /* 0x0000000000007b1d */ /* 0x000fec0000010000 */
[----:B----4-:R-:W-:Y:S02]  /*3b370*/  STSM.16.M88.4 [R2], R60 ;  /* 0x0000003c02007844 */ /* 0x010fe40000000200 */
[----:B------:R-:W-:Y:S06]  /*3b380*/  BAR.SYNC.DEFER_BLOCKING 0x0 ;  /* 0x0000000000007b1d */ /* 0x000fec0000010000 */
[----:B0-----:R-:W-:Y:S01]  /*3b390*/  STL [R1+0x3f0], R48 ;  /* 0x0003f03001007387 */ /* 0x001fe20000100800 */
[----:B------:R-:W-:-:S03]  /*3b3a0*/  IMAD.MOV.U32 R189, RZ, RZ, R49 ;  /* 0x000000ffffbd7224 */ /* 0x000fc600078e0031 */
[----:B------:R-:W-:Y:S04]  /*3b3b0*/  STL.64 [R1+0x3f8], R50 ;  /* 0x0003f83201007387 */ /* 0x000fe80000100a00 */
[----:B------:R-:W-:Y:S04]  /*3b3c0*/  STL [R1+0x1468], R189 ;  /* 0x001468bd01007387 */ /* 0x000fe80000100800 */
        /* <DEDUP_REMOVED lines=15> */
[----:B------:R-:W-:Y:S01]  /*3b4c0*/  BAR.SYNC.DEFER_BLOCKING 0x0 ;  /* 0x0000000000007b1d */ /* 0x000fe20000010000 */
[----:B0-----:R-:W-:-:S05]  /*3b4d0*/  IMAD.MOV.U32 R188, RZ, RZ, R45 ;  /* 0x000000ffffbc7224 */ /* 0x001fca00078e002d */
[----:B------:R-:W-:Y:S04]  /*3b4e0*/  STL [R1+0x3a0], R44 ;  /* 0x0003a02c01007387 */ /* 0x000fe80000100800 */
        /* <DEDUP_REMOVED lines=216> */
[----:B------:R-:W2:Y:S04]  /*3c270*/  LDL.LU R156, [R1+0x330] ;  /* 0x00033000019c7983 */ /* 0x000ea80000300800 */
[----:B------:R-:W0:Y:S01]  /*3c280*/  LDS.128 R8, [R252] ;  /* 0x00000000fc087984 */ /* 0x000e220000000c00 */
[----:B------:R-:W-:Y:S06]  /*3c290*/  BAR.SYNC.DEFER_BLOCKING 0x0 ;  /* 0x0000000000007b1d */ /* 0x000fec0000010000 */
[----:B0-----:R-:W-:Y:S04]  /*3c2a0*/  STL.64 [R1+0x150], R8 ;  /* 0x0001500801007387 */ /* 0x001fe80000100a00 */
[----:B------:R-:W-:Y:S04]  /*3c2b0*/  STL.64 [R1+0x158], R10 ;  /* 0x0001580a01007387 */ /* 0x000fe80000100a00 */
[----:B------:R-:W2:Y:S04]  /*3c2c0*/  LDL.LU R157, [R1+0x334] ;  /* 0x00033400019d7983 */ /* 0x000ea80000300800 */
[----:B------:R-:W2:Y:S04]  /*3c2d0*/  LDL.LU R158, [R1+0x338] ;  /* 0x00033800019e7983 */ /* 0x000ea80000300800 */
[----:B------:R-:W2:Y:S04]  /*3c2e0*/  LDL.LU R159, [R1+0x33c] ;  /* 0x00033c00019f7983 */ /* 0x000ea80000300800 */
[----:B------:R-:W-:Y:S01]  /*3c2f0*/  STSM.16.M88.4 [R2], R236 ;  /* 0x000000ec02007844 */ /* 0x000fe20000000200 */
        /* <DEDUP_REMOVED lines=9> */
[----:B0-----:R-:W-:Y:S04]  /*3c390*/  STL [R1+0x130], R8 ;  /* 0x0001300801007387 */ /* 0x001fe80000100800 */
[----:B------:R-:W-:Y:S04]  /*3c3a0*/  STL.64 [R1+0x138], R10 ;  /* 0x0001380a01007387 */ /* 0x000fe80000100a00 */
[----:B------:R-:W3:Y:S04]  /*3c3b0*/  LDL.LU R124, [R1+0x360] ;  /* 0x00036000017c7983 */ /* 0x000ee80000300800 */
[----:B------:R-:W3:Y:S04]  /*3c3c0*/  LDL.LU R125, [R1+0x364] ;  /* 0x00036400017d7983 */ /* 0x000ee80000300800 */
[----:B------:R-:W3:Y:S04]  /*3c3d0*/  LDL.LU R126, [R1+0x368] ;  /* 0x00036800017e7983 */ /* 0x000ee80000300800 */
[----:B------:R-:W3:Y:S04]  /*3c3e0*/  LDL.LU R127, [R1+0x36c] ;  /* 0x00036c00017f7983 */ /* 0x000ee80000300800 */
[----:B------:R-:W-:Y:S01]  /*3c3f0*/  STSM.16.M88.4 [R2], R244 ;  /* 0x000000f402007844 */ /* 0x000fe20000000200 */
[----:B------:R-:W-:Y:S06]  /*3c400*/  BAR.SYNC.DEFER_BLOCKING 0x0 ;  /* 0x0000000000007b1d */ /* 0x000fec0000010000 */
[----:B------:R-:W4:Y:S04]  /*3c410*/  LDL.LU R132, [R1+0x390] ;  /* 0x0003900001847983 */ /* 0x000f280000300800 */
[----:B------:R-:W4:Y:S04]  /*3c420*/  LDL.LU R133, [R1+0x394] ;  /* 0x0003940001857983 */ /* 0x000f280000300800 */
[----:B------:R-:W4:Y:S04]  /*3c430*/  LDL.LU R134, [R1+0x398] ;  /* 0x0003980001867983 */ /* 0x000f280000300800 */
[----:B------:R-:W4:Y:S01]  /*3c440*/  LDL.LU R135, [R1+0x39c] ;  /* 0x00039c0001877983 */ /* 0x000f220000300800 */
[----:B------:R-:W-:-:S03]  /*3c450*/  IMAD.MOV.U32 R51, RZ, RZ, R9 ;  /* 0x000000ffff337224 */ /* 0x000fc600078e0009 */
[----:B------:R-:W0:Y:S01]  /*3c460*/  LDS.128 R8, [R252] ;  /* 0x00000000fc087984 */ /* 0x000e220000000c00 */
[----:B------:R-:W-:Y:S06]  /*3c470*/  BAR.SYNC.DEFER_BLOCKING 0x0 ;  /* 0x0000000000007b1d */ /* 0x000fec0000010000 */
[----:B------:R-:W4:Y:S04]  /*3c480*/  LDL.LU R148, [R1+0x3c0] ;  /* 0x0003c00001947983 */ /* 0x000f280000300800 */
[----:B------:R-:W4:Y:S04]  /*3c490*/  LDL.LU R149, [R1+0x3c4] ;  /* 0x0003c40001957983 */ /* 0x000f280000300800 */
[----:B------:R-:W4:Y:S04]  /*3c4a0*/  LDL.LU R150, [R1+0x3c8] ;  /* 0x0003c80001967983 */ /* 0x000f280000300800 */
[----:B------:R-:W4:Y:S04]  /*3c4b0*/  LDL.LU R151, [R1+0x3cc] ;  /* 0x0003cc0001977983 */ /* 0x000f280000300800 */
[----:B------:R-:W-:Y:S01]  /*3c4c0*/  STSM.16.M88.4 [R2], R248 ;  /* 0x000000f802007844 */ /* 0x000fe20000000200 */
[----:B------:R-:W-:Y:S06]  /*3c4d0*/  BAR.SYNC.DEFER_BLOCKING 0x0 ;  /* 0x0000000000007b1d */ /* 0x000fec0000010000 */
[----:B0-----:R-:W-:Y:S04]  /*3c4e0*/  STL.64 [R1+0x120], R8 ;  /* 0x0001200801007387 */ /* 0x001fe80000100a00 */
[----:B------:R-:W-:Y:S04]  /*3c4f0*/  STL.64 [R1+0x128], R10 ;  /* 0x0001280a01007387 */ /* 0x000fe80000100a00 */
[----:B------:R-:W0:Y:S01]  /*3c500*/  LDS.128 R8, [R252] ;  /* 0x00000000fc087984 */ /* 0x000e220000000c00 */
[----:B------:R-:W-:Y:S06]  /*3c510*/  BAR.SYNC.DEFER_BLOCKING 0x0 ;  /* 0x0000000000007b1d */ /* 0x000fec0000010000 */
[----:B0-----:R-:W-:Y:S04]  /*3c520*/  STL [R1+0x110], R8 ;  /* 0x0001100801007387 */ /* 0x001fe80000100800 */
[----:B--2---:R-:W-:Y:S01]  /*3c530*/  STSM.16.M88.4 [R2], R156 ;  /* 0x0000009c02007844 */ /* 0x004fe20000000200 */
[----:B------:R-:W-:-:S03]  /*3c540*/  IMAD.MOV.U32 R7, RZ, RZ, R9 ;  /* 0x000000ffff077224 */ /* 0x000fc600078e0009 */
[----:B------:R-:W-:Y:S01]  /*3c550*/  STL.64 [R1+0x118], R10 ;  /* 0x0001180a01007387 */ /* 0x000fe20000100a00 */
[----:B------:R-:W-:Y:S06]  /*3c560*/  BAR.SYNC.DEFER_BLOCKING 0x0 ;  /* 0x0000000000007b1d */ /* 0x000fec0000010000 */
        /* <DEDUP_REMOVED lines=8> */
[----:B------:R-:W2:Y:S04]  /*3c5f0*/  LDL.LU R156, [R1+0x5f0] ;  /* 0x0005f000019c7983 */ /* 0x000ea80000300800 */
[----:B------:R-:W2:Y:S04]  /*3c600*/  LDL.LU R157, [R1+0x5f4] ;  /* 0x0005f400019d7983 */ /* 0x000ea80000300800 */
[----:B------:R-:W2:Y:S04]  /*3c610*/  LDL.LU R158, [R1+0x5f8] ;  /* 0x0005f800019e7983 */ /* 0x000ea80000300800 */
[----:B------:R-:W2:Y:S04]  /*3c620*/  LDL.LU R159, [R1+0x5fc] ;  /* 0x0005fc00019f7983 */ /* 0x000ea80000300800 */
[----:B---3--:R-:W-:Y:S01]  /*3c630*/  STSM.16.M88.4 [R2], R124 ;  /* 0x0000007c02007844 */ /* 0x008fe20000000200 */
[----:B------:R-:W-:Y:S06]  /*3c640*/  BAR.SYNC.DEFER_BLOCKING 0x0 ;  /* 0x0000000000007b1d */ /* 0x000fec0000010000 */
[----:B------:R-:W0:Y:S02]  /*3c650*/  LDS.128 R8, [R252] ;  /* 0x00000000fc087984 */ /* 0x000e240000000c00 */
[----:B------:R-:W-:Y:S06]  /*3c660*/  BAR.SYNC.DEFER_BLOCKING 0x0 ;  /* 0x0000000000007b1d */ /* 0x000fec0000010000 */
[----:B----4-:R-:W-:Y:S04]  /*3c670*/  STSM.16.M88.4 [R2], R132 ;  /* 0x0000008402007844 */ /* 0x010fe80000000200 */
[----:B0-----:R-:W-:Y:S04]  /*3c680*/  STL.64 [R1+0xf0], R8 ;  /* 0x0000f00801007387 */ /* 0x001fe80000100a00 */
[----:B------:R-:W-:Y:S01]  /*3c690*/  STL.64 [R1+0xf8], R10 ;  /* 0x0000f80a01007387 */ /* 0x000fe20000100a00 */
[----:B------:R-:W-:Y:S06]  /*3c6a0*/  BAR.SYNC.DEFER_BLOCKING 0x0 ;  /* 0x0000000000007b1d */ /* 0x000fec0000010000 */
[----:B------:R-:W0:Y:S02]  /*3c6b0*/  LDS.128 R8, [R252] ;  /* 0x00000000fc087984 */ /* 0x000e240000000c00 */
[----:B------:R-:W-:Y:S06]  /*3c6c0*/  BAR.SYNC.DEFER_BLOCKING 0x0 ;  /* 0x0000000000007b1d */ /* 0x000fec0000010000 */
[----:B0-----:R-:W-:Y:S04]  /*3c6d0*/  STL.64 [R1+0xe0], R8 ;  /* 0x0000e00801007387 */ /* 0x001fe80000100a00 */
[----:B------:R-:W-:Y:S04]  /*3c6e0*/  STL.64 [R1+0xe8], R10 ;  /* 0x0000e80a01007387 */ /* 0x000fe80000100a00 */
[----:B------:R-:W3:Y:S04]  /*3c6f0*/  LDL.LU R124, [R1+0x600] ;  /* 0x00060000017c7983 */ /* 0x000ee80000300800 */
[----:B------:R-:W3:Y:S04]  /*3c700*/  LDL.LU R125, [R1+0x604] ;  /* 0x00060400017d7983 */ /* 0x000ee80000300800 */
[----:B------:R-:W3:Y:S04]  /*3c710*/  LDL.LU R126, [R1+0x608] ;  /* 0x00060800017e7983 */ /* 0x000ee80000300800 */
[----:B------:R-:W3:Y:S04]  /*3c720*/  LDL.LU R127, [R1+0x60c] ;  /* 0x00060c00017f7983 */ /* 0x000ee80000300800 */
[----:B------:R0:W-:Y:S01]  /*3c730*/  STSM.16.M88.4 [R2], R148 ;  /* 0x0000009402007844 */ /* 0x0001e20000000200 */
[----:B------:R-:W-:Y:S06]  /*3c740*/  BAR.SYNC.DEFER_BLOCKING 0x0 ;  /* 0x0000000000007b1d */ /* 0x000fec0000010000 */
[----:B------:R-:W4:Y:S04]  /*3c750*/  LDL.LU R132, [R1+0x610] ;  /* 0x0006100001847983 */ /* 0x000f280000300800 */
[----:B------:R-:W4:Y:S04]  /*3c760*/  LDL.LU R133, [R1+0x614] ;  /* 0x0006140001857983 */ /* 0x000f280000300800 */
[----:B------:R-:W4:Y:S04]  /*3c770*/  LDL.LU R134, [R1+0x618] ;  /* 0x0006180001867983 */ /* 0x000f280000300800 */
[----:B------:R-:W4:Y:S04]  /*3c780*/  LDL.LU R135, [R1+0x61c] ;  /* 0x00061c0001877983 */ /* 0x000f280000300800 */
[----:B------:R-:W1:Y:S01]  /*3c790*/  LDS.128 R8, [R252] ;  /* 0x00000000fc087984 */ /* 0x000e620000000c00 */
[----:B------:R-:W-:Y:S06]  /*3c7a0*/  BAR.SYNC.DEFER_BLOCKING 0x0 ;  /* 0x0000000000007b1d */ /* 0x000fec0000010000 */
[----:B0-----:R-:W4:Y:S04]  /*3c7b0*/  LDL.LU R148, [R1+0x620] ;  /* 0x0006200001947983 */ /* 0x001f280000300800 */
[----:B------:R-:W4:Y:S04]  /*3c7c0*/  LDL.LU R149, [R1+0x624] ;  /* 0x0006240001957983 */ /* 0x000f280000300800 */
[----:B------:R-:W4:Y:S04]  /*3c7d0*/  LDL.LU R150, [R1+0x628] ;  /* 0x0006280001967983 */ /* 0x000f280000300800 */
[----:B------:R-:W4:Y:S04]  /*3c7e0*/  LDL.LU R151, [R1+0x62c] ;  /* 0x00062c0001977983 */ /* 0x000f280000300800 */
[----:B--2---:R-:W-:Y:S01]  /*3c7f0*/  STSM.16.M88.4 [R2], R140 ;  /* 0x0000008c02007844 */ /* 0x004fe20000000200 */
[----:B-1----:R-:W-:-:S03]  /*3c800*/  IMAD.MOV.U32 R50, RZ, RZ, R9 ;  /* 0x000000ffff327224 */ /* 0x002fc600078e0009 */
[----:B------:R-:W-:Y:S04]  /*3c810*/  STL [R1+0xd0], R8 ;  /* 0x0000d00801007387 */ /* 0x000fe80000100800 */
[----:B------:R-:W-:Y:S01]  /*3c820*/  STL.64 [R1+0xd8], R10 ;  /* 0x0000d80a01007387 */ /* 0x000fe20000100a00 */
[----:B------:R-:W-:Y:S06]  /*3c830*/  BAR.SYNC.DEFER_BLOCKING 0x0 ;  /* 0x0000000000007b1d */ /* 0x000fec0000010000 */
[----:B------:R-:W0:Y:S02]  /*3c840*/  LDS.128 R8, [R252] ;  /* 0x00000000fc087984 */ /* 0x000e240000000c00 */
[----:B------:R-:W-:Y:S06]  /*3c850*/  BAR.SYNC.DEFER_BLOCKING 0x0 ;  /* 0x0000000000007b1d */ /* 0x000fec0000010000 */
[----:B0-----:R-:W-:Y:S04]  /*3c860*/  STL.64 [R1+0xc0], R8 ;  /* 0x0000c00801007387 */ /* 0x001fe80000100a00 */
[----:B------:R-:W-:Y:S04]  /*3c870*/  STL.64 [R1+0xc8], R10 ;  /* 0x0000c80a01007387 */ /* 0x000fe80000100a00 */
[----:B------:R-:W2:Y:S04]  /*3c880*/  LDL.LU R140, [R1+0x630] ;  /* 0x00063000018c7983 */ /* 0x000ea80000300800 */
[----:B------:R-:W2:Y:S04]  /*3c890*/  LDL.LU R141, [R1+0x634] ;  /* 0x00063400018d7983 */ /* 0x000ea80000300800 */
[----:B------:R-:W2:Y:S04]  /*3c8a0*/  LDL.LU R142, [R1+0x638] ;  /* 0x00063800018e7983 */ /* 0x000ea80000300800 */
[----:B------:R-:W2:Y:S04]  /*3c8b0*/  LDL.LU R143, [R1+0x63c] ;  /* 0x00063c00018f7983 */ /* 0x000ea80000300800 */
[----:B------:R-:W-:Y:S01]  /*3c8c0*/  STSM.16.M88.4 [R2], R156 ;  /* 0x0000009c02007844 */ /* 0x000fe20000000200 */
[----:B------:R-:W-:Y:S06]  /*3c8d0*/  BAR.SYNC.DEFER_BLOCKING 0x0 ;  /* 0x0000000000007b1d */ /* 0x000fec0000010000 */
[----:B------:R-:W0:Y:S02]  /*3c8e0*/  LDS.128 R8, [R252] ;  /* 0x00000000fc087984 */ /* 0x000e240000000c00 */
[----:B------:R-:W-:Y:S06]  /*3c8f0*/  BAR.SYNC.DEFER_BLOCKING 0x0 ;  /* 0x0000000000007b1d */ /* 0x000fec0000010000 */
[----:B0-----:R-:W-:Y:S01]  /*3c900*/  STL [R1+0xb0], R8 ;  /* 0x0000b00801007387 */ /* 0x001fe20000100800 */
[----:B------:R-:W-:-:S02]  /*3c910*/  IMAD.MOV.U32 R0, RZ, RZ, R9 ;  /* 0x000000ffff007224 */ /* 0x000fc400078e0009 */
[----:B------:R-:W-:Y:S01]  /*3c920*/  IMAD.MOV.U32 R49, RZ, RZ, R10 ;  /* 0x000000ffff317224 */ /* 0x000fe200078e000a */
[----:B------:R-:W-:Y:S04]  /*3c930*/  STL [R1+0xbc], R11 ;  /* 0x0000bc0b01007387 */ /* 0x000fe80000100800 */
        /* <DEDUP_REMOVED lines=9> */
[----:B------:R1:W-:Y:S04]  /*3c9d0*/  STL [R1+0x1414], R49 ;  /* 0x0014143101007387 */ /* 0x0003e80000100800 */
[----:B0-----:R-:W-:Y:S01]  /*3c9e0*/  STL [R1+0xa4], R9 ;  /* 0x0000a40901007387 */ /* 0x001fe20000100800 */
[----:B-1----:R-:W-:-:S03]  /*3c9f0*/  IMAD.MOV.U32 R49, RZ, RZ, R8 ;  /* 0x000000ffff317224 */ /* 0x002fc600078e0008 */
[----:B------:R-:W-:Y:S01]  /*3ca00*/  STL.64 [R1+0xa8], R10 ;  /* 0x0000a80a01007387 */ /* 0x000fe20000100a00 */
[----:B------:R-:W-:Y:S06]  /*3ca10*/  BAR.SYNC.DEFER_BLOCKING 0x0 ;  /* 0x0000000000007b1d */ /* 0x000fec0000010000 */
[----:B------:R-:W0:Y:S02]  /*3ca20*/  LDS.128 R8, [R252] ;  /* 0x00000000fc087984 */ /* 0x000e240000000c00 */
[----:B------:R-:W-:Y:S06]  /*3ca30*/  BAR.SYNC.DEFER_BLOCKING 0x0 ;  /* 0x0000000000007b1d */ /* 0x000fec0000010000 */
[----:B------:R1:W-:Y:S04]  /*3ca40*/  STSM.16.M88.4 [R2], R148 ;  /* 0x0000009402007844 */ /* 0x0003e80000000200 */
[----:B0-----:R-:W-:Y:S04]  /*3ca50*/  STL.64 [R1+0x90], R8 ;  /* 0x0000900801007387 */ /* 0x001fe80000100a00 */
[----:B------:R-:W-:Y:S01]  /*3ca60*/  STL.64 [R1+0x98], R10 ;  /* 0x0000980a01007387 */ /* 0x000fe20000100a00 */
[----:B------:R-:W-:Y:S06]  /*3ca70*/  BAR.SYNC.DEFER_BLOCKING 0x0 ;  /* 0x0000000000007b1d */ /* 0x000fec0000010000 */
[----:B------:R-:W3:Y:S04]  /*3ca80*/  LDL.LU R116, [R1+0x650] ;  /* 0x0006500001747983 */ /* 0x000ee80000300800 */
[----:B------:R-:W3:Y:S04]  /*3ca90*/  LDL.LU R117, [R1+0x654] ;  /* 0x0006540001757983 */ /* 0x000ee80000300800 */
[----:B------:R-:W3:Y:S04]  /*3caa0*/  LDL.LU R118, [R1+0x658] ;  /* 0x0006580001767983 */ /* 0x000ee80000300800 */
[----:B------:R-:W3:Y:S04]  /*3cab0*/  LDL.LU R119, [R1+0x65c] ;  /* 0x00065c0001777983 */ /* 0x000ee80000300800 */
[----:B------:R-:W0:Y:S01]  /*3cac0*/  LDS.128 R8, [R252] ;  /* 0x00000000fc087984 */ /* 0x000e220000000c00 */
[----:B------:R-:W-:Y:S06]  /*3cad0*/  BAR.SYNC.DEFER_BLOCKING 0x0 ;  /* 0x0000000000007b1d */ /* 0x000fec0000010000 */
[----:B-1----:R-:W4:Y:S04]  /*3cae0*/  LDL.LU R148, [R1+0x660] ;  /* 0x0006600001947983 */ /* 0x002f280000300800 */
[----:B--2---:R-:W-:Y:S04]  /*3caf0*/  STSM.16.M88.4 [R2], R140 ;  /* 0x0000008c02007844 */ /* 0x004fe80000000200 */
[----:B0-----:R-:W-:Y:S04]  /*3cb00*/  STL.64 [R1+0x80], R8 ;  /* 0x0000800801007387 */ /* 0x001fe80000100a00 */
[----:B------:R-:W-:Y:S01]  /*3cb10*/  STL.64 [R1+0x88], R10 ;  /* 0x0000880a01007387 */ /* 0x000fe20000100a00 */
[----:B------:R-:W-:Y:S06]  /*3cb20*/  BAR.SYNC.DEFER_BLOCKING 0x0 ;  /* 0x0000000000007b1d */ /* 0x000fec0000010000 */
[----:B------:R-:W4:Y:S04]  /*3cb30*/  LDL.LU R149, [R1+0x664] ;  /* 0x0006640001957983 */ /* 0x000f280000300800 */
[----:B------:R-:W4:Y:S04]  /*3cb40*/  LDL.LU R150, [R1+0x668] ;  /* 0x0006680001967983 */ /* 0x000f280000300800 */
[----:B------:R-:W4:Y:S04]  /*3cb50*/  LDL.LU R151, [R1+0x66c] ;  /* 0x00066c0001977983 */ /* 0x000f280000300800 */
        /* <DEDUP_REMOVED lines=16> */
[----:B------:R0:W-:Y:S01]  /*3cc60*/  STSM.16.M88.4 [R2], R156 ;  /* 0x0000009c02007844 */ /* 0x0001e20000000200 */
[----:B------:R-:W-:Y:S06]  /*3cc70*/  BAR.SYNC.DEFER_BLOCKING 0x0 ;  /* 0x0000000000007b1d */ /* 0x000fec0000010000 */
[----:B0-----:R-:W2:Y:S04]  /*3cc80*/  LDL.LU R156, [R1+0x6a0] ;  /* 0x0006a000019c7983 */ /* 0x001ea80000300800 */
[----:B------:R-:W2:Y:S04]  /*3cc90*/  LDL.LU R157, [R1+0x6a4] ;  /* 0x0006a400019d7983 */ /* 0x000ea80000300800 */
[----:B------:R-:W2:Y:S04]  /*3cca0*/  LDL.LU R158, [R1+0x6a8] ;  /* 0x0006a800019e7983 */ /* 0x000ea80000300800 */
[----:B------:R-:W0:Y:S01]  /*3ccb0*/  LDS.128 R8, [R252] ;  /* 0x00000000fc087984 */ /* 0x000e220000000c00 */
[----:B------:R-:W-:Y:S06]  /*3ccc0*/  BAR.SYNC.DEFER_BLOCKING 0x0 ;  /* 0x0000000000007b1d */ /* 0x000fec0000010000 */
[----:B------:R-:W2:Y:S04]  /*3ccd0*/  LDL.LU R159, [R1+0x6ac] ;  /* 0x0006ac00019f7983 */ /* 0x000ea80000300800 */
[----:B0-----:R-:W-:Y:S04]  /*3cce0*/  STL.64 [R1+0x60], R8 ;  /* 0x0000600801007387 */ /* 0x001fe80000100a00 */
[----:B------:R-:W-:Y:S04]  /*3ccf0*/  STL.64 [R1+0x68], R10 ;  /* 0x0000680a01007387 */ /* 0x000fe80000100a00 */
[----:B---3--:R-:W-:Y:S01]  /*3cd00*/  STSM.16.M88.4 [R2], R116 ;  /* 0x0000007402007844 */ /* 0x008fe20000000200 */
[----:B------:R-:W-:Y:S06]  /*3cd10*/  BAR.SYNC.DEFER_BLOCKING 0x0 ;  /* 0x0000000000007b1d */ /* 0x000fec0000010000 */
[----:B------:R-:W0:Y:S02]  /*3cd20*/  LDS.128 R8, [R252] ;  /* 0x00000000fc087984 */ /* 0x000e240000000c00 */
[----:B------:R-:W-:Y:S06]  /*3cd30*/  BAR.SYNC.DEFER_BLOCKING 0x0 ;  /* 0x0000000000007b1d */ /* 0x000fec0000010000 */
[----:B----4-:R1:W-:Y:S01]  /*3cd40*/  STSM.16.M88.4 [R2], R148 ;  /* 0x0000009402007844 */ /* 0x0103e20000000200 */
[----:B0-----:R-:W-:-:S03]  /*3cd50*/  IMAD.MOV.U32 R48, RZ, RZ, R9 ;  /* 0x000000ffff307224 */ /* 0x001fc600078e0009 */
[----:B------:R-:W-:Y:S04]  /*3cd60*/  STL [R1+0x50], R8 ;  /* 0x0000500801007387 */ /* 0x000fe80000100800 */
[----:B------:R-:W-:Y:S01]  /*3cd70*/  STL.64 [R1+0x58], R10 ;  /* 0x0000580a01007387 */ /* 0x000fe20000100a00 */
[----:B------:R-:W-:Y:S06]  /*3cd80*/  BAR.SYNC.DEFER_BLOCKING 0x0 ;  /* 0x0000000000007b1d */ /* 0x000fec0000010000 */
[----:B-1----:R-:W3:Y:S04]  /*3cd90*/  LDL.LU R148, [R1+0x6b0] ;  /* 0x0006b00001947983 */ /* 0x002ee80000300800 */
[----:B------:R-:W3:Y:S04]  /*3cda0*/  LDL.LU R149, [R1+0x6b4] ;  /* 0x0006b40001957983 */ /* 0x000ee80000300800 */
[----:B------:R-:W3:Y:S04]  /*3cdb0*/  LDL.LU R150, [R1+0x6b8] ;  /* 0x0006b80001967983 */ /* 0x000ee80000300800 */
[----:B------:R-:W3:Y:S04]  /*3cdc0*/  LDL.LU R151, [R1+0x6bc] ;  /* 0x0006bc0001977983 */ /* 0x000ee80000300800 */
[----:B------:R-:W0:Y:S01]  /*3cdd0*/  LDS.128 R8, [R252] ;  /* 0x00000000fc087984 */ /* 0x000e220000000c00 */
[----:B------:R-:W-:Y:S06]  /*3cde0*/  BAR.SYNC.DEFER_BLOCKING 0x0 ;  /* 0x0000000000007b1d */ /* 0x000fec0000010000 */
[----:B--2---:R-:W-:Y:S04]  /*3cdf0*/  STSM.16.M88.4 [R2], R124 ;  /* 0x0000007c02007844 */ /* 0x004fe80000000200 */
[----:B0-----:R-:W-:Y:S04]  /*3ce00*/  STL.64 [R1+0x40], R8 ;  /* 0x0000400801007387 */ /* 0x001fe80000100a00 */
[----:B------:R-:W-:Y:S01]  /*3ce10*/  STL.64 [R1+0x48], R10 ;  /* 0x0000480a01007387 */ /* 0x000fe20000100a00 */
[----:B------:R-:W-:Y:S06]  /*3ce20*/  BAR.SYNC.DEFER_BLOCKING 0x0 ;  /* 0x0000000000007b1d */ /* 0x000fec0000010000 */
[----:B------:R-:W0:Y:S02]  /*3ce30*/  LDS.128 R8, [R252] ;  /* 0x00000000fc087984 */ /* 0x000e240000000c00 */
[----:B------:R-:W-:Y:S06]  /*3ce40*/  BAR.SYNC.DEFER_BLOCKING 0x0 ;  /* 0x0000000000007b1d */ /* 0x000fec0000010000 */
[----:B------:R-:W-:Y:S04]  /*3ce50*/  STSM.16.M88.4 [R2], R132 ;  /* 0x0000008402007844 */ /* 0x000fe80000000200 */
[----:B0-----:R-:W-:Y:S01]  /*3ce60*/  STL.64 [R1+0x30], R8 ;  /* 0x0000300801007387 */ /* 0x001fe20000100a00 */
[----:B------:R-:W-:-:S03]  /*3ce70*/  IMAD.MOV.U32 R6, RZ, RZ, R10 ;  /* 0x000000ffff067224 */ /* 0x000fc600078e000a */
[----:B------:R-:W-:Y:S01]  /*3ce80*/  STL [R1+0x3c], R11 ;  /* 0x00003c0b01007387 */ /* 0x000fe20000100800 */
[----:B------:R-:W-:Y:S06]  /*3ce90*/  BAR.SYNC.DEFER_BLOCKING 0x0 ;  /* 0x0000000000007b1d */ /* 0x000fec0000010000 */
[----:B------:R-:W0:Y:S02]  /*3cea0*/  LDS.128 R8, [R252] ;  /* 0x00000000fc087984 */ /* 0x000e240000000c00 */
[----:B------:R-:W-:Y:S06]  /*3ceb0*/  BAR.SYNC.DEFER_BLOCKING 0x0 ;  /* 0x0000000000007b1d */ /* 0x000fec0000010000 */
[----:B------:R-:W-:Y:S04]  /*3cec0*/  STSM.16.M88.4 [R2], R140 ;  /* 0x0000008c02007844 */ /* 0x000fe80000000200 */
[----:B------:R1:W-:Y:S04]  /*3ced0*/  STL [R1+0x1404], R6 ;  /* 0x0014040601007387 */ /* 0x0003e80000100800 */
[----:B0-----:R-:W-:Y:S01]  /*3cee0*/  STL [R1+0x24], R9 ;  /* 0x0000240901007387 */ /* 0x001fe20000100800 */
[----:B-1----:R-:W-:-:S03]  /*3cef0*/  IMAD.MOV.U32 R6, RZ, RZ, R8 ;  /* 0x000000ffff067224 */ /* 0x002fc600078e0008 */
        /* <DEDUP_REMOVED lines=10> */
[----:B------:R0:W-:Y:S01]  /*3cfa0*/  STSM.16.M88.4 [R2], R156 ;  /* 0x0000009c02007844 */ /* 0x0001e20000000200 */
[----:B------:R-:W-:Y:S06]  /*3cfb0*/  BAR.SYNC.DEFER_BLOCKING 0x0 ;  /* 0x0000000000007b1d */ /* 0x000fec0000010000 */
[----:B0-----:R-:W4:Y:S04]  /*3cfc0*/  LDL.LU R156, [R1+0x6d0] ;  /* 0x0006d000019c7983 */ /* 0x001f280000300800 */
[----:B------:R-:W4:Y:S04]  /*3cfd0*/  LDL.LU R157, [R1+0x6d4] ;  /* 0x0006d400019d7983 */ /* 0x000f280000300800 */
[----:B------:R-:W4:Y:S04]  /*3cfe0*/  LDL.LU R158, [R1+0x6d8] ;  /* 0x0006d800019e7983 */ /* 0x000f280000300800 */
[----:B------:R-:W4:Y:S04]  /*3cff0*/  LDL.LU R159, [R1+0x6dc] ;  /* 0x0006dc00019f7983 */ /* 0x000f280000300800 */
[----:B------:R-:W0:Y:S01]  /*3d000*/  LDS.128 R8, [R252] ;  /* 0x00000000fc087984 */ /* 0x000e220000000c00 */
[----:B------:R-:W-:Y:S06]  /*3d010*/  BAR.SYNC.DEFER_BLOCKING 0x0 ;  /* 0x0000000000007b1d */ /* 0x000fec0000010000 */
[----:B0-----:R-:W-:Y:S04]  /*3d020*/  STL.64 [R1], R8 ;  /* 0x0000000801007387 */ /* 0x001fe80000100a00 */
[----:B------:R-:W-:Y:S04]  /*3d030*/  STL.64 [R1+0x8], R10 ;  /* 0x0000080a01007387 */ /* 0x000fe80000100a00 */
        /* <DEDUP_REMOVED lines=15> */
[----:B---3--:R0:W-:Y:S04]  /*3d130*/  STSM.16.M88.4 [R2], R148 ;  /* 0x0000009402007844 */ /* 0x0081e80000000200 */
[----:B------:R-:W3:Y:S01]  /*3d140*/  LDL.LU R143, [R1+0x71c] ;  /* 0x00071c00018f7983 */ /* 0x000ee20000300800 */
[----:B------:R-:W-:Y:S06]  /*3d150*/  BAR.SYNC.DEFER_BLOCKING 0x0 ;  /* 0x0000000000007b1d */ /* 0x000fec0000010000 */
[----:B0-----:R-:W3:Y:S04]  /*3d160*/  LDL.LU R148, [R1+0x720] ;  /* 0x0007200001947983 */ /* 0x001ee80000300800 */
[----:B------:R-:W3:Y:S04]  /*3d170*/  LDL.LU R149, [R1+0x724] ;  /* 0x0007240001957983 */ /* 0x000ee80000300800 */
[----:B------:R-:W3:Y:S04]  /*3d180*/  LDL.LU R150, [R1+0x728] ;  /* 0x0007280001967983 */ /* 0x000ee80000300800 */
[----:B------:R-:W3:Y:S04]  /*3d190*/  LDL.LU R151, [R1+0x72c] ;  /* 0x00072c0001977983 */ /* 0x000ee80000300800 */
[----:B------:R-:W0:Y:S01]  /*3d1a0*/  LDS.128 R248, [R252] ;  /* 0x00000000fcf87984 */ /* 0x000e220000000c00 */
[----:B------:R-:W-:Y:S06]  /*3d1b0*/  BAR.SYNC.DEFER_BLOCKING 0x0 ;  /* 0x0000000000007b1d */ /* 0x000fec0000010000 */
[----:B--2---:R-:W-:Y:S02]  /*3d1c0*/  STSM.16.M88.4 [R2], R108 ;  /* 0x0000006c02007844 */ /* 0x004fe40000000200 */
[----:B------:R-:W-:Y:S06]  /*3d1d0*/  BAR.SYNC.DEFER_BLOCKING 0x0 ;  /* 0x0000000000007b1d */ /* 0x000fec0000010000 */
[----:B------:R-:W1:Y:S02]  /*3d1e0*/  LDS.128 R244, [R252] ;  /* 0x00000000fcf47984 */ /* 0x000e640000000c00 */
[----:B------:R-:W-:Y:S06]  /*3d1f0*/  BAR.SYNC.DEFER_BLOCKING 0x0 ;  /* 0x0000000000007b1d */ /* 0x000fec0000010000 */
[----:B----4-:R2:W-:Y:S02]  /*3d200*/  STSM.16.M88.4 [R2], R156 ;  /* 0x0000009c02007844 */ /* 0x0105e40000000200 */
[----:B------:R-:W-:Y:S06]  /*3d210*/  BAR.SYNC.DEFER_BLOCKING 0x0 ;  /* 0x0000000000007b1d */ /* 0x000fec0000010000 */
[----:B--2---:R-:W2:Y:S04]  /*3d220*/  LDL.LU R156, [R1+0x730] ;  /* 0x00073000019c7983 */ /* 0x004ea80000300800 */
[----:B------:R-:W2:Y:S04]  /*3d230*/  LDL.LU R157, [R1+0x734] ;  /* 0x00073400019d7983 */ /* 0x000ea80000300800 */
[----:B------:R-:W2:Y:S04]  /*3d240*/  LDL.LU R158, [R1+0x738] ;  /* 0x00073800019e7983 */ /* 0x000ea80000300800 */
[----:B------:R-:W4:Y:S01]  /*3d250*/  LDS.128 R240, [R252] ;  /* 0x00000000fcf07984 */ /* 0x000f220000000c00 */
[----:B------:R-:W-:Y:S06]  /*3d260*/  BAR.SYNC.DEFER_BLOCKING 0x0 ;  /* 0x0000000000007b1d */ /* 0x000fec0000010000 */
[----:B------:R-:W2:Y:S04]  /*3d270*/  LDL.LU R159, [R1+0x73c] ;  /* 0x00073c00019f7983 */ /* 0x000ea80000300800 */
[----:B------:R-:W4:Y:S04]  /*3d280*/  LDL.LU R108, [R1+0x740] ;  /* 0x00074000016c7983 */ /* 0x000f280000300800 */
[----:B------:R-:W4:Y:S04]  /*3d290*/  LDL.LU R109, [R1+0x744] ;  /* 0x00074400016d7983 */ /* 0x000f280000300800 */
[----:B------:R-:W4:Y:S04]  /*3d2a0*/  LDL.LU R110, [R1+0x748] ;  /* 0x00074800016e7983 */ /* 0x000f280000300800 */
[----:B------:R-:W-:Y:S01]  /*3d2b0*/  STSM.16.M88.4 [R2], R116 ;  /* 0x0000007402007844 */ /* 0x000fe20000000200 */
[----:B------:R-:W-:Y:S06]  /*3d2c0*/  BAR.SYNC.DEFER_BLOCKING 0x0 ;  /* 0x0000000000007b1d */ /* 0x000fec0000010000 */
[----:B------:R-:W4:Y:S04]  /*3d2d0*/  LDL.LU R111, [R1+0x74c] ;  /* 0x00074c00016f7983 */ /* 0x000f280000300800 */
[----:B------:R-:W1:Y:S01]  /*3d2e0*/  LDS.128 R236, [R252] ;  /* 0x00000000fcec7984 */ /* 0x000e620000000c00 */
[----:B------:R-:W-:Y:S06]  /*3d2f0*/  BAR.SYNC.DEFER_BLOCKING 0x0 ;  /* 0x0000000000007b1d */ /* 0x000fec0000010000 */
[----:B------:R-:W-:Y:S02]  /*3d300*/  STSM.16.M88.4 [R2], R124 ;  /* 0x0000007c02007844 */ /* 0x000fe40000000200 */
[----:B------:R-:W-:Y:S06]  /*3d310*/  BAR.SYNC.DEFER_BLOCKING 0x0 ;  /* 0x0000000000007b1d */ /* 0x000fec0000010000 */
[----:B------:R-:W1:Y:S02]  /*3d320*/  LDS.128 R232, [R252] ;  /* 0x00000000fce87984 */ /* 0x000e640000000c00 */
[----:B------:R-:W-:Y:S06]  /*3d330*/  BAR.SYNC.DEFER_BLOCKING 0x0 ;  /* 0x0000000000007b1d */ /* 0x000fec0000010000 */
[----:B------:R-:W-:Y:S02]  /*3d340*/  STSM.16.M88.4 [R2], R132 ;  /* 0x0000008402007844 */ /* 0x000fe40000000200 */
[----:B------:R-:W-:Y:S06]  /*3d350*/  BAR.SYNC.DEFER_BLOCKING 0x0 ;  /* 0x0000000000007b1d */ /* 0x000fec0000010000 */
[----:B------:R-:W1:Y:S02]  /*3d360*/  LDS.128 R228, [R252] ;  /* 0x00000000fce47984 */ /* 0x000e640000000c00 */
[----:B------:R-:W-:Y:S06]  /*3d370*/  BAR.SYNC.DEFER_BLOCKING 0x0 ;  /* 0x0000000000007b1d */ /* 0x000fec0000010000 */
[----:B---3--:R-:W-:Y:S02]  /*3d380*/  STSM.16.M88.4 [R2], R140 ;  /* 0x0000008c02007844 */ /* 0x008fe40000000200 */
[----:B------:R-:W-:Y:S06]  /*3d390*/  BAR.SYNC.DEFER_BLOCKING 0x0 ;  /* 0x0000000000007b1d */ /* 0x000fec0000010000 */
[----:B------:R-:W3:Y:S02]  /*3d3a0*/  LDS.128 R224, [R252] ;  /* 0x00000000fce07984 */ /* 0x000ee40000000c00 */
[----:B------:R-:W-:Y:S06]  /*3d3b0*/  BAR.SYNC.DEFER_BLOCKING 0x0 ;  /* 0x0000000000007b1d */ /* 0x000fec0000010000 */
[----:B------:R0:W-:Y:S02]  /*3d3c0*/  STSM.16.M88.4 [R2], R148 ;  /* 0x0000009402007844 */ /* 0x0001e40000000200 */
[----:B------:R-:W-:Y:S06]  /*3d3d0*/  BAR.SYNC.DEFER_BLOCKING 0x0 ;  /* 0x0000000000007b1d */ /* 0x000fec0000010000 */
[----:B0-----:R-:W3:Y:S04]  /*3d3e0*/  LDL.LU R148, [R1+0x750] ;  /* 0x0007500001947983 */ /* 0x001ee80000300800 */
[----:B------:R-:W3:Y:S04]  /*3d3f0*/  LDL.LU R149, [R1+0x754] ;  /* 0x0007540001957983 */ /* 0x000ee80000300800 */
        /* <DEDUP_REMOVED lines=14> */
[----:B------:R-:W0:Y:S01]  /*3d4e0*/  LDS.128 R220, [R252] ;  /* 0x00000000fcdc7984 */ /* 0x000e220000000c00 */
[----:B------:R-:W-:Y:S06]  /*3d4f0*/  BAR.SYNC.DEFER_BLOCKING 0x0 ;  /* 0x0000000000007b1d */ /* 0x000fec0000010000 */
[----:B------:R-:W3:Y:S04]  /*3d500*/  LDL.LU R140, [R1+0x790] ;  /* 0x00079000018c7983 */ /* 0x000ee80000300800 */
[----:B------:R-:W3:Y:S04]  /*3d510*/  LDL.LU R141, [R1+0x794] ;  /* 0x00079400018d7983 */ /* 0x000ee80000300800 */
[----:B------:R-:W3:Y:S04]  /*3d520*/  LDL.LU R142, [R1+0x798] ;  /* 0x00079800018e7983 */ /* 0x000ee80000300800 */
[----:B------:R-:W3:Y:S04]  /*3d530*/  LDL.LU R143, [R1+0x79c] ;  /* 0x00079c00018f7983 */ /* 0x000ee80000300800 */
[----:B--2---:R2:W-:Y:S01]  /*3d540*/  STSM.16.M88.4 [R2], R156 ;  /* 0x0000009c02007844 */ /* 0x0045e20000000200 */
[----:B------:R-:W-:Y:S06]  /*3d550*/  BAR.SYNC.DEFER_BLOCKING 0x0 ;  /* 0x0000000000007b1d */ /* 0x000fec0000010000 */
[----:B--2---:R-:W2:Y:S04]  /*3d560*/  LDL.LU R156, [R1+0x7a0] ;  /* 0x0007a000019c7983 */ /* 0x004ea80000300800 */
[----:B------:R-:W2:Y:S04]  /*3d570*/  LDL.LU R157, [R1+0x7a4] ;  /* 0x0007a400019d7983 */ /* 0x000ea80000300800 */
[----:B------:R-:W2:Y:S04]  /*3d580*/  LDL.LU R158, [R1+0x7a8] ;  /* 0x0007a800019e7983 */ /* 0x000ea80000300800 */
[----:B------:R-:W0:Y:S01]  /*3d590*/  LDS.128 R216, [R252] ;  /* 0x00000000fcd87984 */ /* 0x000e220000000c00 */
[----:B------:R-:W-:Y:S06]  /*3d5a0*/  BAR.SYNC.DEFER_BLOCKING 0x0 ;  /* 0x0000000000007b1d */ /* 0x000fec0000010000 */
[----:B------:R-:W2:Y:S04]  /*3d5b0*/  LDL.LU R159, [R1+0x7ac] ;  /* 0x0007ac00019f7983 */ /* 0x000ea80000300800 */
[----:B----4-:R-:W-:Y:S01]  /*3d5c0*/  STSM.16.M88.4 [R2], R108 ;  /* 0x0000006c02007844 */ /* 0x010fe20000000200 */
[----:B------:R-:W-:Y:S06]  /*3d5d0*/  BAR.SYNC.DEFER_BLOCKING 0x0 ;  /* 0x0000000000007b1d */ /* 0x000fec0000010000 */
[----:B------:R-:W4:Y:S02]  /*3d5e0*/  LDS.128 R212, [R252] ;  /* 0x00000000fcd47984 */ /* 0x000f240000000c00 */
[----:B------:R-:W-:Y:S06]  /*3d5f0*/  BAR.SYNC.DEFER_BLOCKING 0x0 ;  /* 0x0000000000007b1d */ /* 0x000fec0000010000 */
[----:B---3--:R3:W-:Y:S02]  /*3d600*/  STSM.16.M88.4 [R2], R148 ;  /* 0x0000009402007844 */ /* 0x0087e40000000200 */
[----:B------:R-:W-:Y:S06]  /*3d610*/  BAR.SYNC.DEFER_BLOCKING 0x0 ;  /* 0x0000000000007b1d */ /* 0x000fec0000010000 */
[----:B---3--:R-:W3:Y:S04]  /*3d620*/  LDL.LU R148, [R1+0x7b0] ;  /* 0x0007b00001947983 */ /* 0x008ee80000300800 */
[----:B------:R-:W3:Y:S04]  /*3d630*/  LDL.LU R149, [R1+0x7b4] ;  /* 0x0007b40001957983 */ /* 0x000ee80000300800 */
[----:B------:R-:W3:Y:S04]  /*3d640*/  LDL.LU R150, [R1+0x7b8] ;  /* 0x0007b80001967983 */ /* 0x000ee80000300800 */
[----:B------:R-:W4:Y:S01]  /*3d650*/  LDS.128 R208, [R252] ;  /* 0x00000000fcd07984 */ /* 0x000f220000000c00 */
[----:B------:R-:W-:Y:S06]  /*3d660*/  BAR.SYNC.DEFER_BLOCKING 0x0 ;  /* 0x0000000000007b1d */ /* 0x000fec0000010000 */
[----:B------:R-:W3:Y:S04]  /*3d670*/  LDL.LU R151, [R1+0x7bc] ;  /* 0x0007bc0001977983 */ /* 0x000ee80000300800 */
[----:B------:R-:W4:Y:S04]  /*3d680*/  LDL.LU R108, [R1+0x7c0] ;  /* 0x0007c000016c7983 */ /* 0x000f280000300800 */
[----:B------:R-:W4:Y:S04]  /*3d690*/  LDL.LU R109, [R1+0x7c4] ;  /* 0x0007c400016d7983 */ /* 0x000f280000300800 */
[----:B------:R-:W4:Y:S04]  /*3d6a0*/  LDL.LU R110, [R1+0x7c8] ;  /* 0x0007c800016e7983 */ /* 0x000f280000300800 */
[----:B------:R-:W-:Y:S01]  /*3d6b0*/  STSM.16.M88.4 [R2], R116 ;  /* 0x0000007402007844 */ /* 0x000fe20000000200 */
[----:B------:R-:W-:Y:S06]  /*3d6c0*/  BAR.SYNC.DEFER_BLOCKING 0x0 ;  /* 0x0000000000007b1d */ /* 0x000fec0000010000 */
[----:B------:R-:W4:Y:S04]  /*3d6d0*/  LDL.LU R111, [R1+0x7cc] ;  /* 0x0007cc00016f7983 */ /* 0x000f280000300800 */
[----:B------:R-:W0:Y:S01]  /*3d6e0*/  LDS.128 R204, [R252] ;  /* 0x00000000fccc7984 */ /* 0x000e220000000c00 */
[----:B------:R-:W-:Y:S06]  /*3d6f0*/  BAR.SYNC.DEFER_BLOCKING 0x0 ;  /* 0x0000000000007b1d */ /* 0x000fec0000010000 */
[----:B------:R-:W-:Y:S02]  /*3d700*/  STSM.16.M88.4 [R2], R124 ;  /* 0x0000007c02007844 */ /* 0x000fe40000000200 */
[----:B------:R-:W-:Y:S06]  /*3d710*/  BAR.SYNC.DEFER_BLOCKING 0x0 ;  /* 0x0000000000007b1d */ /* 0x000fec0000010000 */
[----:B------:R-:W0:Y:S02]  /*3d720*/  LDS.128 R200, [R252] ;  /* 0x00000000fcc87984 */ /* 0x000e240000000c00 */
        /* <DEDUP_REMOVED lines=9> */
[----:B--2---:R2:W-:Y:S02]  /*3d7c0*/  STSM.16.M88.4 [R2], R156 ;  /* 0x0000009c02007844 */ /* 0x0045e40000000200 */
[----:B------:R-:W-:Y:S06]  /*3d7d0*/  BAR.SYNC.DEFER_BLOCKING 0x0 ;  /* 0x0000000000007b1d */ /* 0x000fec0000010000 */
[----:B--2---:R-:W2:Y:S04]  /*3d7e0*/  LDL.LU R156, [R1+0x7d0] ;  /* 0x0007d000019c7983 */ /* 0x004ea80000300800 */
        /* <DEDUP_REMOVED lines=15> */
[----:B------:R-:W0:Y:S01]  /*3d8e0*/  LDS.128 R12, [R252] ;  /* 0x00000000fc0c7984 */ /* 0x000e220000000c00 */
[----:B------:R-:W-:Y:S06]  /*3d8f0*/  BAR.SYNC.DEFER_BLOCKING 0x0 ;  /* 0x0000000000007b1d */ /* 0x000fec0000010000 */
[----:B------:R-:W2:Y:S04]  /*3d900*/  LDL.LU R140, [R1+0xb00] ;  /* 0x000b0000018c7983 */ /* 0x000ea80000300800 */
[----:B------:R-:W2:Y:S04]  /*3d910*/  LDL.LU R141, [R1+0xb04] ;  /* 0x000b0400018d7983 */ /* 0x000ea80000300800 */
[----:B------:R-:W2:Y:S04]  /*3d920*/  LDL.LU R142, [R1+0xb08] ;  /* 0x000b0800018e7983 */ /* 0x000ea80000300800 */
[----:B------:R-:W2:Y:S04]  /*3d930*/  LDL.LU R143, [R1+0xb0c] ;  /* 0x000b0c00018f7983 */ /* 0x000ea80000300800 */
[----:B---3--:R3:W-:Y:S01]  /*3d940*/  STSM.16.M88.4 [R2], R148 ;  /* 0x0000009402007844 */ /* 0x0087e20000000200 */
[----:B------:R-:W-:Y:S06]  /*3d950*/  BAR.SYNC.DEFER_BLOCKING 0x0 ;  /* 0x0000000000007b1d */ /* 0x000fec0000010000 */
[----:B---3--:R-:W3:Y:S04]  /*3d960*/  LDL.LU R148, [R1+0xb10] ;  /* 0x000b100001947983 */ /* 0x008ee80000300800 */
[----:B------:R-:W3:Y:S04]  /*3d970*/  LDL.LU R149, [R1+0xb14] ;  /* 0x000b140001957983 */ /* 0x000ee80000300800 */
[----:B------:R-:W3:Y:S04]  /*3d980*/  LDL.LU R150, [R1+0xb18] ;  /* 0x000b180001967983 */ /* 0x000ee80000300800 */
[----:B------:R-:W0:Y:S01]  /*3d990*/  LDS.128 R16, [R252] ;  /* 0x00000000fc107984 */ /* 0x000e220000000c00 */
[----:B------:R-:W-:Y:S06]  /*3d9a0*/  BAR.SYNC.DEFER_BLOCKING 0x0 ;  /* 0x0000000000007b1d */ /* 0x000fec0000010000 */
[----:B------:R-:W3:Y:S04]  /*3d9b0*/  LDL.LU R151, [R1+0xb1c] ;  /* 0x000b1c0001977983 */ /* 0x000ee80000300800 */
[----:B----4-:R-:W-:Y:S01]  /*3d9c0*/  STSM.16.M88.4 [R2], R108 ;  /* 0x0000006c02007844 */ /* 0x010fe20000000200 */
[----:B------:R-:W-:Y:S06]  /*3d9d0*/  BAR.SYNC.DEFER_BLOCKING 0x0 ;  /* 0x0000000000007b1d */ /* 0x000fec0000010000 */
[----:B------:R-:W4:Y:S02]  /*3d9e0*/  LDS.128 R20, [R252] ;  /* 0x00000000fc147984 */ /* 0x000f240000000c00 */
[----:B------:R-:W-:Y:S06]  /*3d9f0*/  BAR.SYNC.DEFER_BLOCKING 0x0 ;  /* 0x0000000000007b1d */ /* 0x000fec0000010000 */
[----:B--2---:R2:W-:Y:S02]  /*3da00*/  STSM.16.M88.4 [R2], R156 ;  /* 0x0000009c02007844 */ /* 0x0045e40000000200 */
        /* <DEDUP_REMOVED lines=27> */
[----:B---3--:R3:W-:Y:S02]  /*3dbc0*/  STSM.16.M88.4 [R2], R148 ;  /* 0x0000009402007844 */ /* 0x0087e40000000200 */
[----:B------:R-:W-:Y:S06]  /*3dbd0*/  BAR.SYNC.DEFER_BLOCKING 0x0 ;  /* 0x0000000000007b1d */ /* 0x000fec0000010000 */
[----:B---3--:R-:W3:Y:S04]  /*3dbe0*/  LDL.LU R148, [R1+0xb40] ;  /* 0x000b400001947983 */ /* 0x008ee80000300800 */
        /* <DEDUP_REMOVED lines=105> */
[----:B------:R-:W-:Y:S01]  /*3e280*/  STSM.16.M88.4 [R2], R116 ;  /* 0x0000007402007844 */ /* 0x000fe20000000200 */
[----:B------:R-:W-:Y:S06]  /*3e290*/  BAR.SYNC.DEFER_BLOCKING 0x0 ;  /* 0x0000000000007b1d */ /* 0x000fec0000010000 */
[----:B------:R-:W4:Y:S02]  /*3e2a0*/  LDS.128 R108, [R252] ;  /* 0x00000000fc6c7984 */ /* 0x000f240000000c00 */
[----:B------:R-:W-:Y:S06]  /*3e2b0*/  BAR.SYNC.DEFER_BLOCKING 0x0 ;  /* 0x0000000000007b1d */ /* 0x000fec0000010000 */
[----:B------:R-:W-:Y:S02]  /*3e2c0*/  STSM.16.M88.4 [R2], R124 ;  /* 0x0000007c02007844 */ /* 0x000fe40000000200 */
[----:B------:R-:W-:Y:S06]  /*3e2d0*/  BAR.SYNC.DEFER_BLOCKING 0x0 ;  /* 0x0000000000007b1d */ /* 0x000fec0000010000 */
[----:B------:R-:W4:Y:S02]  /*3e2e0*/  LDS.128 R112, [R252] ;  /* 0x00000000fc707984 */ /* 0x000f240000000c00 */
[----:B------:R-:W-:Y:S06]  /*3e2f0*/  BAR.SYNC.DEFER_BLOCKING 0x0 ;  /* 0x0000000000007b1d */ /* 0x000fec0000010000 */
[----:B------:R1:W-:Y:S02]  /*3e300*/  STSM.16.M88.4 [R2], R132 ;  /* 0x0000008402007844 */ /* 0x0003e40000000200 */
[----:B------:R-:W-:Y:S06]  /*3e310*/  BAR.SYNC.DEFER_BLOCKING 0x0 ;  /* 0x0000000000007b1d */ /* 0x000fec0000010000 */
[----:B-1----:R-:W4:Y:S04]  /*3e320*/  LDL.LU R132, [R1+0xe30] ;  /* 0x000e300001847983 */ /* 0x002f280000300800 */
[----:B------:R-:W4:Y:S04]  /*3e330*/  LDL.LU R133, [R1+0xe34] ;  /* 0x000e340001857983 */ /* 0x000f280000300800 */
[----:B------:R-:W4:Y:S04]  /*3e340*/  LDL.LU R134, [R1+0xe38] ;  /* 0x000e380001867983 */ /* 0x000f280000300800 */
[----:B------:R-:W4:Y:S04]  /*3e350*/  LDL.LU R135, [R1+0xe3c] ;  /* 0x000e3c0001877983 */ /* 0x000f280000300800 */
[----:B------:R-:W4:Y:S04]  /*3e360*/  LDL.LU R136, [R1+0xe40] ;  /* 0x000e400001887983 */ /* 0x000f280000300800 */
[----:B------:R-:W4:Y:S04]  /*3e370*/  LDL.LU R137, [R1+0xe44] ;  /* 0x000e440001897983 */ /* 0x000f280000300800 */
[----:B------:R-:W4:Y:S04]  /*3e380*/  LDL.LU R138, [R1+0xe48] ;  /* 0x000e4800018a7983 */ /* 0x000f280000300800 */
[----:B------:R-:W4:Y:S04]  /*3e390*/  LDL.LU R139, [R1+0xe4c] ;  /* 0x000e4c00018b7983 */ /* 0x000f280000300800 */
[----:B------:R-:W1:Y:S01]  /*3e3a0*/  LDS.128 R116, [R252] ;  /* 0x00000000fc747984 */ /* 0x000e620000000c00 */
[----:B------:R-:W-:Y:S06]  /*3e3b0*/  BAR.SYNC.DEFER_BLOCKING 0x0 ;  /* 0x0000000000007b1d */ /* 0x000fec0000010000 */
[----:B------:R0:W-:Y:S02]  /*3e3c0*/  STSM.16.M88.4 [R2], R140 ;  /* 0x0000008c02007844 */ /* 0x0001e40000000200 */
[----:B------:R-:W-:Y:S06]  /*3e3d0*/  BAR.SYNC.DEFER_BLOCKING 0x0 ;  /* 0x0000000000007b1d */ /* 0x000fec0000010000 */
        /* <DEDUP_REMOVED lines=8> */
[----:B------:R-:W0:Y:S01]  /*3e460*/  LDS.128 R120, [R252] ;  /* 0x00000000fc787984 */ /* 0x000e220000000c00 */
[----:B------:R-:W-:Y:S06]  /*3e470*/  BAR.SYNC.DEFER_BLOCKING 0x0 ;  /* 0x0000000000007b1d */ /* 0x000fec0000010000 */
[----:B---3--:R3:W-:Y:S02]  /*3e480*/  STSM.16.M88.4 [R2], R148 ;  /* 0x0000009402007844 */ /* 0x0087e40000000200 */
[----:B------:R-:W-:Y:S06]  /*3e490*/  BAR.SYNC.DEFER_BLOCKING 0x0 ;  /* 0x0000000000007b1d */ /* 0x000fec0000010000 */
[----:B---3--:R-:W3:Y:S04]  /*3e4a0*/  LDL.LU R148, [R1+0xe70] ;  /* 0x000e700001947983 */ /* 0x008ee80000300800 */
        /* <DEDUP_REMOVED lines=20> */
[----:B------:R-:W2:Y:S04]  /*3e5f0*/  LDL.LU R163, [R1+0xeac] ;  /* 0x000eac0001a37983 */ /* 0x000ea80000300800 */
[----:B----4-:R-:W-:Y:S01]  /*3e600*/  STSM.16.M88.4 [R2], R132 ;  /* 0x0000008402007844 */ /* 0x010fe20000000200 */
[----:B------:R-:W-:Y:S06]  /*3e610*/  BAR.SYNC.DEFER_BLOCKING 0x0 ;  /* 0x0000000000007b1d */ /* 0x000fec0000010000 */
[----:B------:R-:W4:Y:S02]  /*3e620*/  LDS.128 R132, [R252] ;  /* 0x00000000fc847984 */ /* 0x000f240000000c00 */
[----:B------:R-:W-:Y:S06]  /*3e630*/  BAR.SYNC.DEFER_BLOCKING 0x0 ;  /* 0x0000000000007b1d */ /* 0x000fec0000010000 */
[----:B------:R-:W-:Y:S02]  /*3e640*/  STSM.16.M88.4 [R2], R136 ;  /* 0x0000008802007844 */ /* 0x000fe40000000200 */
        /* <DEDUP_REMOVED lines=11> */
[----:B---3--:R-:W-:Y:S02]  /*3e700*/  STSM.16.M88.4 [R2], R148 ;  /* 0x0000009402007844 */ /* 0x008fe40000000200 */
[----:B------:R-:W-:Y:S06]  /*3e710*/  BAR.SYNC.DEFER_BLOCKING 0x0 ;  /* 0x0000000000007b1d */ /* 0x000fec0000010000 */
[----:B------:R-:W3:Y:S02]  /*3e720*/  LDS.128 R148, [R252] ;  /* 0x00000000fc947984 */ /* 0x000ee40000000c00 */
[----:B------:R-:W-:Y:S06]  /*3e730*/  BAR.SYNC.DEFER_BLOCKING 0x0 ;  /* 0x0000000000007b1d */ /* 0x000fec0000010000 */
[----:B------:R1:W-:Y:S02]  /*3e740*/  STSM.16.M88.4 [R2], R56 ;  /* 0x0000003802007844 */ /* 0x0003e40000000200 */
[----:B------:R-:W-:Y:S06]  /*3e750*/  BAR.SYNC.DEFER_BLOCKING 0x0 ;  /* 0x0000000000007b1d */ /* 0x000fec0000010000 */
[----:B-1----:R-:W4:Y:S04]  /*3e760*/  LDL.LU R56, [R1+0xeb0] ;  /* 0x000eb00001387983 */ /* 0x002f280000300800 */
[----:B------:R-:W4:Y:S04]  /*3e770*/  LDL.LU R57, [R1+0xeb4] ;  /* 0x000eb40001397983 */ /* 0x000f280000300800 */
[----:B------:R-:W4:Y:S04]  /*3e780*/  LDL.LU R58, [R1+0xeb8] ;  /* 0x000eb800013a7983 */ /* 0x000f280000300800 */
[----:B------:R-:W4:Y:S04]  /*3e790*/  LDL.LU R59, [R1+0xebc] ;  /* 0x000ebc00013b7983 */ /* 0x000f280000300800 */
        /* <DEDUP_REMOVED lines=12> */
[----:B------:R-:W1:Y:S01]  /*3e860*/  LDS.128 R152, [R252] ;  /* 0x00000000fc987984 */ /* 0x000e620000000c00 */
[----:B------:R-:W-:Y:S06]  /*3e870*/  BAR.SYNC.DEFER_BLOCKING 0x0 ;  /* 0x0000000000007b1d */ /* 0x000fec0000010000 */
[----:B------:R-:W3:Y:S04]  /*3e880*/  LDL.LU R180, [R1+0xef0] ;  /* 0x000ef00001b47983 */ /* 0x000ee80000300800 */
[----:B------:R-:W3:Y:S04]  /*3e890*/  LDL.LU R181, [R1+0xef4] ;  /* 0x000ef40001b57983 */ /* 0x000ee80000300800 */
[----:B------:R-:W3:Y:S04]  /*3e8a0*/  LDL.LU R182, [R1+0xef8] ;  /* 0x000ef80001b67983 */ /* 0x000ee80000300800 */
[----:B------:R-:W3:Y:S04]  /*3e8b0*/  LDL.LU R183, [R1+0xefc] ;  /* 0x000efc0001b77983 */ /* 0x000ee80000300800 */
[----:B--2---:R-:W-:Y:S01]  /*3e8c0*/  STSM.16.M88.4 [R2], R156 ;  /* 0x0000009c02007844 */ /* 0x004fe20000000200 */
[----:B------:R-:W-:Y:S06]  /*3e8d0*/  BAR.SYNC.DEFER_BLOCKING 0x0 ;  /* 0x0000000000007b1d */ /* 0x000fec0000010000 */
[----:B------:R-:W2:Y:S04]  /*3e8e0*/  LDL.LU R184, [R1+0xf00] ;  /* 0x000f000001b87983 */ /* 0x000ea80000300800 */
[----:B------:R-:W2:Y:S04]  /*3e8f0*/  LDL.LU R185, [R1+0xf04] ;  /* 0x000f040001b97983 */ /* 0x000ea80000300800 */
[----:B------:R-:W2:Y:S04]  /*3e900*/  LDL.LU R186, [R1+0xf08] ;  /* 0x000f080001ba7983 */ /* 0x000ea80000300800 */
[----:B------:R-:W2:Y:S04]  /*3e910*/  LDL.LU R187, [R1+0xf0c] ;  /* 0x000f0c0001bb7983 */ /* 0x000ea80000300800 */
[----:B------:R-:W1:Y:S01]  /*3e920*/  LDS.128 R156, [R252] ;  /* 0x00000000fc9c7984 */ /* 0x000e620000000c00 */
[----:B------:R-:W-:Y:S06]  /*3e930*/  BAR.SYNC.DEFER_BLOCKING 0x0 ;  /* 0x0000000000007b1d */ /* 0x000fec0000010000 */
[----:B------:R-:W2:Y:S04]  /*3e940*/  LDL.LU R52, [R1+0xf10] ;  /* 0x000f100001347983 */ /* 0x000ea80000300800 */
[----:B------:R-:W2:Y:S04]  /*3e950*/  LDL.LU R53, [R1+0xf14] ;  /* 0x000f140001357983 */ /* 0x000ea80000300800 */
[----:B------:R-:W2:Y:S04]  /*3e960*/  LDL.LU R54, [R1+0xf18] ;  /* 0x000f180001367983 */ /* 0x000ea80000300800 */
[----:B------:R-:W2:Y:S04]  /*3e970*/  LDL.LU R55, [R1+0xf1c] ;  /* 0x000f1c0001377983 */ /* 0x000ea80000300800 */
[----:B------:R-:W-:Y:S01]  /*3e980*/  STSM.16.M88.4 [R2], R160 ;  /* 0x000000a002007844 */ /* 0x000fe20000000200 */
[----:B------:R-:W-:Y:S06]  /*3e990*/  BAR.SYNC.DEFER_BLOCKING 0x0 ;  /* 0x0000000000007b1d */ /* 0x000fec0000010000 */
[----:B------:R-:W1:Y:S02]  /*3e9a0*/  LDS.128 R160, [R252] ;  /* 0x00000000fca07984 */ /* 0x000e640000000c00 */
[----:B------:R-:W-:Y:S06]  /*3e9b0*/  BAR.SYNC.DEFER_BLOCKING 0x0 ;  /* 0x0000000000007b1d */ /* 0x000fec0000010000 */
[----:B----4-:R4:W-:Y:S02]  /*3e9c0*/  STSM.16.M88.4 [R2], R56 ;  /* 0x0000003802007844 */ /* 0x0109e40000000200 */
[----:B------:R-:W-:Y:S06]  /*3e9d0*/  BAR.SYNC.DEFER_BLOCKING 0x0 ;  /* 0x0000000000007b1d */ /* 0x000fec0000010000 */
[----:B----4-:R-:W4:Y:S04]  /*3e9e0*/  LDL.LU R57, [R1+0x4c0] ;  /* 0x0004c00001397983 */ /* 0x010f280000300800 */
[----:B------:R-:W4:Y:S04]  /*3e9f0*/  LDL.LU R58, [R1+0x910] ;  /* 0x00091000013a7983 */ /* 0x000f280000300800 */
[----:B------:R-:W4:Y:S04]  /*3ea00*/  LDL.LU R188, [R1+0x81c] ;  /* 0x00081c0001bc7983 */ /* 0x000f280000300800 */
[----:B------:R-:W1:Y:S01]  /*3ea10*/  LDS.128 R164, [R252] ;  /* 0x00000000fca47984 */ /* 0x000e620000000c00 */
[----:B------:R-:W-:Y:S06]  /*3ea20*/  BAR.SYNC.DEFER_BLOCKING 0x0 ;  /* 0x0000000000007b1d */ /* 0x000fec0000010000 */
[----:B------:R-:W4:Y:S04]  /*3ea30*/  LDL.LU R59, [R1+0x4b0] ;  /* 0x0004b000013b7983 */ /* 0x000f280000300800 */
[----:B------:R-:W4:Y:S04]  /*3ea40*/  LDL.LU R189, [R1+0x55c] ;  /* 0x00055c0001bd7983 */ /* 0x000f280000300800 */
[----:B------:R-:W4:Y:S04]  /*3ea50*/  LDL.LU R191, [R1+0x4d0] ;  /* 0x0004d00001bf7983 */ /* 0x000f280000300800 */
[----:B---3--:R-:W-:Y:S01]  /*3ea60*/  STSM.16.M88.4 [R2], R168 ;  /* 0x000000a802007844 */ /* 0x008fe20000000200 */
[----:B------:R-:W-:Y:S06]  /*3ea70*/  BAR.SYNC.DEFER_BLOCKING 0x0 ;  /* 0x0000000000007b1d */ /* 0x000fec0000010000 */
[----:B------:R-:W3:Y:S02]  /*3ea80*/  LDS.128 R168, [R252] ;  /* 0x00000000fca87984 */ /* 0x000ee40000000c00 */
[----:B------:R-:W-:Y:S06]  /*3ea90*/  BAR.SYNC.DEFER_BLOCKING 0x0 ;  /* 0x0000000000007b1d */ /* 0x000fec0000010000 */
[----:B------:R-:W-:Y:S02]  /*3eaa0*/  STSM.16.M88.4 [R2], R172 ;  /* 0x000000ac02007844 */ /* 0x000fe40000000200 */
        /* <DEDUP_REMOVED lines=11> */
[----:B--2---:R-:W-:Y:S02]  /*3eb60*/  STSM.16.M88.4 [R2], R184 ;  /* 0x000000b802007844 */ /* 0x004fe40000000200 */
[----:B------:R-:W-:Y:S06]  /*3eb70*/  BAR.SYNC.DEFER_BLOCKING 0x0 ;  /* 0x0000000000007b1d */ /* 0x000fec0000010000 */
[----:B------:R-:W2:Y:S02]  /*3eb80*/  LDS.128 R184, [R252] ;  /* 0x00000000fcb87984 */ /* 0x000ea40000000c00 */
[----:B------:R-:W-:Y:S06]  /*3eb90*/  BAR.SYNC.DEFER_BLOCKING 0x0 ;  /* 0x0000000000007b1d */ /* 0x000fec0000010000 */
[----:B------:R0:W-:Y:S02]  /*3eba0*/  STSM.16.M88.4 [R2], R52 ;  /* 0x0000003402007844 */ /* 0x0001e40000000200 */
[----:B------:R-:W-:Y:S06]  /*3ebb0*/  BAR.SYNC.DEFER_BLOCKING 0x0 ;  /* 0x0000000000007b1d */ /* 0x000fec0000010000 */
[----:B----4-:R4:W-:Y:S01]  /*3ebc0*/  @P5 STG.E.U16 desc[UR58][R194.64], R57 ;  /* 0x00000039c2005986 */ /* 0x0109e2000c10153a */
[----:B------:R-:W-:-:S04]  /*3ebd0*/  ISETP.GE.AND P5, PT, R3, UR47, PT ;  /* 0x0000002f03007c0c */ /* 0x000fc8000bfa6270 */
[----:B------:R-:W-:Y:S02]  /*3ebe0*/  ISETP.LT.AND P5, PT, R5, UR4, !P5 ;  /* 0x0000000405007c0c */ /* 0x000fe4000efa1270 */
[----:B0-----:R-:W-:Y:S01]  /*3ebf0*/  PRMT R2, R57, 0x7632, R2 ;  /* 0x0000763239027816 */ /* 0x001fe20000000002 */
[----:B----4-:R-:W-:Y:S01]  /*3ec00*/  IMAD.WIDE R194, R58, 0x2, R64 ;  /* 0x000000023ac27825 */ /* 0x010fe200078e0240 */
[----:B------:R-:W4:Y:S04]  /*3ec10*/  LDL.LU R57, [R1+0x4c8] ;  /* 0x0004c80001397983 */ /* 0x000f280000300800 */
[----:B------:R-:W3:Y:S05]  /*3ec20*/  LDL.LU R58, [R1+0x4d4] ;  /* 0x0004d400013a7983 */ /* 0x000eea0000300800 */
[----:B------:R0:W-:Y:S02]  /*3ec30*/  @P5 STG.E.U16 desc[UR58][R194.64], R2 ;  /* 0x00000002c2005986 */ /* 0x0001e4000c10153a */
[----:B0-----:R-:W-:-:S05]  /*3ec40*/  VIADD R2, R3, 0x1 ;  /* 0x0000000103027836 */ /* 0x001fca0000000000 */
[----:B------:R-:W-:-:S04]  /*3ec50*/  ISETP.GE.AND P5, PT, R2, UR45, PT ;  /* 0x0000002d02007c0c */ /* 0x000fc8000bfa6270 */
[----:B------:R-:W-:Y:S01]  /*3ec60*/  ISETP.LT.AND P6, PT, R4, UR5, !P5 ;  /* 0x0000000504007c0c */ /* 0x000fe2000efc1270 */
[----:B------:R-:W-:Y:S02]  /*3ec70*/  ULDC UR5, c[0x0][0x228] ;  /* 0x00008a0000057ab9 */ /* 0x000fe40000000800 */
[----:B------:R-:W-:Y:S01]  /*3ec80*/  ISETP.LT.AND P5, PT, R5, UR5, !P5 ;  /* 0x0000000505007c0c */ /* 0x000fe2000efa1270 */
[----:B------:R-:W-:Y:S01]  /*3ec90*/  IMAD.WIDE R194, R188, 0x2, R66 ;  /* 0x00000002bcc27825 */ /* 0x000fe200078e0242 */
[----:B------:R-:W-:Y:S01]  /*3eca0*/  PRMT R2, R59, 0x7632, R2 ;  /* 0x000076323b027816 */ /* 0x000fe20000000002 */
[----:B------:R-:W-:-:S07]  /*3ecb0*/  ULDC UR5, c[0x0][0x228] ;  /* 0x00008a0000057ab9 */ /* 0x000fce0000000800 */
[----:B------:R0:W-:Y:S02]  /*3ecc0*/  @P6 STG.E.U16 desc[UR58][R194.64], R59 ;  /* 0x0000003bc2006986 */ /* 0x0001e4000c10153a */
[----:B0-----:R-:W-:-:S05]  /*3ecd0*/  IMAD.WIDE R194, R188, 0x2, R64 ;  /* 0x00000002bcc27825 */ /* 0x001fca00078e0240 */
        /* <DEDUP_REMOVED lines=10> */
[----:B0-----:R-:W-:Y:S02]  /*3ed80*/  IMAD.WIDE R194, R189, 0x2, R64 ;  /* 0x00000002bdc27825 */ /* 0x001fe400078e0240 */
[----:B------:R-:W2:Y:S04]  /*3ed90*/  LDL.LU R193, [R1+0x1484] ;  /* 0x0014840001c17983 */ /* 0x000ea80000300800 */
[----:B------:R0:W-:Y:S02]  /*3eda0*/  @P5 STG.E.U16 desc[UR58][R194.64], R2 ;  /* 0x00000002c2005986 */ /* 0x0001e4000c10153a */
[----:B0-----:R-:W-:-:S05]  /*3edb0*/  VIADD R2, R3, 0x3 ;  /* 0x0000000303027836 */ /* 0x001fca0000000000 */
[----:B------:R-:W-:-:S04]  /*3edc0*/  ISETP.GE.AND P5, PT, R2, UR41, PT ;  /* 0x0000002902007c0c */ /* 0x000fc8000bfa6270 */
[----:B------:R-:W-:Y:S01]  /*3edd0*/  ISETP.LT.AND P6, PT, R4, UR5, !P5 ;  /* 0x0000000504007c0c */ /* 0x000fe2000efc1270 */
[----:B------:R-:W-:Y:S01]  /*3ede0*/  IMAD.WIDE R194, R191, 0x2, R66 ;  /* 0x00000002bfc27825 */ /* 0x000fe200078e0242 */
[----:B------:R-:W-:Y:S01]  /*3edf0*/  PRMT R2, R192, 0x7632, R2 ;  /* 0x00007632c0027816 */ /* 0x000fe20000000002 */
[----:B------:R-:W-:-:S10]  /*3ee00*/  ULDC UR5, c[0x0][0x228] ;  /* 0x00008a0000057ab9 */ /* 0x000fd40000000800 */
[----:B------:R0:W-:Y:S04]  /*3ee10*/  @P6 STG.E.U16 desc[UR58][R194.64], R192 ;  /* 0x000000c0c2006986 */ /* 0x0001e8000c10153a */
[----:B0-----:R-:W2:Y:S04]  /*3ee20*/  LDL.LU R192, [R1+0x1480] ;  /* 0x0014800001c07983 */ /* 0x001ea80000300800 */
[----:B------:R-:W2:Y:S01]  /*3ee30*/  LDL.LU R188, [R1+0x4d8] ;  /* 0x0004d80001bc7983 */ /* 0x000ea20000300800 */
[----:B------:R-:W-:-:S03]  /*3ee40*/  IMAD.WIDE R194, R191, 0x2, R64 ;  /* 0x00000002bfc27825 */ /* 0x000fc600078e0240 */
[----:B------:R-:W2:Y:S04]  /*3ee50*/  LDL.LU R191, [R1+0x4b8] ;  /* 0x0004b80001bf7983 */ /* 0x000ea80000300800 */
[----:B------:R-:W2:Y:S04]  /*3ee60*/  LDL.LU R54, [R1+0x4dc] ;  /* 0x0004dc0001367983 */ /* 0x000ea80000300800 */
[----:B------:R-:W2:Y:S04]  /*3ee70*/  LDL.LU R189, [R1+0x4cc] ;  /* 0x0004cc0001bd7983 */ /* 0x000ea80000300800 */
[----:B------:R-:W2:Y:S01]  /*3ee80*/  LDL.LU R56, [R1+0x4e0] ;  /* 0x0004e00001387983 */ /* 0x000ea20000300800 */
[----:B------:R-:W-:Y:S01]  /*3ee90*/  ISETP.LT.AND P5, PT, R5, UR5, !P5 ;  /* 0x0000000505007c0c */ /* 0x000fe2000efa1270 */
[----:B------:R-:W-:-:S02]  /*3eea0*/  ULDC UR5, c[0x0][0x228] ;  /* 0x00008a0000057ab9 */ /* 0x000fc40000000800 */
[----:B------:R-:W2:Y:S04]  /*3eeb0*/  LDL.LU R59, [R1+0x4bc] ;  /* 0x0004bc00013b7983 */ /* 0x000ea80000300800 */
[----:B------:R-:W2:Y:S04]  /*3eec0*/  LDL.LU R52, [R1+0x4e8] ;  /* 0x0004e80001347983 */ /* 0x000ea80000300800 */
[----:B------:R-:W2:Y:S04]  /*3eed0*/  LDL.LU R53, [R1+0x4a0] ;  /* 0x0004a00001357983 */ /* 0x000ea80000300800 */
[----:B------:R0:W-:Y:S04]  /*3eee0*/  @P5 STG.E.U16 desc[UR58][R194.64], R2 ;  /* 0x00000002c2005986 */ /* 0x0001e8000c10153a */
[----:B------:R-:W2:Y:S01]  /*3eef0*/  LDL.LU R55, [R1+0x4f0] ;  /* 0x0004f00001377983 */ /* 0x000ea20000300800 */
[----:B0-----:R-:W-:-:S05]  /*3ef00*/  VIADD R2, R3, 0x4 ;  /* 0x0000000403027836 */ /* 0x001fca0000000000 */
[----:B------:R-:W-:-:S04]  /*3ef10*/  ISETP.GE.AND P5, PT, R2, UR39, PT ;  /* 0x0000002702007c0c */ /* 0x000fc8000bfa6270 */
[----:B------:R-:W-:Y:S01]  /*3ef20*/  ISETP.LT.AND P6, PT, R4, UR5, !P5 ;  /* 0x0000000504007c0c */ /* 0x000fe2000efc1270 */
[----:B------:R-:W-:Y:S02]  /*3ef30*/  ULDC UR5, c[0x0][0x228] ;  /* 0x00008a0000057ab9 */ /* 0x000fe40000000800 */
[----:B------:R-:W-:Y:S01]  /*3ef40*/  ISETP.LT.AND P5, PT, R5, UR5, !P5 ;  /* 0x0000000505007c0c */ /* 0x000fe2000efa1270 */
[----:B------:R-:W-:Y:S01]  /*3ef50*/  ULDC UR5, c[0x0][0x22c] ;  /* 0x00008b0000057ab9 */ /* 0x000fe20000000800 */
[----:B---3--:R-:W-:Y:S01]  /*3ef60*/  IMAD.WIDE R194, R58, 0x2, R66 ;  /* 0x000000023ac27825 */ /* 0x008fe200078e0242 */
[----:B----4-:R-:W-:-:S07]  /*3ef70*/  PRMT R2, R57, 0x7632, R2 ;  /* 0x0000763239027816 */ /* 0x010fce0000000002 */
[----:B------:R0:W-:Y:S02]  /*3ef80*/  @P6 STG.E.U16 desc[UR58][R194.64], R57 ;  /* 0x00000039c2006986 */ /* 0x0001e4000c10153a */
[----:B0-----:R-:W-:Y:S02]  /*3ef90*/  IMAD.WIDE R194, R58, 0x2, R64 ;  /* 0x000000023ac27825 */ /* 0x001fe400078e0240 */
[----:B------:R-:W3:Y:S04]  /*3efa0*/  LDL.LU R57, [R1+0x490] ;  /* 0x0004900001397983 */ /* 0x000ee80000300800 */
[----:B------:R2:W-:Y:S04]  /*3efb0*/  @P5 STG.E.U16 desc[UR58][R194.64], R2 ;  /* 0x00000002c2005986 */ /* 0x0005e8000c10153a */
[----:B------:R-:W4:Y:S01]  /*3efc0*/  LDL.LU R58, [R1+0x4f8] ;  /* 0x0004f800013a7983 */ /* 0x000f220000300800 */
[----:B--2---:R-:W-:-:S05]  /*3efd0*/  IMAD.WIDE R194, R188, 0x2, R66 ;  /* 0x00000002bcc27825 */ /* 0x004fca00078e0242 */
[----:B------:R0:W-:Y:S02]  /*3efe0*/  @P4 STG.E.U16 desc[UR58][R194.64], R191 ;  /* 0x000000bfc2004986 */ /* 0x0001e4000c10153a */
[----:B0-----:R-:W-:Y:S02]  /*3eff0*/  IMAD.WIDE R194, R188, 0x2, R64 ;  /* 0x00000002bcc27825 */ /* 0x001fe400078e0240 */
[----:B------:R-:W2:Y:S01]  /*3f000*/  LDL.LU R188, [R1+0x4a4] ;  /* 0x0004a40001bc7983 */ /* 0x000ea20000300800 */
[----:B------:R-:W-:Y:S02]  /*3f010*/  LOP3.LUT P6, RZ, R192, 0x20, RZ, 0xc0, !PT ;  /* 0x00000020c0ff7812 */ /* 0x000fe400078cc0ff */
[----:B------:R-:W-:Y:S02]  /*3f020*/  LOP3.LUT R193, R193, 0xffdfffff, RZ, 0xc0, !PT ;  /* 0xffdfffffc1c17812 */ /* 0x000fe400078ec0ff */
[----:B------:R-:W-:Y:S02]  /*3f030*/  PRMT R2, R191, 0x7632, R2 ;  /* 0x00007632bf027816 */ /* 0x000fe40000000002 */
[----:B------:R-:W2:Y:S07]  /*3f040*/  LDL.LU R191, [R1+0x147c] ;  /* 0x00147c0001bf7983 */ /* 0x000eae0000300800 */
[----:B------:R-:W-:-:S02]  /*3f050*/  @P6 LOP3.LUT R193, R193, 0x200000, RZ, 0xfc, !PT ;  /* 0x00200000c1c16812 */ /* 0x000fc400078efcff */
[----:B------:R-:W-:Y:S01]  /*3f060*/  LOP3.LUT P6, RZ, R192, 0x4, RZ, 0xc0, !PT ;  /* 0x00000004c0ff7812 */ /* 0x000fe200078cc0ff */
[----:B------:R0:W-:Y:S01]  /*3f070*/  @P3 STG.E.U16 desc[UR58][R194.64], R2 ;  /* 0x00000002c2003986 */ /* 0x0001e2000c10153a */
[----:B------:R-:W-:Y:S01]  /*3f080*/  LOP3.LUT R193, R193, 0xffbfffff, RZ, 0xc0, !PT ;  /* 0xffbfffffc1c17812 */ /* 0x000fe200078ec0ff */
[----:B0-----:R-:W-:Y:S01]  /*3f090*/  IMAD.WIDE R194, R54, 0x2, R66 ;  /* 0x0000000236c27825 */ /* 0x001fe200078e0242 */
[----:B------:R-:W-:-:S09]  /*3f0a0*/  PRMT R2, R189, 0x7632, R2 ;  /* 0x00007632bd027816 */ /* 0x000fd20000000002 */
[----:B------:R-:W-:Y:S01]  /*3f0b0*/  @P6 LOP3.LUT R193, R193, 0x400000, RZ, 0xfc, !PT ;  /* 0x00400000c1c16812 */ /* 0x000fe200078efcff */
[----:B------:R0:W-:Y:S01]  /*3f0c0*/  @P2 STG.E.U16 desc[UR58][R194.64], R189 ;  /* 0x000000bdc2002986 */ /* 0x0001e2000c10153a */
[----:B------:R-:W-:-:S03]  /*3f0d0*/  LOP3.LUT P6, RZ, R192, 0x2, RZ, 0xc0, !PT ;  /* 0x00000002c0ff7812 */ /* 0x000fc600078cc0ff */
[----:B0-----:R-:W2:Y:S01]  /*3f0e0*/  LDL.LU R189, [R1+0x4fc] ;  /* 0x0004fc0001bd7983 */ /* 0x001ea20000300800 */
[----:B------:R-:W-:-:S03]  /*3f0f0*/  IMAD.WIDE R194, R54, 0x2, R64 ;  /* 0x0000000236c27825 */ /* 0x000fc600078e0240 */
[----:B------:R-:W2:Y:S01]  /*3f100*/  LDL.LU R54, [R1+0x494] ;  /* 0x0004940001367983 */ /* 0x000ea20000300800 */
[----:B------:R-:W-:-:S05]  /*3f110*/  LOP3.LUT R193, R193, 0xff7fffff, RZ, 0xc0, !PT ;  /* 0xff7fffffc1c17812 */ /* 0x000fca00078ec0ff */
[----:B------:R-:W-:Y:S01]  /*3f120*/  @P6 LOP3.LUT R193, R193, 0x800000, RZ, 0xfc, !PT ;  /* 0x00800000c1c16812 */ /* 0x000fe200078efcff */
[----:B------:R0:W-:Y:S01]  /*3f130*/  @P1 STG.E.U16 desc[UR58][R194.64], R2 ;  /* 0x00000002c2001986 */ /* 0x0001e2000c10153a */
[----:B------:R-:W-:Y:S01]  /*3f140*/  LOP3.LUT P6, RZ, R192, 0x1, RZ, 0xc0, !PT ;  /* 0x00000001c0ff7812 */ /* 0x000fe200078cc0ff */
[----:B0-----:R-:W-:Y:S01]  /*3f150*/  IMAD.WIDE R194, R56, 0x2, R66 ;  /* 0x0000000238c27825 */ /* 0x001fe200078e0242 */
[----:B------:R-:W-:-:S04]  /*3f160*/  PRMT R2, R59, 0x7632, R2 ;  /* 0x000076323b027816 */ /* 0x000fc80000000002 */
[----:B------:R0:W-:Y:S02]  /*3f170*/  @P0 STG.E.U16 desc[UR58][R194.64], R59 ;  /* 0x0000003bc2000986 */ /* 0x0001e4000c10153a */
[----:B0-----:R-:W-:Y:S01]  /*3f180*/  IMAD.WIDE R194, R56, 0x2, R64 ;  /* 0x0000000238c27825 */ /* 0x001fe200078e0240 */
[C---:B------:R-:W-:Y:S01]  /*3f190*/  LOP3.LUT P0, RZ, R192.reuse, 0x8, RZ, 0xc0, !PT ;  /* 0x00000008c0ff7812 */ /* 0x040fe2000780c0ff */
[----:B------:R-:W2:Y:S04]  /*3f1a0*/  LDL.LU R56, [R1+0x500] ;  /* 0x0005000001387983 */ /* 0x000ea80000300800 */
[----:B------:R0:W-:Y:S01]  /*3f1b0*/  @P6 STG.E.U16 desc[UR58][R194.64], R2 ;  /* 0x00000002c2006986 */ /* 0x0001e2000c10153a */
[----:B------:R-:W-:Y:S02]  /*3f1c0*/  LOP3.LUT P6, RZ, R193, 0x800000, RZ, 0xc0, !PT ;  /* 0x00800000c1ff7812 */ /* 0x000fe400078cc0ff */
[----:B------:R-:W-:Y:S01]  /*3f1d0*/  LOP3.LUT P3, RZ, R192, 0x10, RZ, 0xc0, !PT ;  /* 0x00000010c0ff7812 */ /* 0x000fe2000786c0ff */
[----:B------:R-:W2:Y:S01]  /*3f1e0*/  LDL.LU R59, [R1+0x4a8] ;  /* 0x0004a800013b7983 */ /* 0x000ea20000300800 */
[----:B0-----:R-:W-:-:S09]  /*3f1f0*/  IMAD.WIDE R194, R52, 0x2, R66 ;  /* 0x0000000234c27825 */ /* 0x001fd200078e0242 */
[----:B------:R0:W-:Y:S01]  /*3f200*/  @P6 STG.E.U16 desc[UR58][R194.64], R53 ;  /* 0x00000035c2006986 */ /* 0x0001e2000c10153a */
[----:B------:R-:W-:Y:S02]  /*3f210*/  LOP3.LUT P6, RZ, R193, 0x400000, RZ, 0xc0, !PT ;  /* 0x00400000c1ff7812 */ /* 0x000fe400078cc0ff */
[----:B------:R-:W-:Y:S01]  /*3f220*/  PRMT R2, R53, 0x7632, R2 ;  /* 0x0000763235027816 */ /* 0x000fe20000000002 */
[----:B0-----:R-:W-:-:S10]  /*3f230*/  IMAD.WIDE R194, R52, 0x2, R64 ;  /* 0x0000000234c27825 */ /* 0x001fd400078e0240 */
[----:B------:R0:W-:Y:S01]  /*3f240*/  @P6 STG.E.U16 desc[UR58][R194.64], R2 ;  /* 0x00000002c2006986 */ /* 0x0001e2000c10153a */
[----:B------:R-:W-:Y:S01]  /*3f250*/  LOP3.LUT P6, RZ, R193, 0x200000, RZ, 0xc0, !PT ;  /* 0x00200000c1ff7812 */ /* 0x000fe200078cc0ff */
[----:B0-----:R-:W-:-:S05]  /*3f260*/  IMAD.WIDE R194, R55, 0x2, R66 ;  /* 0x0000000237c27825 */ /* 0x001fca00078e0242 */
[----:B---3--:R0:W-:Y:S01]  /*3f270*/  @P0 STG.E.U16 desc[UR58][R194.64], R57 ;  /* 0x00000039c2000986 */ /* 0x0081e2000c10153a */
[----:B------:R-:W-:Y:S01]  /*3f280*/  PRMT R2, R57, 0x7632, R2 ;  /* 0x0000763239027816 */ /* 0x000fe20000000002 */
[----:B0-----:R-:W-:-:S05]  /*3f290*/  IMAD.WIDE R194, R55, 0x2, R64 ;  /* 0x0000000237c27825 */ /* 0x001fca00078e0240 */
[----:B------:R4:W-:Y:S02]  /*3f2a0*/  @P3 STG.E.U16 desc[UR58][R194.64], R2 ;  /* 0x00000002c2003986 */ /* 0x0009e4000c10153a */
[----:B----4-:R-:W-:-:S05]  /*3f2b0*/  IMAD.WIDE R194, R58, 0x2, R66 ;  /* 0x000000023ac27825 */ /* 0x010fca00078e0242 */
[----:B--2---:R0:W-:Y:S01]  /*3f2c0*/  @P6 STG.E.U16 desc[UR58][R194.64], R188 ;  /* 0x000000bcc2006986 */ /* 0x0041e2000c10153a */
[----:B------:R-:W-:-:S03]  /*3f2d0*/  PRMT R2, R188, 0x7632, R2 ;  /* 0x00007632bc027816 */ /* 0x000fc60000000002 */
[----:B0-----:R-:W2:Y:S04]  /*3f2e0*/  LDL.LU R188, [R1+0x504] ;  /* 0x0005040001bc7983 */ /* 0x001ea80000300800 */
[----:B------:R-:W3:Y:S01]  /*3f2f0*/  LDL.LU R52, [R1+0x498] ;  /* 0x0004980001347983 */ /* 0x000ee20000300800 */
[C---:B------:R-:W-:Y:S02]  /*3f300*/  LOP3.LUT P1, RZ, R192.reuse, 0x40, RZ, 0xc0, !PT ;  /* 0x00000040c0ff7812 */ /* 0x040fe4000782c0ff */
[----:B------:R-:W-:Y:S01]  /*3f310*/  LOP3.LUT P4, RZ, R192, 0x80, RZ, 0xc0, !PT ;  /* 0x00000080c0ff7812 */ /* 0x000fe2000788c0ff */
[----:B------:R-:W-:Y:S01]  /*3f320*/  IMAD.WIDE R194, R58, 0x2, R64 ;  /* 0x000000023ac27825 */ /* 0x000fe200078e0240 */
[----:B------:R-:W4:Y:S09]  /*3f330*/  LDL.LU R55, [R1+0x508] ;  /* 0x0005080001377983 */ /* 0x000f320000300800 */
[----:B------:R0:W-:Y:S02]  /*3f340*/  @P1 STG.E.U16 desc[UR58][R194.64], R2 ;  /* 0x00000002c2001986 */ /* 0x0001e4000c10153a */
[----:B0-----:R-:W-:-:S05]  /*3f350*/  IMAD.WIDE R194, R189, 0x2, R66 ;  /* 0x00000002bdc27825 */ /* 0x001fca00078e0242 */
[----:B------:R0:W-:Y:S02]  /*3f360*/  @P4 STG.E.U16 desc[UR58][R194.64], R54 ;  /* 0x00000036c2004986 */ /* 0x0001e4000c10153a */
[----:B0-----:R-:W-:Y:S02]  /*3f370*/  IMAD.WIDE R194, R189, 0x2, R64 ;  /* 0x00000002bdc27825 */ /* 0x001fe400078e0240 */
[----:B------:R-:W4:Y:S04]  /*3f380*/  LDL.LU R189, [R1+0x4ac] ;  /* 0x0004ac0001bd7983 */ /* 0x000f280000300800 */
[----:B------:R-:W4:Y:S04]  /*3f390*/  LDL.LU R57, [R1+0x4e4] ;  /* 0x0004e40001397983 */ /* 0x000f280000300800 */
[----:B------:R-:W4:Y:S04]  /*3f3a0*/  LDL.LU R58, [R1+0x49c] ;  /* 0x00049c00013a7983 */ /* 0x000f280000300800 */
[----:B------:R-:W4:Y:S01]  /*3f3b0*/  LDL.LU R53, [R1+0x4ec] ;  /* 0x0004ec0001357983 */ /* 0x000f220000300800 */
[----:B------:R-:W-:-:S03]  /*3f3c0*/  PRMT R2, R54, 0x7632, R2 ;  /* 0x0000763236027816 */ /* 0x000fc60000000002 */
[----:B------:R-:W4:Y:S01]  /*3f3d0*/  LDL.LU R54, [R1+0x480] ;  /* 0x0004800001367983 */ /* 0x000f220000300800 */
[C---:B------:R-:W-:Y:S02]  /*3f3e0*/  LOP3.LUT P2, RZ, R192.reuse, 0x100, RZ, 0xc0, !PT ;  /* 0x00000100c0ff7812 */ /* 0x040fe4000784c0ff */
[C---:B------:R-:W-:Y:S02]  /*3f3f0*/  LOP3.LUT P5, RZ, R192.reuse, 0x200, RZ, 0xc0, !PT ;  /* 0x00000200c0ff7812 */ /* 0x040fe400078ac0ff */
[C---:B------:R-:W-:Y:S02]  /*3f400*/  LOP3.LUT P6, RZ, R192.reuse, 0x400, RZ, 0xc0, !PT ;  /* 0x00000400c0ff7812 */ /* 0x040fe400078cc0ff */
[----:B------:R-:W-:-:S07]  /*3f410*/  LOP3.LUT P3, RZ, R192, 0x800, RZ, 0xc0, !PT ;  /* 0x00000800c0ff7812 */ /* 0x000fce000786c0ff */
[----:B------:R0:W-:Y:S02]  /*3f420*/  @P2 STG.E.U16 desc[UR58][R194.64], R2 ;  /* 0x00000002c2002986 */ /* 0x0001e4000c10153a */
[----:B0-----:R-:W-:Y:S01]  /*3f430*/  IMAD.WIDE R194, R56, 0x2, R66 ;  /* 0x0000000238c27825 */ /* 0x001fe200078e0242 */
[----:B------:R-:W-:-:S04]  /*3f440*/  PRMT R2, R59, 0x7632, R2 ;  /* 0x000076323b027816 */ /* 0x000fc80000000002 */
[----:B------:R0:W-:Y:S02]  /*3f450*/  @P5 STG.E.U16 desc[UR58][R194.64], R59 ;  /* 0x0000003bc2005986 */ /* 0x0001e4000c10153a */
[----:B0-----:R-:W-:Y:S02]  /*3f460*/  IMAD.WIDE R194, R56, 0x2, R64 ;  /* 0x0000000238c27825 */ /* 0x001fe400078e0240 */
[----:B------:R-:W4:Y:S04]  /*3f470*/  LDL.LU R56, [R1+0x4f4] ;  /* 0x0004f40001387983 */ /* 0x000f280000300800 */
[----:B------:R2:W-:Y:S04]  /*3f480*/  @P6 STG.E.U16 desc[UR58][R194.64], R2 ;  /* 0x00000002c2006986 */ /* 0x0005e8000c10153a */
[----:B------:R-:W4:Y:S01]  /*3f490*/  LDL.LU R59, [R1+0x470] ;  /* 0x00047000013b7983 */ /* 0x000f220000300800 */
[----:B------:R-:W-:Y:S01]  /*3f4a0*/  LOP3.LUT P0, RZ, R192, 0x80000, RZ, 0xc0, !PT ;  /* 0x00080000c0ff7812 */ /* 0x000fe2000780c0ff */
[----:B--2---:R-:W-:-:S05]  /*3f4b0*/  IMAD.WIDE R194, R188, 0x2, R66 ;  /* 0x00000002bcc27825 */ /* 0x004fca00078e0242 */
[----:B---3--:R0:W-:Y:S02]  /*3f4c0*/  @P3 STG.E.U16 desc[UR58][R194.64], R52 ;  /* 0x00000034c2003986 */ /* 0x0081e4000c10153a */
[----:B0-----:R-:W-:Y:S02]  /*3f4d0*/  IMAD.WIDE R194, R188, 0x2, R64 ;  /* 0x00000002bcc27825 */ /* 0x001fe400078e0240 */
[----:B------:R-:W2:Y:S01]  /*3f4e0*/  LDL.LU R188, [R1+0x50c] ;  /* 0x00050c0001bc7983 */ /* 0x000ea20000300800 */
[----:B------:R-:W-:-:S04]  /*3f4f0*/  LOP3.LUT R193, R193, 0xfffdffff, RZ, 0xc0, !PT ;  /* 0xfffdffffc1c17812 */ /* 0x000fc800078ec0ff */
[----:B------:R-:W-:Y:S02]  /*3f500*/  @P0 LOP3.LUT R193, R193, 0x20000, RZ, 0xfc, !PT ;  /* 0x00020000c1c10812 */ /* 0x000fe400078efcff */
[----:B------:R-:W-:Y:S02]  /*3f510*/  LOP3.LUT P0, RZ, R192, 0x40000, RZ, 0xc0, !PT ;  /* 0x00040000c0ff7812 */ /* 0x000fe4000780c0ff */
[----:B------:R-:W-:-:S11]  /*3f520*/  LOP3.LUT R193, R193, 0xfffbffff, RZ, 0xc0, !PT ;  /* 0xfffbffffc1c17812 */ /* 0x000fd600078ec0ff */
[----:B------:R-:W-:Y:S02]  /*3f530*/  @P0 LOP3.LUT R193, R193, 0x40000, RZ, 0xfc, !PT ;  /* 0x00040000c1c10812 */ /* 0x000fe400078efcff */
[C---:B------:R-:W-:Y:S02]  /*3f540*/  LOP3.LUT P0, RZ, R192.reuse, 0x20000, RZ, 0xc0, !PT ;  /* 0x00020000c0ff7812 */ /* 0x040fe4000780c0ff */
[----:B------:R-:W-:Y:S02]  /*3f550*/  LOP3.LUT R193, R193, 0xfff7ffff, RZ, 0xc0, !PT ;  /* 0xfff7ffffc1c17812 */ /* 0x000fe400078ec0ff */
[C---:B------:R-:W-:Y:S02]  /*3f560*/  LOP3.LUT P4, RZ, R192.reuse, 0x1000, RZ, 0xc0, !PT ;  /* 0x00001000c0ff7812 */ /* 0x040fe4000788c0ff */
[----:B------:R-:W-:Y:S02]  /*3f570*/  LOP3.LUT P1, RZ, R192, 0x2000, RZ, 0xc0, !PT ;  /* 0x00002000c0ff7812 */ /* 0x000fe4000782c0ff */
[----:B------:R-:W-:-:S05]  /*3f580*/  PRMT R2, R52, 0x7632, R2 ;  /* 0x0000763234027816 */ /* 0x000fca0000000002 */
[----:B------:R-:W-:Y:S02]  /*3f590*/  @P0 LOP3.LUT R193, R193, 0x80000, RZ, 0xfc, !PT ;  /* 0x00080000c1c10812 */ /* 0x000fe400078efcff */
[C---:B------:R-:W-:Y:S02]  /*3f5a0*/  LOP3.LUT P0, RZ, R192.reuse, 0x10000, RZ, 0xc0, !PT ;  /* 0x00010000c0ff7812 */ /* 0x040fe4000780c0ff */
[----:B------:R-:W-:Y:S01]  /*3f5b0*/  LOP3.LUT P5, RZ, R192, 0x4000, RZ, 0xc0, !PT ;  /* 0x00004000c0ff7812 */ /* 0x000fe200078ac0ff */
[----:B------:R4:W-:Y:S01]  /*3f5c0*/  @P4 STG.E.U16 desc[UR58][R194.64], R2 ;  /* 0x00000002c2004986 */ /* 0x0009e2000c10153a */
[----:B------:R-:W-:Y:S01]  /*3f5d0*/  LOP3.LUT R193, R193, 0xffefffff, RZ, 0xc0, !PT ;  /* 0xffefffffc1c17812 */ /* 0x000fe200078ec0ff */
[----:B----4-:R-:W-:-:S08]  /*3f5e0*/  IMAD.WIDE R194, R55, 0x2, R66 ;  /* 0x0000000237c27825 */ /* 0x010fd000078e0242 */
[----:B------:R-:W-:Y:S02]  /*3f5f0*/  @P0 LOP3.LUT R193, R193, 0x100000, RZ, 0xfc, !PT ;  /* 0x00100000c1c10812 */ /* 0x000fe400078efcff */
[C---:B------:R-:W-:Y:S01]  /*3f600*/  LOP3.LUT P0, RZ, R192.reuse, 0x8000, RZ, 0xc0, !PT ;  /* 0x00008000c0ff7812 */ /* 0x040fe2000780c0ff */
[----:B------:R0:W-:Y:S01]  /*3f610*/  @P1 STG.E.U16 desc[UR58][R194.64], R189 ;  /* 0x000000bdc2001986 */ /* 0x0001e2000c10153a */
[----:B------:R-:W-:Y:S01]  /*3f620*/  PRMT R2, R189, 0x7632, R2 ;  /* 0x00007632bd027816 */ /* 0x000fe20000000002 */
[----:B0-----:R-:W-:Y:S01]  /*3f630*/  IMAD.WIDE R194, R55, 0x2, R64 ;  /* 0x0000000237c27825 */ /* 0x001fe200078e0240 */
[C---:B------:R-:W-:Y:S01]  /*3f640*/  LOP3.LUT P2, RZ, R192.reuse, 0x100000, RZ, 0xc0, !PT ;  /* 0x00100000c0ff7812 */ /* 0x040fe2000784c0ff */
[----:B------:R-:W3:Y:S04]  /*3f650*/  LDL.LU R189, [R1+0x510] ;  /* 0x0005100001bd7983 */ /* 0x000ee80000300800 */
[----:B------:R0:W-:Y:S01]  /*3f660*/  @P5 STG.E.U16 desc[UR58][R194.64], R2 ;  /* 0x00000002c2005986 */ /* 0x0001e2000c10153a */
[----:B------:R-:W-:-:S03]  /*3f670*/  LOP3.LUT P6, RZ, R192, 0x200000, RZ, 0xc0, !PT ;  /* 0x00200000c0ff7812 */ /* 0x000fc600078cc0ff */
[----:B------:R-:W4:Y:S01]  /*3f680*/  LDL.LU R55, [R1+0x474] ;  /* 0x0004740001377983 */ /* 0x000f220000300800 */
[----:B0-----:R-:W-:-:S05]  /*3f690*/  IMAD.WIDE R194, R57, 0x2, R66 ;  /* 0x0000000239c27825 */ /* 0x001fca00078e0242 */
[----:B------:R0:W-:Y:S01]  /*3f6a0*/  @P0 STG.E.U16 desc[UR58][R194.64], R58 ;  /* 0x0000003ac2000986 */ /* 0x0001e2000c10153a */
[----:B------:R-:W-:Y:S02]  /*3f6b0*/  LOP3.LUT P0, RZ, R193, 0x100000, RZ, 0xc0, !PT ;  /* 0x00100000c1ff7812 */ /* 0x000fe4000780c0ff */
[----:B------:R-:W-:Y:S01]  /*3f6c0*/  PRMT R2, R58, 0x7632, R2 ;  /* 0x000076323a027816 */ /* 0x000fe20000000002 */
[----:B0-----:R-:W-:Y:S02]  /*3f6d0*/  IMAD.WIDE R194, R57, 0x2, R64 ;  /* 0x0000000239c27825 */ /* 0x001fe400078e0240 */
[----:B------:R-:W4:Y:S08]  /*3f6e0*/  LDL.LU R57, [R1+0x514] ;  /* 0x0005140001397983 */ /* 0x000f300000300800 */
[----:B------:R0:W-:Y:S01]  /*3f6f0*/  @P0 STG.E.U16 desc[UR58][R194.64], R2 ;  /* 0x00000002c2000986 */ /* 0x0001e2000c10153a */
[----:B------:R-:W-:-:S03]  /*3f700*/  LOP3.LUT P0, RZ, R193, 0x80000, RZ, 0xc0, !PT ;  /* 0x00080000c1ff7812 */ /* 0x000fc6000780c0ff */
[----:B------:R-:W4:Y:S01]  /*3f710*/  LDL.LU R58, [R1+0x488] ;  /* 0x00048800013a7983 */ /* 0x000f220000300800 */
[----:B0-----:R-:W-:-:S09]  /*3f720*/  IMAD.WIDE R194, R53, 0x2, R66 ;  /* 0x0000000235c27825 */ /* 0x001fd200078e0242 */
[----:B------:R0:W-:Y:S01]  /*3f730*/  @P0 STG.E.U16 desc[UR58][R194.64], R54 ;  /* 0x00000036c2000986 */ /* 0x0001e2000c10153a */
[----:B------:R-:W-:Y:S02]  /*3f740*/  LOP3.LUT P0, RZ, R193, 0x40000, RZ, 0xc0, !PT ;  /* 0x00040000c1ff7812 */ /* 0x000fe4000780c0ff */
[----:B------:R-:W-:Y:S01]  /*3f750*/  PRMT R2, R54, 0x7632, R2 ;  /* 0x0000763236027816 */ /* 0x000fe20000000002 */
[----:B0-----:R-:W-:-:S10]  /*3f760*/  IMAD.WIDE R194, R53, 0x2, R64 ;  /* 0x0000000235c27825 */ /* 0x001fd400078e0240 */
[----:B------:R0:W-:Y:S01]  /*3f770*/  @P0 STG.E.U16 desc[UR58][R194.64], R2 ;  /* 0x00000002c2000986 */ /* 0x0001e2000c10153a */
[----:B------:R-:W-:Y:S01]  /*3f780*/  LOP3.LUT P0, RZ, R193, 0x20000, RZ, 0xc0, !PT ;  /* 0x00020000c1ff7812 */ /* 0x000fe2000780c0ff */
[----:B0-----:R-:W-:Y:S01]  /*3f790*/  IMAD.WIDE R194, R56, 0x2, R66 ;  /* 0x0000000238c27825 */ /* 0x001fe200078e0242 */
[----:B------:R-:W-:-:S11]  /*3f7a0*/  PRMT R2, R59, 0x7632, R2 ;  /* 0x000076323b027816 */ /* 0x000fd60000000002 */
[----:B------:R0:W-:Y:S02]  /*3f7b0*/  @P0 STG.E.U16 desc[UR58][R194.64], R59 ;  /* 0x0000003bc2000986 */ /* 0x0001e4000c10153a */
[----:B0-----:R-:W-:-:S05]  /*3f7c0*/  IMAD.WIDE R194, R56, 0x2, R64 ;  /* 0x0000000238c27825 */ /* 0x001fca00078e0240 */
[----:B------:R0:W-:Y:S02]  /*3f7d0*/  @P2 STG.E.U16 desc[UR58][R194.64], R2 ;  /* 0x00000002c2002986 */ /* 0x0001e4000c10153a */
[----:B0-----:R-:W-:Y:S01]  /*3f7e0*/  PRMT R2, R191, 0x7632, R2 ;  /* 0x00007632bf027816 */ /* 0x001fe20000000002 */
[----:B--2---:R-:W-:-:S05]  /*3f7f0*/  IMAD.WIDE R194, R188, 0x2, R66 ;  /* 0x00000002bcc27825 */ /* 0x004fca00078e0242 */
[----:B------:R0:W-:Y:S04]  /*3f800*/  @P6 STG.E.U16 desc[UR58][R194.64], R191 ;  /* 0x000000bfc2006986 */ /* 0x0001e8000c10153a */
[----:B0-----:R-:W2:Y:S01]  /*3f810*/  LDL.LU R191, [R1+0x1478] ;  /* 0x0014780001bf7983 */ /* 0x001ea20000300800 */
[----:B------:R-:W-:Y:S02]  /*3f820*/  LOP3.LUT R193, R193, 0xffffdfff, RZ, 0xc0, !PT ;  /* 0xffffdfffc1c17812 */ /* 0x000fe400078ec0ff */
[C---:B------:R-:W-:Y:S02]  /*3f830*/  LOP3.LUT P3, RZ, R192.reuse, 0x400000, RZ, 0xc0, !PT ;  /* 0x00400000c0ff7812 */ /* 0x040fe4000786c0ff */
[----:B------:R-:W-:Y:S01]  /*3f840*/  LOP3.LUT P4, RZ, R192, 0x800000, RZ, 0xc0, !PT ;  /* 0x00800000c0ff7812 */ /* 0x000fe2000788c0ff */
[----:B------:R-:W-:Y:S01]  /*3f850*/  IMAD.WIDE R194, R188, 0x2, R64 ;  /* 0x00000002bcc27825 */ /* 0x000fe200078e0240 */
[C---:B------:R-:W-:Y:S01]  /*3f860*/  LOP3.LUT P1, RZ, R192.reuse, 0x1000000, RZ, 0xc0, !PT ;  /* 0x01000000c0ff7812 */ /* 0x040fe2000782c0ff */
[----:B------:R-:W2:Y:S01]  /*3f870*/  LDL.LU R188, [R1+0x518] ;  /* 0x0005180001bc7983 */ /* 0x000ea20000300800 */
[----:B------:R-:W-:-:S03]  /*3f880*/  LOP3.LUT P5, RZ, R192, 0x2000000, RZ, 0xc0, !PT ;  /* 0x02000000c0ff7812 */ /* 0x000fc600078ac0ff */
[----:B------:R-:W2:Y:S04]  /*3f890*/  LDL.LU R54, [R1+0x51c] ;  /* 0x00051c0001367983 */ /* 0x000ea80000300800 */
[----:B------:R3:W-:Y:S01]  /*3f8a0*/  @P3 STG.E.U16 desc[UR58][R194.64], R2 ;  /* 0x00000002c2003986 */ /* 0x0007e2000c10153a */
[C---:B------:R-:W-:Y:S02]  /*3f8b0*/  LOP3.LUT P6, RZ, R192.reuse, 0x4000000, RZ, 0xc0, !PT ;  /* 0x04000000c0ff7812 */ /* 0x040fe400078cc0ff */
[C---:B------:R-:W-:Y:S02]  /*3f8c0*/  LOP3.LUT P2, RZ, R192.reuse, 0x8000000, RZ, 0xc0, !PT ;  /* 0x08000000c0ff7812 */ /* 0x040fe4000784c0ff */
[----:B------:R-:W-:Y:S01]  /*3f8d0*/  LOP3.LUT P3, RZ, R192, 0x20000000, RZ, 0xc0, !PT ;  /* 0x20000000c0ff7812 */ /* 0x000fe2000786c0ff */
[----:B---3--:R-:W-:-:S05]  /*3f8e0*/  IMAD.WIDE R194, R189, 0x2, R66 ;  /* 0x00000002bdc27825 */ /* 0x008fca00078e0242 */
[----:B----4-:R0:W-:Y:S01]  /*3f8f0*/  @P4 STG.E.U16 desc[UR58][R194.64], R55 ;  /* 0x00000037c2004986 */ /* 0x0101e2000c10153a */
[----:B------:R-:W-:Y:S01]  /*3f900*/  PRMT R2, R55, 0x7632, R2 ;  /* 0x0000763237027816 */ /* 0x000fe20000000002 */
[----:B0-----:R-:W-:Y:S02]  /*3f910*/  IMAD.WIDE R194, R189, 0x2, R64 ;  /* 0x00000002bdc27825 */ /* 0x001fe400078e0240 */
[----:B------:R-:W3:Y:S04]  /*3f920*/  LDL.LU R189, [R1+0x48c] ;  /* 0x00048c0001bd7983 */ /* 0x000ee80000300800 */
[----:B------:R0:W-:Y:S01]  /*3f930*/  @P1 STG.E.U16 desc[UR58][R194.64], R2 ;  /* 0x00000002c2001986 */ /* 0x0001e2000c10153a */
[----:B------:R-:W-:-:S03]  /*3f940*/  LOP3.LUT P4, RZ, R192, 0x10000000, RZ, 0xc0, !PT ;  /* 0x10000000c0ff7812 */ /* 0x000fc6000788c0ff */
[----:B------:R-:W4:Y:S04]  /*3f950*/  LDL.LU R56, [R1+0x520] ;  /* 0x0005200001387983 */ /* 0x000f280000300800 */
[----:B------:R-:W4:Y:S01]  /*3f960*/  LDL.LU R59, [R1+0x47c] ;  /* 0x00047c00013b7983 */ /* 0x000f220000300800 */
[----:B0-----:R-:W-:-:S05]  /*3f970*/  IMAD.WIDE R194, R57, 0x2, R66 ;  /* 0x0000000239c27825 */ /* 0x001fca00078e0242 */
[----:B------:R0:W-:Y:S01]  /*3f980*/  @P5 STG.E.U16 desc[UR58][R194.64], R58 ;  /* 0x0000003ac2005986 */ /* 0x0001e2000c10153a */
[----:B------:R-:W-:Y:S02]  /*3f990*/  LOP3.LUT P5, RZ, R192, 0x40000000, RZ, 0xc0, !PT ;  /* 0x40000000c0ff7812 */ /* 0x000fe400078ac0ff */
[----:B--2---:R-:W-:-:S13]  /*3f9a0*/  LOP3.LUT P0, RZ, R191, 0x8, RZ, 0xc0, !PT ;  /* 0x00000008bfff7812 */ /* 0x004fda000780c0ff */
[----:B------:R-:W-:Y:S02]  /*3f9b0*/  @P0 LOP3.LUT R193, R193, 0x2000, RZ, 0xfc, !PT ;  /* 0x00002000c1c10812 */ /* 0x000fe400078efcff */
[----:B------:R-:W-:Y:S02]  /*3f9c0*/  LOP3.LUT P0, RZ, R191, 0x4, RZ, 0xc0, !PT ;  /* 0x00000004bfff7812 */ /* 0x000fe4000780c0ff */
[----:B------:R-:W-:-:S11]  /*3f9d0*/  LOP3.LUT R193, R193, 0xffffbfff, RZ, 0xc0, !PT ;  /* 0xffffbfffc1c17812 */ /* 0x000fd600078ec0ff */
        /* <DEDUP_REMOVED lines=8> */
[----:B------:R-:W2:Y:S04]  /*3fa60*/  LDL.LU R192, [R1+0x478] ;  /* 0x0004780001c07983 */ /* 0x000ea80000300800 */
[----:B------:R-:W4:Y:S04]  /*3fa70*/  LDL.LU R52, [R1+0x524] ;  /* 0x0005240001347983 */ /* 0x000f280000300800 */
[----:B------:R-:W4:Y:S04]  /*3fa80*/  LDL.LU R53, [R1+0x460] ;  /* 0x0004600001357983 */ /* 0x000f280000300800 */
[----:B------:R-:W4:Y:S01]  /*3fa90*/  LDL.LU R55, [R1+0x528] ;  /* 0x0005280001377983 */ /* 0x000f220000300800 */
[----:B0-----:R-:W-:Y:S01]  /*3faa0*/  IMAD.WIDE R194, R57, 0x2, R64 ;  /* 0x0000000239c27825 */ /* 0x001fe200078e0240 */
[----:B------:R-:W-:-:S02]  /*3fab0*/  PRMT R2, R58, 0x7632, R2 ;  /* 0x000076323a027816 */ /* 0x000fc40000000002 */
[----:B------:R-:W4:Y:S04]  /*3fac0*/  LDL.LU R57, [R1+0x450] ;  /* 0x0004500001397983 */ /* 0x000f280000300800 */
[----:B------:R0:W-:Y:S04]  /*3fad0*/  @P6 STG.E.U16 desc[UR58][R194.64], R2 ;  /* 0x00000002c2006986 */ /* 0x0001e8000c10153a */
[----:B------:R-:W4:Y:S01]  /*3fae0*/  LDL.LU R58, [R1+0x52c] ;  /* 0x00052c00013a7983 */ /* 0x000f220000300800 */
[----:B0-----:R-:W-:-:S05]  /*3faf0*/  IMAD.WIDE R194, R188, 0x2, R66 ;  /* 0x00000002bcc27825 */ /* 0x001fca00078e0242 */
[----:B--2---:R0:W-:Y:S02]  /*3fb00*/  @P2 STG.E.U16 desc[UR58][R194.64], R192 ;  /* 0x000000c0c2002986 */ /* 0x0041e4000c10153a */
[----:B0-----:R-:W-:Y:S02]  /*3fb10*/  IMAD.WIDE R194, R188, 0x2, R64 ;  /* 0x00000002bcc27825 */ /* 0x001fe400078e0240 */
[----:B------:R-:W2:Y:S01]  /*3fb20*/  LDL.LU R188, [R1+0x464] ;  /* 0x0004640001bc7983 */ /* 0x000ea20000300800 */
[----:B------:R-:W-:-:S05]  /*3fb30*/  PRMT R2, R192, 0x7632, R2 ;  /* 0x00007632c0027816 */ /* 0x000fca0000000002 */
[----:B------:R0:W-:Y:S02]  /*3fb40*/  @P4 STG.E.U16 desc[UR58][R194.64], R2 ;  /* 0x00000002c2004986 */ /* 0x0001e4000c10153a */
[----:B0-----:R-:W-:Y:S01]  /*3fb50*/  IMAD.WIDE R194, R54, 0x2, R66 ;  /* 0x0000000236c27825 */ /* 0x001fe200078e0242 */
[----:B---3--:R-:W-:-:S04]  /*3fb60*/  PRMT R2, R189, 0x7632, R2 ;  /* 0x00007632bd027816 */ /* 0x008fc80000000002 */
[----:B------:R0:W-:Y:S04]  /*3fb70*/  @P3 STG.E.U16 desc[UR58][R194.64], R189 ;  /* 0x000000bdc2003986 */ /* 0x0001e8000c10153a */
[----:B0-----:R-:W3:Y:S01]  /*3fb80*/  LDL.LU R189, [R1+0x530] ;  /* 0x0005300001bd7983 */ /* 0x001ee20000300800 */
[----:B------:R-:W-:-:S03]  /*3fb90*/  IMAD.WIDE R194, R54, 0x2, R64 ;  /* 0x0000000236c27825 */ /* 0x000fc600078e0240 */
[----:B------:R-:W3:Y:S04]  /*3fba0*/  LDL.LU R54, [R1+0x454] ;  /* 0x0004540001367983 */ /* 0x000ee80000300800 */
[----:B------:R4:W-:Y:S02]  /*3fbb0*/  @P5 STG.E.U16 desc[UR58][R194.64], R2 ;  /* 0x00000002c2005986 */ /* 0x0009e4000c10153a */
[----:B----4-:R-:W-:-:S05]  /*3fbc0*/  IMAD.WIDE R194, R56, 0x2, R66 ;  /* 0x0000000238c27825 */ /* 0x010fca00078e0242 */
[----:B------:R0:W-:Y:S01]  /*3fbd0*/  @P0 STG.E.U16 desc[UR58][R194.64], R59 ;  /* 0x0000003bc2000986 */ /* 0x0001e2000c10153a */
[----:B------:R-:W-:Y:S02]  /*3fbe0*/  LOP3.LUT P0, RZ, R193, 0x10000, RZ, 0xc0, !PT ;  /* 0x00010000c1ff7812 */ /* 0x000fe4000780c0ff */
[----:B------:R-:W-:Y:S01]  /*3fbf0*/  PRMT R2, R59, 0x7632, R2 ;  /* 0x000076323b027816 */ /* 0x000fe20000000002 */
[----:B0-----:R-:W-:Y:S01]  /*3fc00*/  IMAD.WIDE R194, R56, 0x2, R64 ;  /* 0x0000000238c27825 */ /* 0x001fe200078e0240 */
[----:B------:R-:W-:Y:S01]  /*3fc10*/  LOP3.LUT P1, RZ, R191, 0x10, RZ, 0xc0, !PT ;  /* 0x00000010bfff7812 */ /* 0x000fe2000782c0ff */
[----:B------:R-:W4:Y:S08]  /*3fc20*/  LDL.LU R56, [R1+0x534] ;  /* 0x0005340001387983 */ /* 0x000f300000300800 */
[----:B------:R0:W-:Y:S01]  /*3fc30*/  @P0 STG.E.U16 desc[UR58][R194.64], R2 ;  /* 0x00000002c2000986 */ /* 0x0001e2000c10153a */
[----:B------:R-:W-:-:S02]  /*3fc40*/  LOP3.LUT P0, RZ, R193, 0x8000, RZ, 0xc0, !PT ;  /* 0x00008000c1ff7812 */ /* 0x000fc4000780c0ff */
[----:B------:R-:W-:Y:S01]  /*3fc50*/  LOP3.LUT P6, RZ, R191, 0x20, RZ, 0xc0, !PT ;  /* 0x00000020bfff7812 */ /* 0x000fe200078cc0ff */
        /* <DEDUP_REMOVED lines=13> */
[----:B0-----:R-:W-:Y:S01]  /*3fd30*/  IMAD.WIDE R194, R58, 0x2, R66 ;  /* 0x000000023ac27825 */ /* 0x001fe200078e0242 */
[C---:B------:R-:W-:Y:S02]  /*3fd40*/  LOP3.LUT P2, RZ, R191.reuse, 0x40, RZ, 0xc0, !PT ;  /* 0x00000040bfff7812 */ /* 0x040fe4000784c0ff */
[----:B------:R-:W-:Y:S02]  /*3fd50*/  LOP3.LUT P4, RZ, R191, 0x80, RZ, 0xc0, !PT ;  /* 0x00000080bfff7812 */ /* 0x000fe4000788c0ff */
[----:B--2---:R0:W-:Y:S01]  /*3fd60*/  @P6 STG.E.U16 desc[UR58][R194.64], R188 ;  /* 0x000000bcc2006986 */ /* 0x0041e2000c10153a */
[----:B------:R-:W-:-:S03]  /*3fd70*/  PRMT R2, R188, 0x7632, R2 ;  /* 0x00007632bc027816 */ /* 0x000fc60000000002 */
[----:B0-----:R-:W2:Y:S04]  /*3fd80*/  LDL.LU R188, [R1+0x538] ;  /* 0x0005380001bc7983 */ /* 0x001ea80000300800 */
[----:B------:R-:W2:Y:S01]  /*3fd90*/  LDL.LU R52, [R1+0x458] ;  /* 0x0004580001347983 */ /* 0x000ea20000300800 */
[----:B------:R-:W-:-:S03]  /*3fda0*/  IMAD.WIDE R194, R58, 0x2, R64 ;  /* 0x000000023ac27825 */ /* 0x000fc600078e0240 */
[----:B------:R-:W2:Y:S04]  /*3fdb0*/  LDL.LU R55, [R1+0x53c] ;  /* 0x00053c0001377983 */ /* 0x000ea80000300800 */
[----:B------:R3:W-:Y:S02]  /*3fdc0*/  @P2 STG.E.U16 desc[UR58][R194.64], R2 ;  /* 0x00000002c2002986 */ /* 0x0007e4000c10153a */
[----:B---3--:R-:W-:-:S05]  /*3fdd0*/  IMAD.WIDE R194, R189, 0x2, R66 ;  /* 0x00000002bdc27825 */ /* 0x008fca00078e0242 */
[----:B------:R0:W-:Y:S02]  /*3fde0*/  @P4 STG.E.U16 desc[UR58][R194.64], R54 ;  /* 0x00000036c2004986 */ /* 0x0001e4000c10153a */
[----:B0-----:R-:W-:Y:S02]  /*3fdf0*/  IMAD.WIDE R194, R189, 0x2, R64 ;  /* 0x00000002bdc27825 */ /* 0x001fe400078e0240 */
[----:B------:R-:W3:Y:S04]  /*3fe00*/  LDL.LU R189, [R1+0x46c] ;  /* 0x00046c0001bd7983 */ /* 0x000ee80000300800 */
[----:B------:R-:W3:Y:S04]  /*3fe10*/  LDL.LU R57, [R1+0x540] ;  /* 0x0005400001397983 */ /* 0x000ee80000300800 */
[----:B------:R-:W3:Y:S04]  /*3fe20*/  LDL.LU R58, [R1+0x45c] ;  /* 0x00045c00013a7983 */ /* 0x000ee80000300800 */
[----:B------:R-:W3:Y:S01]  /*3fe30*/  LDL.LU R53, [R1+0x544] ;  /* 0x0005440001357983 */ /* 0x000ee20000300800 */
[----:B------:R-:W-:-:S03]  /*3fe40*/  PRMT R2, R54, 0x7632, R2 ;  /* 0x0000763236027816 */ /* 0x000fc60000000002 */
[----:B------:R-:W3:Y:S01]  /*3fe50*/  LDL.LU R54, [R1+0x440] ;  /* 0x0004400001367983 */ /* 0x000ee20000300800 */
[C---:B------:R-:W-:Y:S02]  /*3fe60*/  LOP3.LUT P3, RZ, R191.reuse, 0x100, RZ, 0xc0, !PT ;  /* 0x00000100bfff7812 */ /* 0x040fe4000786c0ff */
[C---:B------:R-:W-:Y:S02]  /*3fe70*/  LOP3.LUT P5, RZ, R191.reuse, 0x200, RZ, 0xc0, !PT ;  /* 0x00000200bfff7812 */ /* 0x040fe400078ac0ff */
[C---:B------:R-:W-:Y:S02]  /*3fe80*/  LOP3.LUT P6, RZ, R191.reuse, 0x400, RZ, 0xc0, !PT ;  /* 0x00000400bfff7812 */ /* 0x040fe400078cc0ff */
[----:B------:R-:W-:-:S07]  /*3fe90*/  LOP3.LUT P1, RZ, R191, 0x800, RZ, 0xc0, !PT ;  /* 0x00000800bfff7812 */ /* 0x000fce000782c0ff */
[----:B------:R4:W-:Y:S02]  /*3fea0*/  @P3 STG.E.U16 desc[UR58][R194.64], R2 ;  /* 0x00000002c2003986 */ /* 0x0009e4000c10153a */
[----:B----4-:R-:W-:Y:S01]  /*3feb0*/  IMAD.WIDE R194, R56, 0x2, R66 ;  /* 0x0000000238c27825 */ /* 0x010fe200078e0242 */
[----:B------:R-:W-:-:S04]  /*3fec0*/  PRMT R2, R59, 0x7632, R2 ;  /* 0x000076323b027816 */ /* 0x000fc80000000002 */
[----:B------:R0:W-:Y:S02]  /*3fed0*/  @P5 STG.E.U16 desc[UR58][R194.64], R59 ;  /* 0x0000003bc2005986 */ /* 0x0001e4000c10153a */
[----:B0-----:R-:W-:Y:S02]  /*3fee0*/  IMAD.WIDE R194, R56, 0x2, R64 ;  /* 0x0000000238c27825 */ /* 0x001fe400078e0240 */
[----:B------:R-:W4:Y:S04]  /*3fef0*/  LDL.LU R56, [R1+0x548] ;  /* 0x0005480001387983 */ /* 0x000f280000300800 */
[----:B------:R2:W-:Y:S04]  /*3ff00*/  @P6 STG.E.U16 desc[UR58][R194.64], R2 ;  /* 0x00000002c2006986 */ /* 0x0005e8000c10153a */
[----:B------:R-:W4:Y:S01]  /*3ff10*/  LDL.LU R59, [R1+0x430] ;  /* 0x00043000013b7983 */ /* 0x000f220000300800 */
[----:B------:R-:W-:-:S02]  /*3ff20*/  LOP3.LUT P4, RZ, R191, 0x1000, RZ, 0xc0, !PT ;  /* 0x00001000bfff7812 */ /* 0x000fc4000788c0ff */
[C---:B------:R-:W-:Y:S02]  /*3ff30*/  LOP3.LUT P2, RZ, R191.reuse, 0x2000, RZ, 0xc0, !PT ;  /* 0x00002000bfff7812 */ /* 0x040fe4000784c0ff */
[----:B------:R-:W-:Y:S01]  /*3ff40*/  LOP3.LUT P0, RZ, R191, 0x80000, RZ, 0xc0, !PT ;  /* 0x00080000bfff7812 */ /* 0x000fe2000780c0ff */
[----:B--2---:R-:W-:-:S05]  /*3ff50*/  IMAD.WIDE R194, R188, 0x2, R66 ;  /* 0x00000002bcc27825 */ /* 0x004fca00078e0242 */
[----:B------:R0:W-:Y:S02]  /*3ff60*/  @P1 STG.E.U16 desc[UR58][R194.64], R52 ;  /* 0x00000034c2001986 */ /* 0x0001e4000c10153a */
[----:B0-----:R-:W-:Y:S02]  /*3ff70*/  IMAD.WIDE R194, R188, 0x2, R64 ;  /* 0x00000002bcc27825 */ /* 0x001fe400078e0240 */
[----:B------:R-:W2:Y:S01]  /*3ff80*/  LDL.LU R188, [R1+0x54c] ;  /* 0x00054c0001bc7983 */ /* 0x000ea20000300800 */
[----:B------:R-:W-:-:S05]  /*3ff90*/  PRMT R2, R52, 0x7632, R2 ;  /* 0x0000763234027816 */ /* 0x000fca0000000002 */
[----:B------:R0:W-:Y:S02]  /*3ffa0*/  @P4 STG.E.U16 desc[UR58][R194.64], R2 ;  /* 0x00000002c2004986 */ /* 0x0001e4000c10153a */
[----:B0-----:R-:W-:-:S05]  /*3ffb0*/  IMAD.WIDE R194, R55, 0x2, R66 ;  /* 0x0000000237c27825 */ /* 0x001fca00078e0242 */
[----:B---3--:R0:W-:Y:S01]  /*3ffc0*/  @P2 STG.E.U16 desc[UR58][R194.64], R189 ;  /* 0x000000bdc2002986 */ /* 0x0081e2000c10153a */
[----:B------:R-:W-:-:S03]  /*3ffd0*/  PRMT R2, R189, 0x7632, R2 ;  /* 0x00007632bd027816 */ /* 0x000fc60000000002 */
[----:B0-----:R-:W3:Y:S01]  /*3ffe0*/  LDL.LU R189, [R1+0x550] ;  /* 0x0005500001bd7983 */ /* 0x001ee20000300800 */
[----:B------:R-:W-:-:S03]  /*3fff0*/  IMAD.WIDE R194, R55, 0x2, R64 ;  /* 0x0000000237c27825 */ /* 0x000fc600078e0240 */
[----:B------:R-:W3:Y:S01]  /*40000*/  LDL.LU R55, [R1+0x434] ;  /* 0x0004340001377983 */ /* 0x000ee20000300800 */
[----:B------:R-:W-:-:S04]  /*40010*/  LOP3.LUT R193, R193, 0xfffffdff, RZ, 0xc0, !PT ;  /* 0xfffffdffc1c17812 */ /* 0x000fc800078ec0ff */
[----:B------:R-:W-:Y:S02]  /*40020*/  @P0 LOP3.LUT R193, R193, 0x200, RZ, 0xfc, !PT ;  /* 0x00000200c1c10812 */ /* 0x000fe400078efcff */
[----:B------:R-:W-:Y:S02]  /*40030*/  LOP3.LUT P0, RZ, R191, 0x40000, RZ, 0xc0, !PT ;  /* 0x00040000bfff7812 */ /* 0x000fe4000780c0ff */
[----:B------:R-:W-:-:S11]  /*40040*/  LOP3.LUT R193, R193, 0xfffffbff, RZ, 0xc0, !PT ;  /* 0xfffffbffc1c17812 */ /* 0x000fd600078ec0ff */
[----:B------:R-:W-:Y:S02]  /*40050*/  @P0 LOP3.LUT R193, R193, 0x400, RZ, 0xfc, !PT ;  /* 0x00000400c1c10812 */ /* 0x000fe400078efcff */
[----:B------:R-:W-:Y:S02]  /*40060*/  LOP3.LUT P0, RZ, R191, 0x20000, RZ, 0xc0, !PT ;  /* 0x00020000bfff7812 */ /* 0x000fe4000780c0ff */
[----:B------:R-:W-:Y:S02]  /*40070*/  LOP3.LUT R193, R193, 0xfffff7ff, RZ, 0xc0, !PT ;  /* 0xfffff7ffc1c17812 */ /* 0x000fe400078ec0ff */
[----:B------:R-:W-:-:S09]  /*40080*/  LOP3.LUT P5, RZ, R191, 0x4000, RZ, 0xc0, !PT ;  /* 0x00004000bfff7812 */ /* 0x000fd200078ac0ff */
[----:B------:R-:W-:Y:S02]  /*40090*/  @P0 LOP3.LUT R193, R193, 0x800, RZ, 0xfc, !PT ;  /* 0x00000800c1c10812 */ /* 0x000fe400078efcff */
[----:B------:R-:W-:Y:S02]  /*400a0*/  LOP3.LUT P0, RZ, R191, 0x10000, RZ, 0xc0, !PT ;  /* 0x00010000bfff7812 */ /* 0x000fe4000780c0ff */
[----:B------:R-:W-:Y:S01]  /*400b0*/  LOP3.LUT R193, R193, 0xffffefff, RZ, 0xc0, !PT ;  /* 0xffffefffc1c17812 */ /* 0x000fe200078ec0ff */
[----:B------:R0:W-:Y:S10]  /*400c0*/  @P5 STG.E.U16 desc[UR58][R194.64], R2 ;  /* 0x00000002c2005986 */ /* 0x0001f4000c10153a */
[----:B------:R-:W-:-:S02]  /*400d0*/  @P0 LOP3.LUT R193, R193, 0x1000, RZ, 0xfc, !PT ;  /* 0x00001000c1c10812 */ /* 0x000fc400078efcff */
[----:B------:R-:W-:Y:S01]  /*400e0*/  LOP3.LUT P0, RZ, R191, 0x8000, RZ, 0xc0, !PT ;  /* 0x00008000bfff7812 */ /* 0x000fe2000780c0ff */
[----:B0-----:R-:W-:Y:S01]  /*400f0*/  IMAD.WIDE R194, R57, 0x2, R66 ;  /* 0x0000000239c27825 */ /* 0x001fe200078e0242 */
[----:B------:R-:W-:-:S11]  /*40100*/  PRMT R2, R58, 0x7632, R2 ;  /* 0x000076323a027816 */ /* 0x000fd60000000002 */
[----:B------:R0:W-:Y:S01]  /*40110*/  @P0 STG.E.U16 desc[UR58][R194.64], R58 ;  /* 0x0000003ac2000986 */ /* 0x0001e2000c10153a */
[----:B------:R-:W-:Y:S01]  /*40120*/  LOP3.LUT P0, RZ, R193, 0x1000, RZ, 0xc0, !PT ;  /* 0x00001000c1ff7812 */ /* 0x000fe2000780c0ff */
[----:B0-----:R-:W-:Y:S01]  /*40130*/  IMAD.WIDE R194, R57, 0x2, R64 ;  /* 0x0000000239c27825 */ /* 0x001fe200078e0240 */
[----:B------:R-:W-:Y:S01]  /*40140*/  LOP3.LUT P3, RZ, R191, 0x100000, RZ, 0xc0, !PT ;  /* 0x00100000bfff7812 */ /* 0x000fe2000786c0ff */
[----:B------:R-:W3:Y:S10]  /*40150*/  LDL.LU R57, [R1+0x554] ;  /* 0x0005540001397983 */ /* 0x000ef40000300800 */
[----:B------:R0:W-:Y:S01]  /*40160*/  @P0 STG.E.U16 desc[UR58][R194.64], R2 ;  /* 0x00000002c2000986 */ /* 0x0001e2000c10153a */
[----:B------:R-:W-:-:S02]  /*40170*/  LOP3.LUT P0, RZ, R193, 0x800, RZ, 0xc0, !PT ;  /* 0x00000800c1ff7812 */ /* 0x000fc4000780c0ff */
[----:B------:R-:W-:Y:S01]  /*40180*/  LOP3.LUT P6, RZ, R191, 0x200000, RZ, 0xc0, !PT ;  /* 0x00200000bfff7812 */ /* 0x000fe200078cc0ff */
[----:B------:R-:W3:Y:S01]  /*40190*/  LDL.LU R58, [R1+0x448] ;  /* 0x00044800013a7983 */ /* 0x000ee20000300800 */
[----:B0-----:R-:W-:-:S09]  /*401a0*/  IMAD.WIDE R194, R53, 0x2, R66 ;  /* 0x0000000235c27825 */ /* 0x001fd200078e0242 */
[----:B------:R0:W-:Y:S01]  /*401b0*/  @P0 STG.E.U16 desc[UR58][R194.64], R54 ;  /* 0x00000036c2000986 */ /* 0x0001e2000c10153a */
[----:B------:R-:W-:Y:S02]  /*401c0*/  LOP3.LUT P0, RZ, R193, 0x400, RZ, 0xc0, !PT ;  /* 0x00000400c1ff7812 */ /* 0x000fe4000780c0ff */
[----:B------:R-:W-:Y:S01]  /*401d0*/  PRMT R2, R54, 0x7632, R2 ;  /* 0x0000763236027816 */ /* 0x000fe20000000002 */
[----:B0-----:R-:W-:-:S10]  /*401e0*/  IMAD.WIDE R194, R53, 0x2, R64 ;  /* 0x0000000235c27825 */ /* 0x001fd400078e0240 */
[----:B------:R4:W-:Y:S01]  /*401f0*/  @P0 STG.E.U16 desc[UR58][R194.64], R2 ;  /* 0x00000002c2000986 */ /* 0x0009e2000c10153a */
[----:B------:R-:W-:Y:S01]  /*40200*/  LOP3.LUT P0, RZ, R193, 0x200, RZ, 0xc0, !PT ;  /* 0x00000200c1ff7812 */ /* 0x000fe2000780c0ff */
[----:B----4-:R-:W-:Y:S01]  /*40210*/  IMAD.WIDE R194, R56, 0x2, R66 ;  /* 0x0000000238c27825 */ /* 0x010fe200078e0242 */
[----:B------:R-:W-:-:S11]  /*40220*/  PRMT R2, R59, 0x7632, R2 ;  /* 0x000076323b027816 */ /* 0x000fd60000000002 */
[----:B------:R0:W-:Y:S02]  /*40230*/  @P0 STG.E.U16 desc[UR58][R194.64], R59 ;  /* 0x0000003bc2000986 */ /* 0x0001e4000c10153a */
[----:B0-----:R-:W-:-:S05]  /*40240*/  IMAD.WIDE R194, R56, 0x2, R64 ;  /* 0x0000000238c27825 */ /* 0x001fca00078e0240 */
[----:B------:R0:W-:Y:S02]  /*40250*/  @P3 STG.E.U16 desc[UR58][R194.64], R2 ;  /* 0x00000002c2003986 */ /* 0x0001e4000c10153a */
[----:B0-----:R-:W-:Y:S02]  /*40260*/  PRMT R2, R190, 0x7632, R2 ;  /* 0x00007632be027816 */ /* 0x001fe40000000002 */
[C---:B------:R-:W-:Y:S02]  /*40270*/  LOP3.LUT P1, RZ, R191.reuse, 0x400000, RZ, 0xc0, !PT ;  /* 0x00400000bfff7812 */ /* 0x040fe4000782c0ff */
[----:B------:R-:W-:Y:S01]  /*40280*/  LOP3.LUT P4, RZ, R191, 0x800000, RZ, 0xc0, !PT ;  /* 0x00800000bfff7812 */ /* 0x000fe2000788c0ff */
[----:B--2---:R-:W-:-:S05]  /*40290*/  IMAD.WIDE R194, R188, 0x2, R66 ;  /* 0x00000002bcc27825 */ /* 0x004fca00078e0242 */
[----:B------:R0:W-:Y:S04]  /*402a0*/  @P6 STG.E.U16 desc[UR58][R194.64], R190 ;  /* 0x000000bec2006986 */ /* 0x0001e8000c10153a */
[----:B0-----:R-:W2:Y:S04]  /*402b0*/  LDL.LU R190, [R1+0x1474] ;  /* 0x0014740001be7983 */ /* 0x001ea80000300800 */
[----:B------:R-:W4:Y:S04]  /*402c0*/  LDL.LU R59, [R1+0x558] ;  /* 0x00055800013b7983 */ /* 0x000f280000300800 */
[----:B------:R-:W4:Y:S04]  /*402d0*/  LDL.LU R192, [R1+0x438] ;  /* 0x0004380001c07983 */ /* 0x000f280000300800 */
[----:B------:R-:W4:Y:S01]  /*402e0*/  LDL.LU R54, [R1+0x560] ;  /* 0x0005600001367983 */ /* 0x000f220000300800 */
[----:B------:R-:W-:-:S03]  /*402f0*/  IMAD.WIDE R194, R188, 0x2, R64 ;  /* 0x00000002bcc27825 */ /* 0x000fc600078e0240 */
[----:B------:R-:W4:Y:S04]  /*40300*/  LDL.LU R188, [R1+0x44c] ;  /* 0x00044c0001bc7983 */ /* 0x000f280000300800 */
[----:B------:R3:W-:Y:S04]  /*40310*/  @P1 STG.E.U16 desc[UR58][R194.64], R2 ;  /* 0x00000002c2001986 */ /* 0x0007e8000c10153a */
[----:B------:R-:W4:Y:S01]  /*40320*/  LDL.LU R56, [R1+0x564] ;  /* 0x0005640001387983 */ /* 0x000f220000300800 */
[----:B---3--:R-:W-:-:S05]  /*40330*/  IMAD.WIDE R194, R189, 0x2, R66 ;  /* 0x00000002bdc27825 */ /* 0x008fca00078e0242 */
[----:B------:R0:W-:Y:S02]  /*40340*/  @P4 STG.E.U16 desc[UR58][R194.64], R55 ;  /* 0x00000037c2004986 */ /* 0x0001e4000c10153a */
[----:B0-----:R-:W-:Y:S02]  /*40350*/  IMAD.WIDE R194, R189, 0x2, R64 ;  /* 0x00000002bdc27825 */ /* 0x001fe400078e0240 */
[----:B------:R-:W3:Y:S04]  /*40360*/  LDL.LU R189, [R1+0x43c] ;  /* 0x00043c0001bd7983 */ /* 0x000ee80000300800 */
[----:B------:R-:W3:Y:S01]  /*40370*/  LDL.LU R52, [R1+0x568] ;  /* 0x0005680001347983 */ /* 0x000ee20000300800 */
[----:B------:R-:W-:-:S03]  /*40380*/  LOP3.LUT P2, RZ, R191, 0x1000000, RZ, 0xc0, !PT ;  /* 0x01000000bfff7812 */ /* 0x000fc6000784c0ff */
[----:B------:R-:W3:Y:S01]  /*40390*/  LDL.LU R53, [R1+0x420] ;  /* 0x0004200001357983 */ /* 0x000ee20000300800 */
[----:B------:R-:W-:Y:S02]  /*403a0*/  LOP3.LUT P5, RZ, R191, 0x2000000, RZ, 0xc0, !PT ;  /* 0x02000000bfff7812 */ /* 0x000fe400078ac0ff */
[----:B------:R-:W-:Y:S02]  /*403b0*/  PRMT R2, R55, 0x7632, R2 ;  /* 0x0000763237027816 */ /* 0x000fe40000000002 */
[C---:B------:R-:W-:Y:S01]  /*403c0*/  LOP3.LUT P6, RZ, R191.reuse, 0x4000000, RZ, 0xc0, !PT ;  /* 0x04000000bfff7812 */ /* 0x040fe200078cc0ff */
[----:B------:R-:W3:Y:S04]  /*403d0*/  LDL.LU R55, [R1+0x56c] ;  /* 0x00056c0001377983 */ /* 0x000ee80000300800 */
[----:B------:R0:W-:Y:S01]  /*403e0*/  @P2 STG.E.U16 desc[UR58][R194.64], R2 ;  /* 0x00000002c2002986 */ /* 0x0001e2000c10153a */
[----:B------:R-:W-:-:S02]  /*403f0*/  LOP3.LUT P3, RZ, R191, 0x8000000, RZ, 0xc0, !PT ;  /* 0x08000000bfff7812 */ /* 0x000fc4000786c0ff */
[----:B------:R-:W-:Y:S02]  /*40400*/  LOP3.LUT R193, R193, 0xffffffdf, RZ, 0xc0, !PT ;  /* 0xffffffdfc1c17812 */ /* 0x000fe400078ec0ff */
[C---:B------:R-:W-:Y:S02]  /*40410*/  LOP3.LUT P4, RZ, R191.reuse, 0x10000000, RZ, 0xc0, !PT ;  /* 0x10000000bfff7812 */ /* 0x040fe4000788c0ff */
[----:B------:R-:W-:Y:S01]  /*40420*/  LOP3.LUT P1, RZ, R191, 0x20000000, RZ, 0xc0, !PT ;  /* 0x20000000bfff7812 */ /* 0x000fe2000782c0ff */
[----:B0-----:R-:W-:-:S05]  /*40430*/  IMAD.WIDE R194, R57, 0x2, R66 ;  /* 0x0000000239c27825 */ /* 0x001fca00078e0242 */
[----:B------:R0:W-:Y:S01]  /*40440*/  @P5 STG.E.U16 desc[UR58][R194.64], R58 ;  /* 0x0000003ac2005986 */ /* 0x0001e2000c10153a */
[----:B------:R-:W-:Y:S01]  /*40450*/  PRMT R2, R58, 0x7632, R2 ;  /* 0x000076323a027816 */ /* 0x000fe20000000002 */
[----:B0-----:R-:W-:Y:S02]  /*40460*/  IMAD.WIDE R194, R57, 0x2, R64 ;  /* 0x0000000239c27825 */ /* 0x001fe400078e0240 */
[----:B------:R-:W3:Y:S04]  /*40470*/  LDL.LU R57, [R1+0x410] ;  /* 0x0004100001397983 */ /* 0x000ee80000300800 */
[----:B------:R4:W-:Y:S04]  /*40480*/  @P6 STG.E.U16 desc[UR58][R194.64], R2 ;  /* 0x00000002c2006986 */ /* 0x0009e8000c10153a */
[----:B------:R-:W3:Y:S01]  /*40490*/  LDL.LU R58, [R1+0x570] ;  /* 0x00057000013a7983 */ /* 0x000ee20000300800 */
[----:B------:R-:W-:-:S02]  /*404a0*/  LOP3.LUT P5, RZ, R191, 0x40000000, RZ, 0xc0, !PT ;  /* 0x40000000bfff7812 */ /* 0x000fc400078ac0ff */
[----:B--2---:R-:W-:Y:S01]  /*404b0*/  LOP3.LUT P0, RZ, R190, 0x8, RZ, 0xc0, !PT ;  /* 0x00000008beff7812 */ /* 0x004fe2000780c0ff */
[----:B----4-:R-:W-:Y:S01]  /*404c0*/  IMAD.WIDE R194, R59, 0x2, R66 ;  /* 0x000000023bc27825 */ /* 0x010fe200078e0242 */
[----:B------:R-:W-:-:S04]  /*404d0*/  PRMT R2, R192, 0x7632, R2 ;  /* 0x00007632c0027816 */ /* 0x000fc80000000002 */
[----:B------:R0:W-:Y:S07]  /*404e0*/  @P3 STG.E.U16 desc[UR58][R194.64], R192 ;  /* 0x000000c0c2003986 */ /* 0x0001ee000c10153a */
[----:B------:R-:W-:Y:S02]  /*404f0*/  @P0 LOP3.LUT R193, R193, 0x20, RZ, 0xfc, !PT ;  /* 0x00000020c1c10812 */ /* 0x000fe400078efcff */
[----:B------:R-:W-:Y:S01]  /*40500*/  LOP3.LUT P0, RZ, R190, 0x4, RZ, 0xc0, !PT ;  /* 0x00000004beff7812 */ /* 0x000fe2000780c0ff */
[----:B0-----:R-:W-:Y:S01]  /*40510*/  IMAD.WIDE R194, R59, 0x2, R64 ;  /* 0x000000023bc27825 */ /* 0x001fe200078e0240 */
[----:B------:R-:W-:Y:S01]  /*40520*/  LOP3.LUT R193, R193, 0xffffffbf, RZ, 0xc0, !PT ;  /* 0xffffffbfc1c17812 */ /* 0x000fe200078ec0ff */
[----:B------:R-:W2:Y:S04]  /*40530*/  LDL.LU R59, [R1+0x424] ;  /* 0x00042400013b7983 */ /* 0x000ea80000300800 */
[----:B------:R0:W-:Y:S06]  /*40540*/  @P4 STG.E.U16 desc[UR58][R194.64], R2 ;  /* 0x00000002c2004986 */ /* 0x0001ec000c10153a */
[----:B------:R-:W-:-:S02]  /*40550*/  @P0 LOP3.LUT R193, R193, 0x40, RZ, 0xfc, !PT ;  /* 0x00000040c1c10812 */ /* 0x000fc400078efcff */
[----:B------:R-:W-:Y:S01]  /*40560*/  LOP3.LUT P0, RZ, R190, 0x2, RZ, 0xc0, !PT ;  /* 0x00000002beff7812 */ /* 0x000fe2000780c0ff */
[----:B0-----:R-:W-:Y:S01]  /*40570*/  IMAD.WIDE R194, R54, 0x2, R66 ;  /* 0x0000000236c27825 */ /* 0x001fe200078e0242 */
[----:B------:R-:W-:-:S04]  /*40580*/  PRMT R2, R188, 0x7632, R2 ;  /* 0x00007632bc027816 */ /* 0x000fc80000000002 */
[----:B------:R0:W-:Y:S01]  /*40590*/  @P1 STG.E.U16 desc[UR58][R194.64], R188 ;  /* 0x000000bcc2001986 */ /* 0x0001e2000c10153a */
[----:B------:R-:W-:-:S03]  /*405a0*/  LOP3.LUT R193, R193, 0xffffff7f, RZ, 0xc0, !PT ;  /* 0xffffff7fc1c17812 */ /* 0x000fc600078ec0ff */
[----:B0-----:R-:W4:Y:S01]  /*405b0*/  LDL.LU R188, [R1+0x574] ;  /* 0x0005740001bc7983 */ /* 0x001f220000300800 */
[----:B------:R-:W-:-:S03]  /*405c0*/  IMAD.WIDE R194, R54, 0x2, R64 ;  /* 0x0000000236c27825 */ /* 0x000fc600078e0240 */
[----:B------:R-:W4:Y:S01]  /*405d0*/  LDL.LU R54, [R1+0x414] ;  /* 0x0004140001367983 */ /* 0x000f220000300800 */
[----:B------:R-:W-:Y:S02]  /*405e0*/  @P0 LOP3.LUT R193, R193, 0x80, RZ, 0xfc, !PT ;  /* 0x00000080c1c10812 */ /* 0x000fe400078efcff */
[----:B------:R-:W-:Y:S02]  /*405f0*/  LOP3.LUT P0, RZ, R190, 0x1, RZ, 0xc0, !PT ;  /* 0x00000001beff7812 */ /* 0x000fe4000780c0ff */
[----:B------:R-:W-:Y:S01]  /*40600*/  LOP3.LUT R193, R193, 0xfffffeff, RZ, 0xc0, !PT ;  /* 0xfffffeffc1c17812 */ /* 0x000fe200078ec0ff */
[----:B------:R0:W-:Y:S10]  /*40610*/  @P5 STG.E.U16 desc[UR58][R194.64], R2 ;  /* 0x00000002c2005986 */ /* 0x0001f4000c10153a */
[----:B------:R-:W-:-:S02]  /*40620*/  @P0 LOP3.LUT R193, R193, 0x100, RZ, 0xfc, !PT ;  /* 0x00000100c1c10812 */ /* 0x000fc400078efcff */
[----:B------:R-:W-:Y:S01]  /*40630*/  LOP3.LUT P0, RZ, R191, 0x80000000, RZ, 0xc0, !PT ;  /* 0x80000000bfff7812 */ /* 0x000fe2000780c0ff */
[----:B0-----:R-:W-:Y:S01]  /*40640*/  IMAD.WIDE R194, R56, 0x2, R66 ;  /* 0x0000000238c27825 */ /* 0x001fe200078e0242 */
[----:B---3--:R-:W-:-:S11]  /*40650*/  PRMT R2, R189, 0x7632, R2 ;  /* 0x00007632bd027816 */ /* 0x008fd60000000002 */
[----:B------:R0:W-:Y:S04]  /*40660*/  @P0 STG.E.U16 desc[UR58][R194.64], R189 ;  /* 0x000000bdc2000986 */ /* 0x0001e8000c10153a */
[----:B0-----:R-:W3:Y:S01]  /*40670*/  LDL.LU R189, [R1+0x578] ;  /* 0x0005780001bd7983 */ /* 0x001ee20000300800 */
[----:B------:R-:W-:-:S03]  /*40680*/  IMAD.WIDE R194, R56, 0x2, R64 ;  /* 0x0000000238c27825 */ /* 0x000fc600078e0240 */
[----:B------:R-:W3:Y:S01]  /*40690*/  LDL.LU R56, [R1+0x428] ;  /* 0x0004280001387983 */ /* 0x000ee20000300800 */
[----:B------:R-:W-:-:S13]  /*406a0*/  LOP3.LUT P0, RZ, R193, 0x100, RZ, 0xc0, !PT ;  /* 0x00000100c1ff7812 */ /* 0x000fda000780c0ff */
[----:B------:R0:W-:Y:S01]  /*406b0*/  @P0 STG.E.U16 desc[UR58][R194.64], R2 ;  /* 0x00000002c2000986 */ /* 0x0001e2000c10153a */
[----:B------:R-:W-:Y:S01]  /*406c0*/  LOP3.LUT P0, RZ, R193, 0x80, RZ, 0xc0, !PT ;  /* 0x00000080c1ff7812 */ /* 0x000fe2000780c0ff */
[----:B0-----:R-:W-:-:S12]  /*406d0*/  IMAD.WIDE R194, R52, 0x2, R66 ;  /* 0x0000000234c27825 */ /* 0x001fd800078e0242 */
[----:B------:R0:W-:Y:S01]  /*406e0*/  @P0 STG.E.U16 desc[UR58][R194.64], R53 ;  /* 0x00000035c2000986 */ /* 0x0001e2000c10153a */
[----:B------:R-:W-:Y:S02]  /*406f0*/  LOP3.LUT P0, RZ, R193, 0x40, RZ, 0xc0, !PT ;  /* 0x00000040c1ff7812 */ /* 0x000fe4000780c0ff */
[----:B------:R-:W-:Y:S01]  /*40700*/  PRMT R2, R53, 0x7632, R2 ;  /* 0x0000763235027816 */ /* 0x000fe20000000002 */
[----:B0-----:R-:W-:-:S10]  /*40710*/  IMAD.WIDE R194, R52, 0x2, R64 ;  /* 0x0000000234c27825 */ /* 0x001fd400078e0240 */
[----:B------:R0:W-:Y:S01]  /*40720*/  @P0 STG.E.U16 desc[UR58][R194.64], R2 ;  /* 0x00000002c2000986 */ /* 0x0001e2000c10153a */
[----:B------:R-:W-:Y:S02]  /*40730*/  LOP3.LUT P0, RZ, R193, 0x20, RZ, 0xc0, !PT ;  /* 0x00000020c1ff7812 */ /* 0x000fe4000780c0ff */
[C---:B------:R-:W-:Y:S02]  /*40740*/  LOP3.LUT P2, RZ, R190.reuse, 0x10, RZ, 0xc0, !PT ;  /* 0x00000010beff7812 */ /* 0x040fe4000784c0ff */
[----:B------:R-:W-:Y:S01]  /*40750*/  LOP3.LUT P6, RZ, R190, 0x20, RZ, 0xc0, !PT ;  /* 0x00000020beff7812 */ /* 0x000fe200078cc0ff */
[----:B0-----:R-:W-:Y:S01]  /*40760*/  IMAD.WIDE R194, R55, 0x2, R66 ;  /* 0x0000000237c27825 */ /* 0x001fe200078e0242 */
[----:B------:R-:W-:-:S07]  /*40770*/  PRMT R2, R57, 0x7632, R2 ;  /* 0x0000763239027816 */ /* 0x000fce0000000002 */
[----:B------:R0:W-:Y:S01]  /*40780*/  @P0 STG.E.U16 desc[UR58][R194.64], R57 ;  /* 0x00000039c2000986 */ /* 0x0001e2000c10153a */
[C---:B------:R-:W-:Y:S01]  /*40790*/  LOP3.LUT P3, RZ, R190.reuse, 0x40, RZ, 0xc0, !PT ;  /* 0x00000040beff7812 */ /* 0x040fe2000786c0ff */
[----:B0-----:R-:W-:Y:S01]  /*407a0*/  IMAD.WIDE R194, R55, 0x2, R64 ;  /* 0x0000000237c27825 */ /* 0x001fe200078e0240 */
[----:B------:R-:W-:Y:S01]  /*407b0*/  LOP3.LUT P4, RZ, R190, 0x80, RZ, 0xc0, !PT ;  /* 0x00000080beff7812 */ /* 0x000fe2000788c0ff */
[----:B------:R-:W3:Y:S04]  /*407c0*/  LDL.LU R57, [R1+0x57c] ;  /* 0x00057c0001397983 */ /* 0x000ee80000300800 */
[----:B------:R0:W-:Y:S02]  /*407d0*/  @P2 STG.E.U16 desc[UR58][R194.64], R2 ;  /* 0x00000002c2002986 */ /* 0x0001e4000c10153a */
[----:B0-----:R-:W-:Y:S01]  /*407e0*/  IMAD.WIDE R194, R58, 0x2, R66 ;  /* 0x000000023ac27825 */ /* 0x001fe200078e0242 */
[----:B------:R-:W-:-:S02]  /*407f0*/  LOP3.LUT P1, RZ, R190, 0x100, RZ, 0xc0, !PT ;  /* 0x00000100beff7812 */ /* 0x000fc4000782c0ff */
[----:B------:R-:W-:Y:S02]  /*40800*/  LOP3.LUT P5, RZ, R190, 0x200, RZ, 0xc0, !PT ;  /* 0x00000200beff7812 */ /* 0x000fe400078ac0ff */
[----:B--2---:R0:W-:Y:S01]  /*40810*/  @P6 STG.E.U16 desc[UR58][R194.64], R59 ;  /* 0x0000003bc2006986 */ /* 0x0041e2000c10153a */
[----:B------:R-:W-:Y:S01]  /*40820*/  PRMT R2, R59, 0x7632, R2 ;  /* 0x000076323b027816 */ /* 0x000fe20000000002 */
[----:B0-----:R-:W-:Y:S02]  /*40830*/  IMAD.WIDE R194, R58, 0x2, R64 ;  /* 0x000000023ac27825 */ /* 0x001fe400078e0240 */
[----:B------:R-:W2:Y:S04]  /*40840*/  LDL.LU R58, [R1+0x418] ;  /* 0x00041800013a7983 */ /* 0x000ea80000300800 */
[----:B------:R4:W-:Y:S02]  /*40850*/  @P3 STG.E.U16 desc[UR58][R194.64], R2 ;  /* 0x00000002c2003986 */ /* 0x0009e4000c10153a */
[----:B----4-:R-:W-:-:S05]  /*40860*/  IMAD.WIDE R194, R188, 0x2, R66 ;  /* 0x00000002bcc27825 */ /* 0x010fca00078e0242 */
[----:B------:R0:W-:Y:S02]  /*40870*/  @P4 STG.E.U16 desc[UR58][R194.64], R54 ;  /* 0x00000036c2004986 */ /* 0x0001e4000c10153a */
[----:B0-----:R-:W-:Y:S02]  /*40880*/  IMAD.WIDE R194, R188, 0x2, R64 ;  /* 0x00000002bcc27825 */ /* 0x001fe400078e0240 */
[----:B------:R-:W4:Y:S04]  /*40890*/  LDL.LU R188, [R1+0x580] ;  /* 0x0005800001bc7983 */ /* 0x000f280000300800 */
[----:B------:R-:W4:Y:S04]  /*408a0*/  LDL.LU R59, [R1+0x42c] ;  /* 0x00042c00013b7983 */ /* 0x000f280000300800 */
[----:B------:R-:W4:Y:S04]  /*408b0*/  LDL.LU R52, [R1+0x584] ;  /* 0x0005840001347983 */ /* 0x000f280000300800 */
[----:B------:R-:W4:Y:S01]  /*408c0*/  LDL.LU R55, [R1+0x41c] ;  /* 0x00041c0001377983 */ /* 0x000f220000300800 */
[----:B------:R-:W-:-:S05]  /*408d0*/  PRMT R2, R54, 0x7632, R2 ;  /* 0x0000763236027816 */ /* 0x000fca0000000002 */
[----:B------:R3:W-:Y:S02]  /*408e0*/  @P1 STG.E.U16 desc[UR58][R194.64], R2 ;  /* 0x00000002c2001986 */ /* 0x0007e4000c10153a */
[----:B---3--:R-:W-:-:S05]  /*408f0*/  IMAD.WIDE R194, R189, 0x2, R66 ;  /* 0x00000002bdc27825 */ /* 0x008fca00078e0242 */
[----:B------:R0:W-:Y:S02]  /*40900*/  @P5 STG.E.U16 desc[UR58][R194.64], R56 ;  /* 0x00000038c2005986 */ /* 0x0001e4000c10153a */
[----:B0-----:R-:W-:Y:S02]  /*40910*/  IMAD.WIDE R194, R189, 0x2, R64 ;  /* 0x00000002bdc27825 */ /* 0x001fe400078e0240 */
[----:B------:R-:W3:Y:S04]  /*40920*/  LDL.LU R189, [R1+0x588] ;  /* 0x0005880001bd7983 */ /* 0x000ee80000300800 */
[----:B------:R-:W3:Y:S01]  /*40930*/  LDL.LU R192, [R1+0x400] ;  /* 0x0004000001c07983 */ /* 0x000ee20000300800 */
[C---:B------:R-:W-:Y:S02]  /*40940*/  LOP3.LUT P0, RZ, R190.reuse, 0x80000, RZ, 0xc0, !PT ;  /* 0x00080000beff7812 */ /* 0x040fe4000780c0ff */
[----:B------:R-:W-:Y:S01]  /*40950*/  LOP3.LUT R193, R193, 0xfffffffd, RZ, 0xc0, !PT ;  /* 0xfffffffdc1c17812 */ /* 0x000fe200078ec0ff */
[----:B------:R-:W3:Y:S01]  /*40960*/  LDL.LU R53, [R1+0x58c] ;  /* 0x00058c0001357983 */ /* 0x000ee20000300800 */
[----:B------:R-:W-:-:S02]  /*40970*/  LOP3.LUT P6, RZ, R190, 0x400, RZ, 0xc0, !PT ;  /* 0x00000400beff7812 */ /* 0x000fc400078cc0ff */
[C---:B------:R-:W-:Y:S01]  /*40980*/  LOP3.LUT P2, RZ, R190.reuse, 0x800, RZ, 0xc0, !PT ;  /* 0x00000800beff7812 */ /* 0x040fe2000784c0ff */
[----:B------:R-:W3:Y:S06]  /*40990*/  LDL.LU R54, [R1+0x3f0] ;  /* 0x0003f00001367983 */ /* 0x000eec0000300800 */
[----:B------:R-:W-:Y:S02]  /*409a0*/  @P0 LOP3.LUT R193, R193, 0x2, RZ, 0xfc, !PT ;  /* 0x00000002c1c10812 */ /* 0x000fe400078efcff */
[----:B------:R-:W-:Y:S02]  /*409b0*/  LOP3.LUT P0, RZ, R190, 0x40000, RZ, 0xc0, !PT ;  /* 0x00040000beff7812 */ /* 0x000fe4000780c0ff */
[----:B------:R-:W-:-:S02]  /*409c0*/  LOP3.LUT R193, R193, 0xfffffffb, RZ, 0xc0, !PT ;  /* 0xfffffffbc1c17812 */ /* 0x000fc400078ec0ff */
[----:B------:R-:W-:-:S09]  /*409d0*/  PRMT R2, R56, 0x7632, R2 ;  /* 0x0000763238027816 */ /* 0x000fd20000000002 */
[----:B------:R-:W-:Y:S02]  /*409e0*/  @P0 LOP3.LUT R193, R193, 0x4, RZ, 0xfc, !PT ;  /* 0x00000004c1c10812 */ /* 0x000fe400078efcff */
[C---:B------:R-:W-:Y:S02]  /*409f0*/  LOP3.LUT P0, RZ, R190.reuse, 0x20000, RZ, 0xc0, !PT ;  /* 0x00020000beff7812 */ /* 0x040fe4000780c0ff */
[----:B------:R-:W-:Y:S01]  /*40a00*/  LOP3.LUT R193, R193, 0xfffffff7, RZ, 0xc0, !PT ;  /* 0xfffffff7c1c17812 */ /* 0x000fe200078ec0ff */
[----:B------:R0:W-:Y:S01]  /*40a10*/  @P6 STG.E.U16 desc[UR58][R194.64], R2 ;  /* 0x00000002c2006986 */ /* 0x0001e2000c10153a */
[C---:B------:R-:W-:Y:S02]  /*40a20*/  LOP3.LUT P4, RZ, R190.reuse, 0x1000, RZ, 0xc0, !PT ;  /* 0x00001000beff7812 */ /* 0x040fe4000788c0ff */
[----:B------:R-:W-:-:S07]  /*40a30*/  LOP3.LUT P3, RZ, R190, 0x2000, RZ, 0xc0, !PT ;  /* 0x00002000beff7812 */ /* 0x000fce000786c0ff */
[----:B------:R-:W-:Y:S02]  /*40a40*/  @P0 LOP3.LUT R193, R193, 0x8, RZ, 0xfc, !PT ;  /* 0x00000008c1c10812 */ /* 0x000fe400078efcff */
[C---:B------:R-:W-:Y:S02]  /*40a50*/  LOP3.LUT P0, RZ, R190.reuse, 0x10000, RZ, 0xc0, !PT ;  /* 0x00010000beff7812 */ /* 0x040fe4000780c0ff */
[----:B------:R-:W-:Y:S01]  /*40a60*/  LOP3.LUT P5, RZ, R190, 0x4000, RZ, 0xc0, !PT ;  /* 0x00004000beff7812 */ /* 0x000fe200078ac0ff */
[----:B0-----:R-:W-:Y:S01]  /*40a70*/  IMAD.WIDE R194, R57, 0x2, R66 ;  /* 0x0000000239c27825 */ /* 0x001fe200078e0242 */
[----:B------:R-:W-:-:S09]  /*40a80*/  LOP3.LUT R193, R193, 0xffffffef, RZ, 0xc0, !PT ;  /* 0xffffffefc1c17812 */ /* 0x000fd200078ec0ff */
[----:B------:R-:W-:Y:S02]  /*40a90*/  @P0 LOP3.LUT R193, R193, 0x10, RZ, 0xfc, !PT ;  /* 0x00000010c1c10812 */ /* 0x000fe400078efcff */
[----:B------:R-:W-:Y:S01]  /*40aa0*/  LOP3.LUT P0, RZ, R190, 0x8000, RZ, 0xc0, !PT ;  /* 0x00008000beff7812 */ /* 0x000fe2000780c0ff */
[----:B--2---:R0:W-:Y:S01]  /*40ab0*/  @P2 STG.E.U16 desc[UR58][R194.64], R58 ;  /* 0x0000003ac2002986 */ /* 0x0041e2000c10153a */
[----:B------:R-:W-:Y:S01]  /*40ac0*/  PRMT R2, R58, 0x7632, R2 ;  /* 0x000076323a027816 */ /* 0x000fe20000000002 */
[----:B0-----:R-:W-:Y:S02]  /*40ad0*/  IMAD.WIDE R194, R57, 0x2, R64 ;  /* 0x0000000239c27825 */ /* 0x001fe400078e0240 */
[----:B------:R-:W2:Y:S04]  /*40ae0*/  LDL.LU R57, [R1+0x590] ;  /* 0x0005900001397983 */ /* 0x000ea80000300800 */
[----:B------:R4:W-:Y:S04]  /*40af0*/  @P4 STG.E.U16 desc[UR58][R194.64], R2 ;  /* 0x00000002c2004986 */ /* 0x0009e8000c10153a */
[----:B------:R-:W2:Y:S04]  /*40b00*/  LDL.LU R56, [R1+0x404] ;  /* 0x0004040001387983 */ /* 0x000ea80000300800 */
[----:B------:R-:W2:Y:S01]  /*40b10*/  LDL.LU R58, [R1+0x1470] ;  /* 0x00147000013a7983 */ /* 0x000ea20000300800 */
[----:B----4-:R-:W-:Y:S01]  /*40b20*/  IMAD.WIDE R194, R188, 0x2, R66 ;  /* 0x00000002bcc27825 */ /* 0x010fe200078e0242 */
[----:B------:R-:W-:-:S04]  /*40b30*/  PRMT R2, R59, 0x7632, R2 ;  /* 0x000076323b027816 */ /* 0x000fc80000000002 */
[----:B------:R0:W-:Y:S02]  /*40b40*/  @P3 STG.E.U16 desc[UR58][R194.64], R59 ;  /* 0x0000003bc2003986 */ /* 0x0001e4000c10153a */
[----:B0-----:R-:W-:Y:S02]  /*40b50*/  IMAD.WIDE R194, R188, 0x2, R64 ;  /* 0x00000002bcc27825 */ /* 0x001fe400078e0240 */
[----:B------:R-:W4:Y:S04]  /*40b60*/  LDL.LU R188, [R1+0x146c] ;  /* 0x00146c0001bc7983 */ /* 0x000f280000300800 */
[----:B------:R0:W-:Y:S04]  /*40b70*/  @P5 STG.E.U16 desc[UR58][R194.64], R2 ;  /* 0x00000002c2005986 */ /* 0x0001e8000c10153a */
        /* <DEDUP_REMOVED lines=10> */
[----:B---3--:R-:W-:-:S09]  /*40c20*/  IMAD.WIDE R194, R189, 0x2, R66 ;  /* 0x00000002bdc27825 */ /* 0x008fd200078e0242 */
[----:B------:R0:W-:Y:S02]  /*40c30*/  @P0 STG.E.U16 desc[UR58][R194.64], R192 ;  /* 0x000000c0c2000986 */ /* 0x0001e4000c10153a */
[----:B0-----:R-:W-:Y:S02]  /*40c40*/  IMAD.WIDE R194, R189, 0x2, R64 ;  /* 0x00000002bdc27825 */ /* 0x001fe400078e0240 */
[----:B------:R-:W3:Y:S01]  /*40c50*/  LDL.LU R189, [R1+0x1468] ;  /* 0x0014680001bd7983 */ /* 0x000ee20000300800 */
[----:B------:R-:W-:Y:S02]  /*40c60*/  LOP3.LUT P0, RZ, R193, 0x4, RZ, 0xc0, !PT ;  /* 0x00000004c1ff7812 */ /* 0x000fe4000780c0ff */
[----:B------:R-:W-:Y:S02]  /*40c70*/  PRMT R2, R192, 0x7632, R2 ;  /* 0x00007632c0027816 */ /* 0x000fe40000000002 */
[----:B------:R-:W-:-:S09]  /*40c80*/  LOP3.LUT P1, RZ, R190, 0x100000, RZ, 0xc0, !PT ;  /* 0x00100000beff7812 */ /* 0x000fd2000782c0ff */
[----:B------:R0:W-:Y:S01]  /*40c90*/  @P0 STG.E.U16 desc[UR58][R194.64], R2 ;  /* 0x00000002c2000986 */ /* 0x0001e2000c10153a */
[----:B------:R-:W-:Y:S02]  /*40ca0*/  LOP3.LUT P0, RZ, R193, 0x2, RZ, 0xc0, !PT ;  /* 0x00000002c1ff7812 */ /* 0x000fe4000780c0ff */
[----:B------:R-:W-:Y:S01]  /*40cb0*/  LOP3.LUT P6, RZ, R190, 0x200000, RZ, 0xc0, !PT ;  /* 0x00200000beff7812 */ /* 0x000fe200078cc0ff */
[----:B0-----:R-:W-:Y:S01]  /*40cc0*/  IMAD.WIDE R194, R53, 0x2, R66 ;  /* 0x0000000235c27825 */ /* 0x001fe200078e0242 */
[----:B------:R-:W-:-:S09]  /*40cd0*/  PRMT R2, R54, 0x7632, R2 ;  /* 0x0000763236027816 */ /* 0x000fd20000000002 */
[----:B------:R0:W-:Y:S01]  /*40ce0*/  @P0 STG.E.U16 desc[UR58][R194.64], R54 ;  /* 0x00000036c2000986 */ /* 0x0001e2000c10153a */
[----:B------:R-:W-:Y:S01]  /*40cf0*/  LOP3.LUT P2, RZ, R190, 0x400000, RZ, 0xc0, !PT ;  /* 0x00400000beff7812 */ /* 0x000fe2000784c0ff */
[----:B0-----:R-:W-:-:S05]  /*40d00*/  IMAD.WIDE R194, R53, 0x2, R64 ;  /* 0x0000000235c27825 */ /* 0x001fca00078e0240 */
[----:B------:R2:W-:Y:S01]  /*40d10*/  @P1 STG.E.U16 desc[UR58][R194.64], R2 ;  /* 0x00000002c2001986 */ /* 0x0005e2000c10153a */
[----:B------:R-:W-:Y:S01]  /*40d20*/  LOP3.LUT P4, RZ, R190, 0x800000, RZ, 0xc0, !PT ;  /* 0x00800000beff7812 */ /* 0x000fe2000788c0ff */
[----:B--2---:R-:W-:-:S05]  /*40d30*/  IMAD.WIDE R194, R57, 0x2, R66 ;  /* 0x0000000239c27825 */ /* 0x004fca00078e0242 */
[----:B------:R0:W-:Y:S01]  /*40d40*/  @P6 STG.E.U16 desc[UR58][R194.64], R56 ;  /* 0x00000038c2006986 */ /* 0x0001e2000c10153a */
[----:B------:R-:W-:Y:S01]  /*40d50*/  PRMT R2, R56, 0x7632, R2 ;  /* 0x0000763238027816 */ /* 0x000fe20000000002 */
[----:B0-----:R-:W-:Y:S02]  /*40d60*/  IMAD.WIDE R194, R57, 0x2, R64 ;  /* 0x0000000239c27825 */ /* 0x001fe400078e0240 */
[----:B------:R-:W2:Y:S04]  /*40d70*/  LDL.LU R57, [R1+0x59c] ;  /* 0x00059c0001397983 */ /* 0x000ea80000300800 */
[----:B------:R4:W-:Y:S04]  /*40d80*/  @P2 STG.E.U16 desc[UR58][R194.64], R2 ;  /* 0x00000002c2002986 */ /* 0x0009e8000c10153a */
[----:B------:R-:W2:Y:S04]  /*40d90*/  LDL.LU R192, [R1+0x3f8] ;  /* 0x0003f80001c07983 */ /* 0x000ea80000300800 */
[----:B------:R-:W2:Y:S01]  /*40da0*/  LDL.LU R53, [R1+0x5a0] ;  /* 0x0005a00001357983 */ /* 0x000ea20000300800 */
[----:B----4-:R-:W-:-:S05]  /*40db0*/  IMAD.WIDE R194, R59, 0x2, R66 ;  /* 0x000000023bc27825 */ /* 0x010fca00078e0242 */
[----:B---3--:R0:W-:Y:S01]  /*40dc0*/  @P4 STG.E.U16 desc[UR58][R194.64], R189 ;  /* 0x000000bdc2004986 */ /* 0x0081e2000c10153a */
[----:B------:R-:W-:Y:S01]  /*40dd0*/  PRMT R2, R189, 0x7632, R2 ;  /* 0x00007632bd027816 */ /* 0x000fe20000000002 */
[----:B0-----:R-:W-:Y:S02]  /*40de0*/  IMAD.WIDE R194, R59, 0x2, R64 ;  /* 0x000000023bc27825 */ /* 0x001fe400078e0240 */
[----:B------:R-:W3:Y:S04]  /*40df0*/  LDL.LU R59, [R1+0x40c] ;  /* 0x00040c00013b7983 */ /* 0x000ee80000300800 */
[----:B------:R-:W4:Y:S04]  /*40e00*/  LDL.LU R54, [R1+0x5a4] ;  /* 0x0005a40001367983 */ /* 0x000f280000300800 */
[----:B------:R-:W4:Y:S04]  /*40e10*/  LDL.LU R56, [R1+0x3fc] ;  /* 0x0003fc0001387983 */ /* 0x000f280000300800 */
[----:B------:R-:W3:Y:S01]  /*40e20*/  LDL.LU R189, [R1+0x1464] ;  /* 0x0014640001bd7983 */ /* 0x000ee20000300800 */
[----:B------:R-:W-:-:S02]  /*40e30*/  LOP3.LUT R191, R191, 0xdfffffff, RZ, 0xc0, !PT ;  /* 0xdfffffffbfbf7812 */ /* 0x000fc400078ec0ff */
[C---:B------:R-:W-:Y:S02]  /*40e40*/  LOP3.LUT P3, RZ, R190.reuse, 0x1000000, RZ, 0xc0, !PT ;  /* 0x01000000beff7812 */ /* 0x040fe4000786c0ff */
[C---:B------:R-:W-:Y:S02]  /*40e50*/  LOP3.LUT P5, RZ, R190.reuse, 0x2000000, RZ, 0xc0, !PT ;  /* 0x02000000beff7812 */ /* 0x040fe400078ac0ff */
[C---:B------:R-:W-:Y:S02]  /*40e60*/  LOP3.LUT P6, RZ, R190.reuse, 0x4000000, RZ, 0xc0, !PT ;  /* 0x04000000beff7812 */ /* 0x040fe400078cc0ff */
[----:B------:R-:W-:-:S07]  /*40e70*/  LOP3.LUT P1, RZ, R190, 0x8000000, RZ, 0xc0, !PT ;  /* 0x08000000beff7812 */ /* 0x000fce000782c0ff */
[----:B------:R0:W-:Y:S01]  /*40e80*/  @P3 STG.E.U16 desc[UR58][R194.64], R2 ;  /* 0x00000002c2003986 */ /* 0x0001e2000c10153a */
[----:B------:R-:W-:Y:S01]  /*40e90*/  LOP3.LUT P4, RZ, R190, 0x10000000, RZ, 0xc0, !PT ;  /* 0x10000000beff7812 */ /* 0x000fe2000788c0ff */
[----:B0-----:R-:W-:Y:S01]  /*40ea0*/  IMAD.WIDE R194, R52, 0x2, R66 ;  /* 0x0000000234c27825 */ /* 0x001fe200078e0242 */
[----:B------:R-:W-:-:S04]  /*40eb0*/  PRMT R2, R55, 0x7632, R2 ;  /* 0x0000763237027816 */ /* 0x000fc80000000002 */
[----:B------:R0:W-:Y:S01]  /*40ec0*/  @P5 STG.E.U16 desc[UR58][R194.64], R55 ;  /* 0x00000037c2005986 */ /* 0x0001e2000c10153a */
[----:B------:R-:W-:Y:S01]  /*40ed0*/  LOP3.LUT P2, RZ, R190, 0x20000000, RZ, 0xc0, !PT ;  /* 0x20000000beff7812 */ /* 0x000fe2000784c0ff */
[----:B0-----:R-:W-:-:S05]  /*40ee0*/  IMAD.WIDE R194, R52, 0x2, R64 ;  /* 0x0000000234c27825 */ /* 0x001fca00078e0240 */
[----:B------:R2:W-:Y:S01]  /*40ef0*/  @P6 STG.E.U16 desc[UR58][R194.64], R2 ;  /* 0x00000002c2006986 */ /* 0x0005e2000c10153a */
[----:B------:R-:W-:Y:S02]  /*40f00*/  LOP3.LUT P5, RZ, R190, 0x40000000, RZ, 0xc0, !PT ;  /* 0x40000000beff7812 */ /* 0x000fe400078ac0ff */
[----:B------:R-:W-:Y:S01]  /*40f10*/  LOP3.LUT R193, R193, 0xfffffffe, RZ, 0xc0, !PT ;  /* 0xfffffffec1c17812 */ /* 0x000fe200078ec0ff */
[----:B--2---:R-:W-:-:S05]  /*40f20*/  IMAD.WIDE R194, R57, 0x2, R66 ;  /* 0x0000000239c27825 */ /* 0x004fca00078e0242 */
[----:B------:R0:W-:Y:S01]  /*40f30*/  @P1 STG.E.U16 desc[UR58][R194.64], R192 ;  /* 0x000000c0c2001986 */ /* 0x0001e2000c10153a */
[----:B------:R-:W-:Y:S01]  /*40f40*/  PRMT R2, R192, 0x7632, R2 ;  /* 0x00007632c0027816 */ /* 0x000fe20000000002 */
[----:B0-----:R-:W-:-:S05]  /*40f50*/  IMAD.WIDE R194, R57, 0x2, R64 ;  /* 0x0000000239c27825 */ /* 0x001fca00078e0240 */
[----:B------:R0:W-:Y:S02]  /*40f60*/  @P4 STG.E.U16 desc[UR58][R194.64], R2 ;  /* 0x00000002c2004986 */ /* 0x0001e4000c10153a */
[----:B0-----:R-:W-:Y:S01]  /*40f70*/  IMAD.WIDE R194, R53, 0x2, R66 ;  /* 0x0000000235c27825 */ /* 0x001fe200078e0242 */
[----:B---3--:R-:W-:-:S13]  /*40f80*/  LOP3.LUT P0, RZ, R189, 0x8, RZ, 0xc0, !PT ;  /* 0x00000008bdff7812 */ /* 0x008fda000780c0ff */
[----:B------:R-:W-:Y:S02]  /*40f90*/  @P0 LOP3.LUT R191, R191, 0x20000000, RZ, 0xfc, !PT ;  /* 0x20000000bfbf0812 */ /* 0x000fe400078efcff */
[----:B------:R-:W-:Y:S02]  /*40fa0*/  LOP3.LUT P0, RZ, R189, 0x4, RZ, 0xc0, !PT ;  /* 0x00000004bdff7812 */ /* 0x000fe4000780c0ff */
[----:B------:R-:W-:-:S11]  /*40fb0*/  LOP3.LUT R191, R191, 0xbfffffff, RZ, 0xc0, !PT ;  /* 0xbfffffffbfbf7812 */ /* 0x000fd600078ec0ff */
[----:B------:R-:W-:Y:S02]  /*40fc0*/  @P0 LOP3.LUT R191, R191, 0x40000000, RZ, 0xfc, !PT ;  /* 0x40000000bfbf0812 */ /* 0x000fe400078efcff */
[----:B------:R-:W-:Y:S02]  /*40fd0*/  LOP3.LUT P0, RZ, R189, 0x2, RZ, 0xc0, !PT ;  /* 0x00000002bdff7812 */ /* 0x000fe4000780c0ff */
[----:B------:R-:W-:-:S11]  /*40fe0*/  LOP3.LUT R191, R191, 0x7fffffff, RZ, 0xc0, !PT ;  /* 0x7fffffffbfbf7812 */ /* 0x000fd600078ec0ff */
[----:B------:R-:W-:Y:S02]  /*40ff0*/  @P0 LOP3.LUT R191, R191, 0x80000000, RZ, 0xfc, !PT ;  /* 0x80000000bfbf0812 */ /* 0x000fe400078efcff */
[----:B------:R-:W-:Y:S01]  /*41000*/  LOP3.LUT P0, RZ, R189, 0x1, RZ, 0xc0, !PT ;  /* 0x00000001bdff7812 */ /* 0x000fe2000780c0ff */
[----:B------:R0:W-:Y:S01]  /*41010*/  @P2 STG.E.U16 desc[UR58][R194.64], R59 ;  /* 0x0000003bc2002986 */ /* 0x0001e2000c10153a */
[----:B------:R-:W-:-:S11]  /*41020*/  PRMT R2, R59, 0x7632, R2 ;  /* 0x000076323b027816 */ /* 0x000fd60000000002 */
[----:B------:R-:W-:Y:S02]  /*41030*/  @P0 LOP3.LUT R193, R193, 0x1, RZ, 0xfc, !PT ;  /* 0x00000001c1c10812 */ /* 0x000fe400078efcff */
[----:B------:R-:W-:Y:S01]  /*41040*/  LOP3.LUT P0, RZ, R190, 0x80000000, RZ, 0xc0, !PT ;  /* 0x80000000beff7812 */ /* 0x000fe2000780c0ff */
[----:B0-----:R-:W-:Y:S01]  /*41050*/  IMAD.WIDE R194, R53, 0x2, R64 ;  /* 0x0000000235c27825 */ /* 0x001fe200078e0240 */
[----:B------:R-:W2:Y:S04]  /*41060*/  LDL.LU R190, [R1+0x5ac] ;  /* 0x0005ac0001be7983 */ /* 0x000ea80000300800 */
[----:B------:R4:W-:Y:S04]  /*41070*/  @P5 STG.E.U16 desc[UR58][R194.64], R2 ;  /* 0x00000002c2005986 */ /* 0x0009e8000c10153a */
[----:B------:R-:W3:Y:S04]  /*41080*/  LDL.LU R52, [R1+0x3b0] ;  /* 0x0003b00001347983 */ /* 0x000ee80000300800 */
[----:B------:R-:W3:Y:S01]  /*41090*/  LDL.LU R55, [R1+0x5b0] ;  /* 0x0005b00001377983 */ /* 0x000ee20000300800 */
[----:B----4-:R-:W-:-:S03]  /*410a0*/  IMAD.WIDE R194, R54, 0x2, R66 ;  /* 0x0000000236c27825 */ /* 0x010fc600078e0242 */
[----:B------:R-:W4:Y:S04]  /*410b0*/  LDL.LU R57, [R1+0x3d4] ;  /* 0x0003d40001397983 */ /* 0x000f280000300800 */
[----:B------:R-:W4:Y:S04]  /*410c0*/  LDL.LU R59, [R1+0x5b4] ;  /* 0x0005b400013b7983 */ /* 0x000f280000300800 */
[----:B------:R-:W4:Y:S04]  /*410d0*/  LDL.LU R53, [R1+0x3b4] ;  /* 0x0003b40001357983 */ /* 0x000f280000300800 */
[----:B------:R0:W-:Y:S04]  /*410e0*/  @P0 STG.E.U16 desc[UR58][R194.64], R56 ;  /* 0x00000038c2000986 */ /* 0x0001e8000c10153a */
[----:B0-----:R-:W2:Y:S04]  /*410f0*/  LDL.LU R194, [R1+0x5a8] ;  /* 0x0005a80001c27983 */ /* 0x001ea80000300800 */
[----:B------:R-:W3:Y:S01]  /*41100*/  LDL.LU R195, [R1+0x3d0] ;  /* 0x0003d00001c37983 */ /* 0x000ee20000300800 */
[----:B------:R-:W-:Y:S01]  /*41110*/  LOP3.LUT P0, RZ, R193, 0x1, RZ, 0xc0, !PT ;  /* 0x00000001c1ff7812 */ /* 0x000fe2000780c0ff */
[----:B------:R-:W-:Y:S01]  /*41120*/  IMAD.WIDE R192, R54, 0x2, R64 ;  /* 0x0000000236c07825 */ /* 0x000fe200078e0240 */
[----:B------:R-:W-:Y:S01]  /*41130*/  PRMT R2, R56, 0x7632, R2 ;  /* 0x0000763238027816 */ /* 0x000fe20000000002 */
[----:B------:R-:W4:Y:S01]  /*41140*/  LDL.LU R54, [R1+0x5b8] ;  /* 0x0005b80001367983 */ /* 0x000f220000300800 */
[----:B------:R-:W-:-:S02]  /*41150*/  LOP3.LUT P3, RZ, R189, 0x10, RZ, 0xc0, !PT ;  /* 0x00000010bdff7812 */ /* 0x000fc4000786c0ff */
[----:B------:R-:W-:Y:S01]  /*41160*/  LOP3.LUT P6, RZ, R189, 0x20, RZ, 0xc0, !PT ;  /* 0x00000020bdff7812 */ /* 0x000fe200078cc0ff */
[----:B------:R-:W4:Y:S06]  /*41170*/  LDL.LU R56, [R1+0x3d8] ;  /* 0x0003d80001387983 */ /* 0x000f2c0000300800 */
[----:B------:R2:W-:Y:S01]  /*41180*/  @P0 STG.E.U16 desc[UR58][R192.64], R2 ;  /* 0x00000002c0000986 */ /* 0x0005e2000c10153a */
[----:B------:R-:W-:Y:S02]  /*41190*/  LOP3.LUT P0, RZ, R191, 0x80000000, RZ, 0xc0, !PT ;  /* 0x80000000bfff7812 */ /* 0x000fe4000780c0ff */
[----:B------:R-:W-:-:S02]  /*411a0*/  LOP3.LUT P1, RZ, R189, 0x40, RZ, 0xc0, !PT ;  /* 0x00000040bdff7812 */ /* 0x000fc4000782c0ff */
[----:B------:R-:W-:Y:S01]  /*411b0*/  LOP3.LUT P4, RZ, R189, 0x80, RZ, 0xc0, !PT ;  /* 0x00000080bdff7812 */ /* 0x000fe2000788c0ff */
[----:B--2---:R-:W-:-:S08]  /*411c0*/  IMAD.WIDE R192, R194, 0x2, R66 ;  /* 0x00000002c2c07825 */ /* 0x004fd000078e0242 */
[----:B---3--:R0:W-:Y:S01]  /*411d0*/  @P0 STG.E.U16 desc[UR58][R192.64], R195 ;  /* 0x000000c3c0000986 */ /* 0x0081e2000c10153a */
        /* <DEDUP_REMOVED lines=11> */
[----:B----4-:R-:W-:-:S04]  /*41290*/  PRMT R2, R57, 0x7632, R2 ;  /* 0x0000763239027816 */ /* 0x010fc80000000002 */
[----:B------:R0:W-:Y:S04]  /*412a0*/  @P6 STG.E.U16 desc[UR58][R192.64], R57 ;  /* 0x00000039c0006986 */ /* 0x0001e8000c10153a */
[----:B0-----:R-:W2:Y:S04]  /*412b0*/  LDL.LU R57, [R1+0x5bc] ;  /* 0x0005bc0001397983 */ /* 0x001ea80000300800 */
[----:B------:R-:W3:Y:S01]  /*412c0*/  LDL.LU R194, [R1+0x3b8] ;  /* 0x0003b80001c27983 */ /* 0x000ee20000300800 */
[----:B------:R-:W-:-:S03]  /*412d0*/  IMAD.WIDE R192, R55, 0x2, R64 ;  /* 0x0000000237c07825 */ /* 0x000fc600078e0240 */
[----:B------:R-:W4:Y:S04]  /*412e0*/  LDL.LU R195, [R1+0x5c0] ;  /* 0x0005c00001c37983 */ /* 0x000f280000300800 */
        /* <DEDUP_REMOVED lines=26> */
[----:B---3--:R0:W-:Y:S02]  /*41490*/  @P3 STG.E.U16 desc[UR58][R192.64], R194 ;  /* 0x000000c2c0003986 */ /* 0x0081e4000c10153a */
[----:B0-----:R-:W-:Y:S02]  /*414a0*/  IMAD.WIDE R192, R57, 0x2, R64 ;  /* 0x0000000239c07825 */ /* 0x001fe400078e0240 */
[----:B------:R-:W2:Y:S01]  /*414b0*/  LDL.LU R57, [R1+0x5d0] ;  /* 0x0005d00001397983 */ /* 0x000ea20000300800 */
[----:B------:R-:W-:-:S05]  /*414c0*/  PRMT R2, R194, 0x7632, R2 ;  /* 0x00007632c2027816 */ /* 0x000fca0000000002 */
[----:B------:R4:W-:Y:S02]  /*414d0*/  @P4 STG.E.U16 desc[UR58][R192.64], R2 ;  /* 0x00000002c0004986 */ /* 0x0009e4000c10153a */
[----:B----4-:R-:W-:-:S05]  /*414e0*/  IMAD.WIDE R192, R195, 0x2, R66 ;  /* 0x00000002c3c07825 */ /* 0x010fca00078e0242 */
[----:B------:R0:W-:Y:S01]  /*414f0*/  @P1 STG.E.U16 desc[UR58][R192.64], R59 ;  /* 0x0000003bc0001986 */ /* 0x0001e2000c10153a */
[----:B------:R-:W-:-:S03]  /*41500*/  PRMT R2, R59, 0x7632, R2 ;  /* 0x000076323b027816 */ /* 0x000fc60000000002 */
[----:B0-----:R-:W3:Y:S01]  /*41510*/  LDL.LU R59, [R1+0x5d4] ;  /* 0x0005d400013b7983 */ /* 0x001ee20000300800 */
[----:B------:R-:W-:-:S03]  /*41520*/  IMAD.WIDE R192, R195, 0x2, R64 ;  /* 0x00000002c3c07825 */ /* 0x000fc600078e0240 */
[----:B------:R-:W4:Y:S01]  /*41530*/  LDL.LU R195, [R1+0x384] ;  /* 0x0003840001c37983 */ /* 0x000f220000300800 */
        /* <DEDUP_REMOVED lines=20> */
[----:B------:R-:W4:Y:S10]  /*41680*/  LDL.LU R190, [R1+0x5d8] ;  /* 0x0005d80001be7983 */ /* 0x000f340000300800 */
        /* <DEDUP_REMOVED lines=21> */
[----:B0-----:R-:W2:Y:S01]  /*417e0*/  LDL.LU R188, [R1+0x1460] ;  /* 0x0014600001bc7983 */ /* 0x001ea20000300800 */
[----:B------:R-:W-:-:S03]  /*417f0*/  IMAD.WIDE R192, R57, 0x2, R64 ;  /* 0x0000000239c07825 */ /* 0x000fc600078e0240 */
[----:B------:R-:W2:Y:S04]  /*41800*/  LDL.LU R56, [R1+0x5dc] ;  /* 0x0005dc0001387983 */ /* 0x000ea80000300800 */
[----:B------:R3:W-:Y:S02]  /*41810*/  @P3 STG.E.U16 desc[UR58][R192.64], R2 ;  /* 0x00000002c0003986 */ /* 0x0007e4000c10153a */
[----:B---3--:R-:W-:-:S05]  /*41820*/  IMAD.WIDE R192, R59, 0x2, R66 ;  /* 0x000000023bc07825 */ /* 0x008fca00078e0242 */
[----:B----4-:R0:W-:Y:S02]  /*41830*/  @P4 STG.E.U16 desc[UR58][R192.64], R195 ;  /* 0x000000c3c0004986 */ /* 0x0101e4000c10153a */
[----:B0-----:R-:W-:Y:S02]  /*41840*/  IMAD.WIDE R192, R59, 0x2, R64 ;  /* 0x000000023bc07825 */ /* 0x001fe400078e0240 */
[----:B------:R-:W3:Y:S04]  /*41850*/  LDL.LU R59, [R1+0x388] ;  /* 0x00038800013b7983 */ /* 0x000ee80000300800 */
[----:B------:R-:W4:Y:S04]  /*41860*/  LDL.LU R52, [R1+0x5e0] ;  /* 0x0005e00001347983 */ /* 0x000f280000300800 */
[----:B------:R-:W4:Y:S01]  /*41870*/  LDL.LU R57, [R1+0x3ac] ;  /* 0x0003ac0001397983 */ /* 0x000f220000300800 */
[----:B------:R-:W-:-:S03]  /*41880*/  LOP3.LUT R191, R191, 0xffdfffff, RZ, 0xc0, !PT ;  /* 0xffdfffffbfbf7812 */ /* 0x000fc600078ec0ff */
[----:B------:R-:W4:Y:S01]  /*41890*/  LDL.LU R53, [R1+0x5e4] ;  /* 0x0005e40001357983 */ /* 0x000f220000300800 */
[----:B------:R-:W-:-:S03]  /*418a0*/  LOP3.LUT P1, RZ, R189, 0x1000000, RZ, 0xc0, !PT ;  /* 0x01000000bdff7812 */ /* 0x000fc6000782c0ff */
[----:B------:R-:W4:Y:S01]  /*418b0*/  LDL.LU R54, [R1+0x38c] ;  /* 0x00038c0001367983 */ /* 0x000f220000300800 */
[----:B------:R-:W-:Y:S02]  /*418c0*/  LOP3.LUT P5, RZ, R189, 0x2000000, RZ, 0xc0, !PT ;  /* 0x02000000bdff7812 */ /* 0x000fe400078ac0ff */
[----:B------:R-:W-:-:S07]  /*418d0*/  PRMT R2, R195, 0x7632, R2 ;  /* 0x00007632c3027816 */ /* 0x000fce0000000002 */
[----:B------:R0:W-:Y:S01]  /*418e0*/  @P1 STG.E.U16 desc[UR58][R192.64], R2 ;  /* 0x00000002c0001986 */ /* 0x0001e2000c10153a */
[C---:B------:R-:W-:Y:S02]  /*418f0*/  LOP3.LUT P6, RZ, R189.reuse, 0x4000000, RZ, 0xc0, !PT ;  /* 0x04000000bdff7812 */ /* 0x040fe400078cc0ff */
[C---:B------:R-:W-:Y:S02]  /*41900*/  LOP3.LUT P2, RZ, R189.reuse, 0x8000000, RZ, 0xc0, !PT ;  /* 0x08000000bdff7812 */ /* 0x040fe4000784c0ff */
[C---:B------:R-:W-:Y:S02]  /*41910*/  LOP3.LUT P4, RZ, R189.reuse, 0x10000000, RZ, 0xc0, !PT ;  /* 0x10000000bdff7812 */ /* 0x040fe4000788c0ff */
[----:B------:R-:W-:Y:S01]  /*41920*/  LOP3.LUT P3, RZ, R189, 0x20000000, RZ, 0xc0, !PT ;  /* 0x20000000bdff7812 */ /* 0x000fe2000786c0ff */
[----:B0-----:R-:W-:-:S05]  /*41930*/  IMAD.WIDE R192, R190, 0x2, R66 ;  /* 0x00000002bec07825 */ /* 0x001fca00078e0242 */
[----:B------:R0:W-:Y:S01]  /*41940*/  @P5 STG.E.U16 desc[UR58][R192.64], R55 ;  /* 0x00000037c0005986 */ /* 0x0001e2000c10153a */
[----:B------:R-:W-:Y:S02]  /*41950*/  LOP3.LUT P5, RZ, R189, 0x40000000, RZ, 0xc0, !PT ;  /* 0x40000000bdff7812 */ /* 0x000fe400078ac0ff */
[----:B------:R-:W-:Y:S01]  /*41960*/  PRMT R2, R55, 0x7632, R2 ;  /* 0x0000763237027816 */ /* 0x000fe20000000002 */
[----:B0-----:R-:W-:-:S05]  /*41970*/  IMAD.WIDE R192, R190, 0x2, R64 ;  /* 0x00000002bec07825 */ /* 0x001fca00078e0240 */
[----:B------:R0:W-:Y:S01]  /*41980*/  @P6 STG.E.U16 desc[UR58][R192.64], R2 ;  /* 0x00000002c0006986 */ /* 0x0001e2000c10153a */
        /* <DEDUP_REMOVED lines=13> */
[----:B------:R-:W2:Y:S04]  /*41a60*/  LDL.LU R194, [R1+0x370] ;  /* 0x0003700001c27983 */ /* 0x000ea80000300800 */
[----:B------:R-:W2:Y:S04]  /*41a70*/  LDL.LU R195, [R1+0x5ec] ;  /* 0x0005ec0001c37983 */ /* 0x000ea80000300800 */
[----:B------:R-:W2:Y:S01]  /*41a80*/  LDL.LU R190, [R1+0x350] ;  /* 0x0003500001be7983 */ /* 0x000ea20000300800 */
[----:B0-----:R-:W-:-:S03]  /*41a90*/  IMAD.WIDE R192, R56, 0x2, R66 ;  /* 0x0000000238c07825 */ /* 0x001fc600078e0242 */
[----:B------:R-:W2:Y:S04]  /*41aa0*/  LDL.LU R55, [R1+0x800] ;  /* 0x0008000001377983 */ /* 0x000ea80000300800 */
[----:B---3--:R0:W-:Y:S02]  /*41ab0*/  @P2 STG.E.U16 desc[UR58][R192.64], R59 ;  /* 0x0000003bc0002986 */ /* 0x0081e4000c10153a */
[----:B0-----:R-:W-:Y:S02]  /*41ac0*/  IMAD.WIDE R192, R56, 0x2, R64 ;  /* 0x0000000238c07825 */ /* 0x001fe400078e0240 */
[----:B------:R-:W3:Y:S01]  /*41ad0*/  LDL.LU R56, [R1+0x374] ;  /* 0x0003740001387983 */ /* 0x000ee20000300800 */
[----:B------:R-:W-:-:S03]  /*41ae0*/  PRMT R2, R59, 0x7632, R2 ;  /* 0x000076323b027816 */ /* 0x000fc60000000002 */
[----:B------:R-:W3:Y:S04]  /*41af0*/  LDL.LU R59, [R1+0x145c] ;  /* 0x00145c00013b7983 */ /* 0x000ee80000300800 */
[----:B------:R4:W-:Y:S02]  /*41b00*/  @P4 STG.E.U16 desc[UR58][R192.64], R2 ;  /* 0x00000002c0004986 */ /* 0x0009e4000c10153a */
[----:B----4-:R-:W-:Y:S01]  /*41b10*/  IMAD.WIDE R192, R52, 0x2, R66 ;  /* 0x0000000234c07825 */ /* 0x010fe200078e0242 */
[----:B------:R-:W-:-:S04]  /*41b20*/  PRMT R2, R57, 0x7632, R2 ;  /* 0x0000763239027816 */ /* 0x000fc80000000002 */
[----:B------:R0:W-:Y:S04]  /*41b30*/  @P3 STG.E.U16 desc[UR58][R192.64], R57 ;  /* 0x00000039c0003986 */ /* 0x0001e8000c10153a */
[----:B0-----:R-:W4:Y:S01]  /*41b40*/  LDL.LU R57, [R1+0x804] ;  /* 0x0008040001397983 */ /* 0x001f220000300800 */
[----:B------:R-:W-:-:S03]  /*41b50*/  IMAD.WIDE R192, R52, 0x2, R64 ;  /* 0x0000000234c07825 */ /* 0x000fc600078e0240 */
[----:B------:R-:W4:Y:S04]  /*41b60*/  LDL.LU R52, [R1+0x354] ;  /* 0x0003540001347983 */ /* 0x000f280000300800 */
[----:B------:R0:W-:Y:S02]  /*41b70*/  @P5 STG.E.U16 desc[UR58][R192.64], R2 ;  /* 0x00000002c0005986 */ /* 0x0001e4000c10153a */
[----:B0-----:R-:W-:-:S05]  /*41b80*/  IMAD.WIDE R192, R53, 0x2, R66 ;  /* 0x0000000235c07825 */ /* 0x001fca00078e0242 */
        /* <DEDUP_REMOVED lines=8> */
[C---:B------:R-:W-:Y:S01]  /*41c10*/  LOP3.LUT P6, RZ, R188.reuse, 0x20, RZ, 0xc0, !PT ;  /* 0x00000020bcff7812 */ /* 0x040fe200078cc0ff */
[----:B------:R-:W4:Y:S01]  /*41c20*/  LDL.LU R54, [R1+0x378] ;  /* 0x0003780001367983 */ /* 0x000f220000300800 */
[C---:B------:R-:W-:Y:S02]  /*41c30*/  LOP3.LUT P2, RZ, R188.reuse, 0x40, RZ, 0xc0, !PT ;  /* 0x00000040bcff7812 */ /* 0x040fe4000784c0ff */
[----:B------:R-:W-:Y:S01]  /*41c40*/  LOP3.LUT P4, RZ, R188, 0x80, RZ, 0xc0, !PT ;  /* 0x00000080bcff7812 */ /* 0x000fe2000788c0ff */
[----:B--2---:R-:W-:-:S06]  /*41c50*/  IMAD.WIDE R192, R189, 0x2, R66 ;  /* 0x00000002bdc07825 */ /* 0x004fcc00078e0242 */
        /* <DEDUP_REMOVED lines=12> */
[----:B---3--:R-:W-:-:S04]  /*41d20*/  PRMT R2, R56, 0x7632, R2 ;  /* 0x0000763238027816 */ /* 0x008fc80000000002 */
[----:B------:R0:W-:Y:S04]  /*41d30*/  @P6 STG.E.U16 desc[UR58][R192.64], R56 ;  /* 0x00000038c0006986 */ /* 0x0001e8000c10153a */
[----:B0-----:R-:W2:Y:S04]  /*41d40*/  LDL.LU R56, [R1+0x80c] ;  /* 0x00080c0001387983 */ /* 0x001ea80000300800 */
[----:B------:R-:W3:Y:S01]  /*41d50*/  LDL.LU R189, [R1+0x358] ;  /* 0x0003580001bd7983 */ /* 0x000ee20000300800 */
[----:B------:R-:W-:-:S03]  /*41d60*/  IMAD.WIDE R192, R55, 0x2, R64 ;  /* 0x0000000237c07825 */ /* 0x000fc600078e0240 */
[----:B------:R-:W3:Y:S04]  /*41d70*/  LDL.LU R195, [R1+0x810] ;  /* 0x0008100001c37983 */ /* 0x000ee80000300800 */
        /* <DEDUP_REMOVED lines=17> */
[----:B------:R0:W-:Y:S01]  /*41e90*/  @P5 STG.E.U16 desc[UR58][R192.64], R54 ;  /* 0x00000036c0005986 */ /* 0x0001e2000c10153a */
[----:B------:R-:W-:Y:S01]  /*41ea0*/  LOP3.LUT P0, RZ, R188, 0x80000, RZ, 0xc0, !PT ;  /* 0x00080000bcff7812 */ /* 0x000fe2000780c0ff */
[----:B0-----:R-:W-:Y:S02]  /*41eb0*/  IMAD.WIDE R192, R53, 0x2, R64 ;  /* 0x0000000235c07825 */ /* 0x001fe400078e0240 */
[----:B------:R-:W4:Y:S04]  /*41ec0*/  LDL.LU R53, [R1+0x820] ;  /* 0x0008200001357983 */ /* 0x000f280000300800 */
[----:B------:R2:W-:Y:S04]  /*41ed0*/  @P6 STG.E.U16 desc[UR58][R192.64], R2 ;  /* 0x00000002c0006986 */ /* 0x0005e8000c10153a */
[----:B------:R-:W4:Y:S01]  /*41ee0*/  LDL.LU R54, [R1+0x320] ;  /* 0x0003200001367983 */ /* 0x000f220000300800 */
        /* <DEDUP_REMOVED lines=8> */
[----:B------:R-:W-:-:S07]  /*41f70*/  LOP3.LUT P2, RZ, R188, 0x2000, RZ, 0xc0, !PT ;  /* 0x00002000bcff7812 */ /* 0x000fce000784c0ff */
[----:B------:R-:W-:Y:S02]  /*41f80*/  @P0 LOP3.LUT R191, R191, 0x80000, RZ, 0xfc, !PT ;  /* 0x00080000bfbf0812 */ /* 0x000fe400078efcff */
[C---:B------:R-:W-:Y:S02]  /*41f90*/  LOP3.LUT P0, RZ, R188.reuse, 0x10000, RZ, 0xc0, !PT ;  /* 0x00010000bcff7812 */ /* 0x040fe4000780c0ff */
[----:B------:R-:W-:Y:S02]  /*41fa0*/  LOP3.LUT P5, RZ, R188, 0x4000, RZ, 0xc0, !PT ;  /* 0x00004000bcff7812 */ /* 0x000fe400078ac0ff */
[----:B------:R-:W-:-:S09]  /*41fb0*/  LOP3.LUT R191, R191, 0xffefffff, RZ, 0xc0, !PT ;  /* 0xffefffffbfbf7812 */ /* 0x000fd200078ec0ff */
[----:B------:R-:W-:Y:S02]  /*41fc0*/  @P0 LOP3.LUT R191, R191, 0x100000, RZ, 0xfc, !PT ;  /* 0x00100000bfbf0812 */ /* 0x000fe400078efcff */
[----:B------:R-:W-:Y:S01]  /*41fd0*/  LOP3.LUT P0, RZ, R188, 0x8000, RZ, 0xc0, !PT ;  /* 0x00008000bcff7812 */ /* 0x000fe2000780c0ff */
[----:B--2---:R-:W-:-:S05]  /*41fe0*/  IMAD.WIDE R192, R56, 0x2, R66 ;  /* 0x0000000238c07825 */ /* 0x004fca00078e0242 */
[----:B---3--:R0:W-:Y:S02]  /*41ff0*/  @P1 STG.E.U16 desc[UR58][R192.64], R189 ;  /* 0x000000bdc0001986 */ /* 0x0081e4000c10153a */
[----:B0-----:R-:W-:Y:S02]  /*42000*/  IMAD.WIDE R192, R56, 0x2, R64 ;  /* 0x0000000238c07825 */ /* 0x001fe400078e0240 */
[----:B------:R-:W2:Y:S01]  /*42010*/  LDL.LU R56, [R1+0x824] ;  /* 0x0008240001387983 */ /* 0x000ea20000300800 */
[----:B------:R-:W-:-:S05]  /*42020*/  PRMT R2, R189, 0x7632, R2 ;  /* 0x00007632bd027816 */ /* 0x000fca0000000002 */
[----:B------:R0:W-:Y:S02]  /*42030*/  @P4 STG.E.U16 desc[UR58][R192.64], R2 ;  /* 0x00000002c0004986 */ /* 0x0001e4000c10153a */
[----:B0-----:R-:W-:-:S05]  /*42040*/  IMAD.WIDE R192, R195, 0x2, R66 ;  /* 0x00000002c3c07825 */ /* 0x001fca00078e0242 */
[----:B----4-:R0:W-:Y:S01]  /*42050*/  @P2 STG.E.U16 desc[UR58][R192.64], R57 ;  /* 0x00000039c0002986 */ /* 0x0101e2000c10153a */
[----:B------:R-:W-:Y:S01]  /*42060*/  PRMT R2, R57, 0x7632, R2 ;  /* 0x0000763239027816 */ /* 0x000fe20000000002 */
[----:B0-----:R-:W-:Y:S02]  /*42070*/  IMAD.WIDE R192, R195, 0x2, R64 ;  /* 0x00000002c3c07825 */ /* 0x001fe400078e0240 */
[----:B------:R-:W3:Y:S04]  /*42080*/  LDL.LU R57, [R1+0x828] ;  /* 0x0008280001397983 */ /* 0x000ee80000300800 */
[----:B------:R0:W-:Y:S04]  /*42090*/  @P5 STG.E.U16 desc[UR58][R192.64], R2 ;  /* 0x00000002c0005986 */ /* 0x0001e8000c10153a */
[----:B------:R-:W4:Y:S01]  /*420a0*/  LDL.LU R195, [R1+0x324] ;  /* 0x0003240001c37983 */ /* 0x000f220000300800 */
[----:B0-----:R-:W-:-:S05]  /*420b0*/  IMAD.WIDE R192, R190, 0x2, R66 ;  /* 0x00000002bec07825 */ /* 0x001fca00078e0242 */
[----:B------:R0:W-:Y:S01]  /*420c0*/  @P0 STG.E.U16 desc[UR58][R192.64], R55 ;  /* 0x00000037c0000986 */ /* 0x0001e2000c10153a */
[----:B------:R-:W-:Y:S01]  /*420d0*/  PRMT R2, R55, 0x7632, R2 ;  /* 0x0000763237027816 */ /* 0x000fe20000000002 */
[----:B0-----:R-:W-:Y:S02]  /*420e0*/  IMAD.WIDE R192, R190, 0x2, R64 ;  /* 0x00000002bec07825 */ /* 0x001fe400078e0240 */
[----:B------:R-:W4:Y:S04]  /*420f0*/  LDL.LU R190, [R1+0x82c] ;  /* 0x00082c0001be7983 */ /* 0x000f280000300800 */
[----:B------:R-:W4:Y:S01]  /*42100*/  LDL.LU R55, [R1+0x348] ;  /* 0x0003480001377983 */ /* 0x000f220000300800 */
        /* <DEDUP_REMOVED lines=14> */
[----:B------:R0:W-:Y:S02]  /*421f0*/  @P0 STG.E.U16 desc[UR58][R192.64], R54 ;  /* 0x00000036c0000986 */ /* 0x0001e4000c10153a */
[----:B0-----:R-:W-:-:S05]  /*42200*/  IMAD.WIDE R192, R53, 0x2, R64 ;  /* 0x0000000235c07825 */ /* 0x001fca00078e0240 */
[----:B------:R0:W-:Y:S02]  /*42210*/  @P3 STG.E.U16 desc[UR58][R192.64], R2 ;  /* 0x00000002c0003986 */ /* 0x0001e4000c10153a */
[----:B0-----:R-:W-:Y:S02]  /*42220*/  PRMT R2, R59, 0x7632, R2 ;  /* 0x000076323b027816 */ /* 0x001fe40000000002 */
[C---:B------:R-:W-:Y:S02]  /*42230*/  LOP3.LUT P1, RZ, R188.reuse, 0x400000, RZ, 0xc0, !PT ;  /* 0x00400000bcff7812 */ /* 0x040fe4000782c0ff */
[C---:B------:R-:W-:Y:S02]  /*42240*/  LOP3.LUT P4, RZ, R188.reuse, 0x800000, RZ, 0xc0, !PT ;  /* 0x00800000bcff7812 */ /* 0x040fe4000788c0ff */
[C---:B------:R-:W-:Y:S02]  /*42250*/  LOP3.LUT P2, RZ, R188.reuse, 0x1000000, RZ, 0xc0, !PT ;  /* 0x01000000bcff7812 */ /* 0x040fe4000784c0ff */
[----:B------:R-:W-:Y:S01]  /*42260*/  LOP3.LUT P5, RZ, R188, 0x2000000, RZ, 0xc0, !PT ;  /* 0x02000000bcff7812 */ /* 0x000fe200078ac0ff */
[----:B--2---:R-:W-:-:S05]  /*42270*/  IMAD.WIDE R192, R56, 0x2, R66 ;  /* 0x0000000238c07825 */ /* 0x004fca00078e0242 */
[----:B------:R0:W-:Y:S04]  /*42280*/  @P6 STG.E.U16 desc[UR58][R192.64], R59 ;  /* 0x0000003bc0006986 */ /* 0x0001e8000c10153a */
[----:B0-----:R-:W2:Y:S01]  /*42290*/  LDL.LU R59, [R1+0x1458] ;  /* 0x00145800013b7983 */ /* 0x001ea20000300800 */
[----:B------:R-:W-:-:S03]  /*422a0*/  IMAD.WIDE R192, R56, 0x2, R64 ;  /* 0x0000000238c07825 */ /* 0x000fc600078e0240 */
[----:B------:R-:W2:Y:S04]  /*422b0*/  LDL.LU R56, [R1+0x830] ;  /* 0x0008300001387983 */ /* 0x000ea80000300800 */
[----:B------:R3:W-:Y:S04]  /*422c0*/  @P1 STG.E.U16 desc[UR58][R192.64], R2 ;  /* 0x00000002c0001986 */ /* 0x0007e8000c10153a */
[----:B------:R-:W2:Y:S01]  /*422d0*/  LDL.LU R52, [R1+0x834] ;  /* 0x0008340001347983 */ /* 0x000ea20000300800 */
[----:B---3--:R-:W-:-:S05]  /*422e0*/  IMAD.WIDE R192, R57, 0x2, R66 ;  /* 0x0000000239c07825 */ /* 0x008fca00078e0242 */
[----:B----4-:R0:W-:Y:S01]  /*422f0*/  @P4 STG.E.U16 desc[UR58][R192.64], R195 ;  /* 0x000000c3c0004986 */ /* 0x0101e2000c10153a */
[----:B------:R-:W-:Y:S01]  /*42300*/  PRMT R2, R195, 0x7632, R2 ;  /* 0x00007632c3027816 */ /* 0x000fe20000000002 */
[----:B0-----:R-:W-:Y:S02]  /*42310*/  IMAD.WIDE R192, R57, 0x2, R64 ;  /* 0x0000000239c07825 */ /* 0x001fe400078e0240 */
[----:B------:R-:W3:Y:S04]  /*42320*/  LDL.LU R57, [R1+0x34c] ;  /* 0x00034c0001397983 */ /* 0x000ee80000300800 */
[----:B------:R0:W-:Y:S04]  /*42330*/  @P2 STG.E.U16 desc[UR58][R192.64], R2 ;  /* 0x00000002c0002986 */ /* 0x0001e8000c10153a */
[----:B------:R-:W4:Y:S04]  /*42340*/  LDL.LU R53, [R1+0x838] ;  /* 0x0008380001357983 */ /* 0x000f280000300800 */
[----:B------:R-:W4:Y:S01]  /*42350*/  LDL.LU R54, [R1+0x32c] ;  /* 0x00032c0001367983 */ /* 0x000f220000300800 */
[----:B0-----:R-:W-:-:S05]  /*42360*/  IMAD.WIDE R192, R190, 0x2, R66 ;  /* 0x00000002bec07825 */ /* 0x001fca00078e0242 */
[----:B------:R0:W-:Y:S04]  /*42370*/  @P5 STG.E.U16 desc[UR58][R192.64], R55 ;  /* 0x00000037c0005986 */ /* 0x0001e8000c10153a */
[----:B0-----:R-:W3:Y:S01]  /*42380*/  LDL.LU R192, [R1+0x328] ;  /* 0x0003280001c07983 */ /* 0x001ee20000300800 */
[----:B------:R-:W-:-:S03]  /*42390*/  LOP3.LUT R191, R191, 0xffffdfff, RZ, 0xc0, !PT ;  /* 0xffffdfffbfbf7812 */ /* 0x000fc600078ec0ff */
[----:B------:R-:W4:Y:S04]  /*423a0*/  LDL.LU R193, [R1+0x83c] ;  /* 0x00083c0001c17983 */ /* 0x000f280000300800 */
[----:B------:R-:W4:Y:S01]  /*423b0*/  LDL.LU R194, [R1+0x310] ;  /* 0x0003100001c27983 */ /* 0x000f220000300800 */
[----:B------:R-:W-:-:S03]  /*423c0*/  LOP3.LUT P6, RZ, R188, 0x4000000, RZ, 0xc0, !PT ;  /* 0x04000000bcff7812 */ /* 0x000fc600078cc0ff */
[----:B------:R-:W4:Y:S01]  /*423d0*/  LDL.LU R195, [R1+0x840] ;  /* 0x0008400001c37983 */ /* 0x000f220000300800 */
[C---:B------:R-:W-:Y:S02]  /*423e0*/  LOP3.LUT P3, RZ, R188.reuse, 0x8000000, RZ, 0xc0, !PT ;  /* 0x08000000bcff7812 */ /* 0x040fe4000786c0ff */
[C---:B------:R-:W-:Y:S02]  /*423f0*/  LOP3.LUT P4, RZ, R188.reuse, 0x10000000, RZ, 0xc0, !PT ;  /* 0x10000000bcff7812 */ /* 0x040fe4000788c0ff */
[C---:B------:R-:W-:Y:S02]  /*42400*/  LOP3.LUT P1, RZ, R188.reuse, 0x20000000, RZ, 0xc0, !PT ;  /* 0x20000000bcff7812 */ /* 0x040fe4000782c0ff */
[----:B------:R-:W-:Y:S02]  /*42410*/  LOP3.LUT P5, RZ, R188, 0x40000000, RZ, 0xc0, !PT ;  /* 0x40000000bcff7812 */ /* 0x000fe400078ac0ff */
[----:B------:R-:W-:Y:S02]  /*42420*/  PRMT R2, R55, 0x7632, R2 ;  /* 0x0000763237027816 */ /* 0x000fe40000000002 */
        /* <DEDUP_REMOVED lines=12> */
[----:B------:R-:W-:Y:S02]  /*424f0*/  IMAD.WIDE R188, R190, 0x2, R64 ;  /* 0x00000002bebc7825 */ /* 0x000fe400078e0240 */
[----:B------:R-:W2:Y:S04]  /*42500*/  LDL.LU R190, [R1+0x300] ;  /* 0x0003000001be7983 */ /* 0x000ea80000300800 */
[----:B------:R0:W-:Y:S04]  /*42510*/  @P6 STG.E.U16 desc[UR58][R188.64], R2 ;  /* 0x00000002bc006986 */ /* 0x0001e8000c10153a */
[----:B------:R-:W2:Y:S01]  /*42520*/  LDL.LU R55, [R1+0x844] ;  /* 0x0008440001377983 */ /* 0x000ea20000300800 */
[----:B0-----:R-:W-:-:S05]  /*42530*/  IMAD.WIDE R188, R56, 0x2, R66 ;  /* 0x0000000238bc7825 */ /* 0x001fca00078e0242 */
[----:B---3--:R0:W-:Y:S01]  /*42540*/  @P3 STG.E.U16 desc[UR58][R188.64], R192 ;  /* 0x000000c0bc003986 */ /* 0x0081e2000c10153a */
[----:B------:R-:W-:Y:S01]  /*42550*/  PRMT R2, R192, 0x7632, R2 ;  /* 0x00007632c0027816 */ /* 0x000fe20000000002 */
[----:B0-----:R-:W-:Y:S02]  /*42560*/  IMAD.WIDE R188, R56, 0x2, R64 ;  /* 0x0000000238bc7825 */ /* 0x001fe400078e0240 */
[----:B------:R-:W3:Y:S04]  /*42570*/  LDL.LU R56, [R1+0x314] ;  /* 0x0003140001387983 */ /* 0x000ee80000300800 */
[----:B------:R0:W-:Y:S02]  /*42580*/  @P4 STG.E.U16 desc[UR58][R188.64], R2 ;  /* 0x00000002bc004986 */ /* 0x0001e4000c10153a */
[----:B0-----:R-:W-:Y:S01]  /*42590*/  IMAD.WIDE R188, R52, 0x2, R66 ;  /* 0x0000000234bc7825 */ /* 0x001fe200078e0242 */
[----:B------:R-:W-:-:S04]  /*425a0*/  PRMT R2, R57, 0x7632, R2 ;  /* 0x0000763239027816 */ /* 0x000fc80000000002 */
        /* <DEDUP_REMOVED lines=24> */
[C---:B------:R-:W-:Y:S02]  /*42730*/  LOP3.LUT P3, RZ, R59.reuse, 0x40, RZ, 0xc0, !PT ;  /* 0x000000403bff7812 */ /* 0x040fe4000786c0ff */
[----:B------:R-:W-:-:S09]  /*42740*/  LOP3.LUT P4, RZ, R59, 0x80, RZ, 0xc0, !PT ;  /* 0x000000803bff7812 */ /* 0x000fd2000788c0ff */
[----:B--2---:R0:W-:Y:S01]  /*42750*/  @P0 STG.E.U16 desc[UR58][R188.64], R190 ;  /* 0x000000bebc000986 */ /* 0x0041e2000c10153a */
[----:B------:R-:W-:Y:S01]  /*42760*/  PRMT R2, R190, 0x7632, R2 ;  /* 0x00007632be027816 */ /* 0x000fe20000000002 */
[----:B0-----:R-:W-:-:S05]  /*42770*/  IMAD.WIDE R188, R195, 0x2, R64 ;  /* 0x00000002c3bc7825 */ /* 0x001fca00078e0240 */
[----:B------:R0:W-:Y:S02]  /*42780*/  @P2 STG.E.U16 desc[UR58][R188.64], R2 ;  /* 0x00000002bc002986 */ /* 0x0001e4000c10153a */
[----:B0-----:R-:W-:-:S05]  /*42790*/  IMAD.WIDE R188, R55, 0x2, R66 ;  /* 0x0000000237bc7825 */ /* 0x001fca00078e0242 */
[----:B---3--:R0:W-:Y:S01]  /*427a0*/  @P6 STG.E.U16 desc[UR58][R188.64], R56 ;  /* 0x00000038bc006986 */ /* 0x0081e2000c10153a */
[----:B------:R-:W-:-:S03]  /*427b0*/  PRMT R2, R56, 0x7632, R2 ;  /* 0x0000763238027816 */ /* 0x000fc60000000002 */
[----:B0-----:R-:W2:Y:S04]  /*427c0*/  LDL.LU R56, [R1+0x850] ;  /* 0x0008500001387983 */ /* 0x001ea80000300800 */
[----:B------:R-:W3:Y:S01]  /*427d0*/  LDL.LU R193, [R1+0x308] ;  /* 0x0003080001c17983 */ /* 0x000ee20000300800 */
[----:B------:R-:W-:-:S03]  /*427e0*/  IMAD.WIDE R188, R55, 0x2, R64 ;  /* 0x0000000237bc7825 */ /* 0x000fc600078e0240 */
[----:B------:R-:W3:Y:S04]  /*427f0*/  LDL.LU R194, [R1+0x854] ;  /* 0x0008540001c27983 */ /* 0x000ee80000300800 */
[----:B------:R0:W-:Y:S02]  /*42800*/  @P3 STG.E.U16 desc[UR58][R188.64], R2 ;  /* 0x00000002bc003986 */ /* 0x0001e4000c10153a */
[----:B0-----:R-:W-:-:S05]  /*42810*/  IMAD.WIDE R188, R57, 0x2, R66 ;  /* 0x0000000239bc7825 */ /* 0x001fca00078e0242 */
        /* <DEDUP_REMOVED lines=15> */
[----:B------:R0:W-:Y:S01]  /*42910*/  @P5 STG.E.U16 desc[UR58][R188.64], R54 ;  /* 0x00000036bc005986 */ /* 0x0001e2000c10153a */
[----:B------:R-:W-:Y:S01]  /*42920*/  LOP3.LUT P4, RZ, R59, 0x1000, RZ, 0xc0, !PT ;  /* 0x000010003bff7812 */ /* 0x000fe2000788c0ff */
[----:B0-----:R-:W-:Y:S02]  /*42930*/  IMAD.WIDE R188, R53, 0x2, R64 ;  /* 0x0000000235bc7825 */ /* 0x001fe400078e0240 */
[----:B------:R-:W4:Y:S04]  /*42940*/  LDL.LU R53, [R1+0x860] ;  /* 0x0008600001357983 */ /* 0x000f280000300800 */
[----:B------:R2:W-:Y:S04]  /*42950*/  @P6 STG.E.U16 desc[UR58][R188.64], R2 ;  /* 0x00000002bc006986 */ /* 0x0005e8000c10153a */
[----:B------:R-:W4:Y:S01]  /*42960*/  LDL.LU R54, [R1+0x2e0] ;  /* 0x0002e00001367983 */ /* 0x000f220000300800 */
[----:B------:R-:W-:-:S02]  /*42970*/  LOP3.LUT P3, RZ, R59, 0x2000, RZ, 0xc0, !PT ;  /* 0x000020003bff7812 */ /* 0x000fc4000786c0ff */
[----:B------:R-:W-:Y:S01]  /*42980*/  LOP3.LUT P0, RZ, R59, 0x80000, RZ, 0xc0, !PT ;  /* 0x000800003bff7812 */ /* 0x000fe2000780c0ff */
[----:B--2---:R-:W-:-:S05]  /*42990*/  IMAD.WIDE R188, R56, 0x2, R66 ;  /* 0x0000000238bc7825 */ /* 0x004fca00078e0242 */
[----:B---3--:R0:W-:Y:S01]  /*429a0*/  @P2 STG.E.U16 desc[UR58][R188.64], R193 ;  /* 0x000000c1bc002986 */ /* 0x0081e2000c10153a */
[----:B------:R-:W-:Y:S01]  /*429b0*/  PRMT R2, R193, 0x7632, R2 ;  /* 0x00007632c1027816 */ /* 0x000fe20000000002 */
[----:B0-----:R-:W-:Y:S02]  /*429c0*/  IMAD.WIDE R188, R56, 0x2, R64 ;  /* 0x0000000238bc7825 */ /* 0x001fe400078e0240 */
[----:B------:R-:W2:Y:S04]  /*429d0*/  LDL.LU R56, [R1+0x864] ;  /* 0x0008640001387983 */ /* 0x000ea80000300800 */
[----:B------:R0:W-:Y:S02]  /*429e0*/  @P4 STG.E.U16 desc[UR58][R188.64], R2 ;  /* 0x00000002bc004986 */ /* 0x0001e4000c10153a */
[----:B0-----:R-:W-:-:S05]  /*429f0*/  IMAD.WIDE R188, R194, 0x2, R66 ;  /* 0x00000002c2bc7825 */ /* 0x001fca00078e0242 */
[----:B------:R0:W-:Y:S01]  /*42a00*/  @P3 STG.E.U16 desc[UR58][R188.64], R57 ;  /* 0x00000039bc003986 */ /* 0x0001e2000c10153a */
        /* <DEDUP_REMOVED lines=38> */
[----:B------:R0:W-:Y:S01]  /*42c70*/  @P0 STG.E.U16 desc[UR58][R188.64], R54 ;  /* 0x00000036bc000986 */ /* 0x0001e2000c10153a */
[----:B------:R-:W-:Y:S01]  /*42c80*/  LOP3.LUT P2, RZ, R59, 0x400000, RZ, 0xc0, !PT ;  /* 0x004000003bff7812 */ /* 0x000fe2000784c0ff */
[----:B0-----:R-:W-:-:S05]  /*42c90*/  IMAD.WIDE R188, R53, 0x2, R64 ;  /* 0x0000000235bc7825 */ /* 0x001fca00078e0240 */
[----:B------:R0:W-:Y:S01]  /*42ca0*/  @P1 STG.E.U16 desc[UR58][R188.64], R2 ;  /* 0x00000002bc001986 */ /* 0x0001e2000c10153a */
[----:B------:R-:W-:Y:S02]  /*42cb0*/  LOP3.LUT P4, RZ, R59, 0x800000, RZ, 0xc0, !PT ;  /* 0x008000003bff7812 */ /* 0x000fe4000788c0ff */
[----:B0-----:R-:W-:Y:S01]  /*42cc0*/  PRMT R2, R58, 0x7632, R2 ;  /* 0x000076323a027816 */ /* 0x001fe20000000002 */
[----:B--2---:R-:W-:-:S05]  /*42cd0*/  IMAD.WIDE R188, R56, 0x2, R66 ;  /* 0x0000000238bc7825 */ /* 0x004fca00078e0242 */
[----:B------:R0:W-:Y:S02]  /*42ce0*/  @P6 STG.E.U16 desc[UR58][R188.64], R58 ;  /* 0x0000003abc006986 */ /* 0x0001e4000c10153a */
[----:B0-----:R-:W-:Y:S02]  /*42cf0*/  IMAD.WIDE R188, R56, 0x2, R64 ;  /* 0x0000000238bc7825 */ /* 0x001fe400078e0240 */
[----:B------:R-:W2:Y:S04]  /*42d00*/  LDL.LU R58, [R1+0x1454] ;  /* 0x00145400013a7983 */ /* 0x000ea80000300800 */
[----:B------:R-:W4:Y:S04]  /*42d10*/  LDL.LU R56, [R1+0x870] ;  /* 0x0008700001387983 */ /* 0x000f280000300800 */
[----:B------:R-:W2:Y:S04]  /*42d20*/  LDL.LU R54, [R1+0x2e8] ;  /* 0x0002e80001367983 */ /* 0x000ea80000300800 */
[----:B------:R3:W-:Y:S04]  /*42d30*/  @P2 STG.E.U16 desc[UR58][R188.64], R2 ;  /* 0x00000002bc002986 */ /* 0x0007e8000c10153a */
[----:B------:R-:W2:Y:S01]  /*42d40*/  LDL.LU R190, [R1+0x874] ;  /* 0x0008740001be7983 */ /* 0x000ea20000300800 */
[----:B---3--:R-:W-:-:S05]  /*42d50*/  IMAD.WIDE R188, R57, 0x2, R66 ;  /* 0x0000000239bc7825 */ /* 0x008fca00078e0242 */
[----:B------:R0:W-:Y:S02]  /*42d60*/  @P4 STG.E.U16 desc[UR58][R188.64], R194 ;  /* 0x000000c2bc004986 */ /* 0x0001e4000c10153a */
[----:B0-----:R-:W-:Y:S02]  /*42d70*/  IMAD.WIDE R188, R57, 0x2, R64 ;  /* 0x0000000239bc7825 */ /* 0x001fe400078e0240 */
[----:B------:R-:W3:Y:S04]  /*42d80*/  LDL.LU R57, [R1+0x2fc] ;  /* 0x0002fc0001397983 */ /* 0x000ee80000300800 */
[----:B------:R-:W3:Y:S04]  /*42d90*/  LDL.LU R52, [R1+0x878] ;  /* 0x0008780001347983 */ /* 0x000ee80000300800 */
[----:B------:R-:W3:Y:S04]  /*42da0*/  LDL.LU R53, [R1+0x2ec] ;  /* 0x0002ec0001357983 */ /* 0x000ee80000300800 */
[----:B------:R-:W3:Y:S01]  /*42db0*/  LDL.LU R192, [R1+0x87c] ;  /* 0x00087c0001c07983 */ /* 0x000ee20000300800 */
[----:B------:R-:W-:-:S03]  /*42dc0*/  LOP3.LUT P3, RZ, R59, 0x1000000, RZ, 0xc0, !PT ;  /* 0x010000003bff7812 */ /* 0x000fc6000786c0ff */
[----:B------:R-:W3:Y:S01]  /*42dd0*/  LDL.LU R193, [R1+0x2d0] ;  /* 0x0002d00001c17983 */ /* 0x000ee20000300800 */
[C---:B------:R-:W-:Y:S02]  /*42de0*/  LOP3.LUT P5, RZ, R59.reuse, 0x2000000, RZ, 0xc0, !PT ;  /* 0x020000003bff7812 */ /* 0x040fe400078ac0ff */
[----:B------:R-:W-:Y:S02]  /*42df0*/  PRMT R2, R194, 0x7632, R2 ;  /* 0x00007632c2027816 */ /* 0x000fe40000000002 */
[C---:B------:R-:W-:Y:S01]  /*42e00*/  LOP3.LUT P6, RZ, R59.reuse, 0x4000000, RZ, 0xc0, !PT ;  /* 0x040000003bff7812 */ /* 0x040fe200078cc0ff */
[----:B------:R-:W3:Y:S04]  /*42e10*/  LDL.LU R194, [R1+0x880] ;  /* 0x0008800001c27983 */ /* 0x000ee80000300800 */
[----:B------:R0:W-:Y:S01]  /*42e20*/  @P3 STG.E.U16 desc[UR58][R188.64], R2 ;  /* 0x00000002bc003986 */ /* 0x0001e2000c10153a */
[----:B------:R-:W-:-:S02]  /*42e30*/  LOP3.LUT P1, RZ, R59, 0x8000000, RZ, 0xc0, !PT ;  /* 0x080000003bff7812 */ /* 0x000fc4000782c0ff */
        /* <DEDUP_REMOVED lines=9> */
[----:B----4-:R-:W-:Y:S01]  /*42ed0*/  IMAD.WIDE R188, R56, 0x2, R66 ;  /* 0x0000000238bc7825 */ /* 0x010fe200078e0242 */
[----:B--2---:R-:W-:-:S04]  /*42ee0*/  PRMT R2, R54, 0x7632, R2 ;  /* 0x0000763236027816 */ /* 0x004fc80000000002 */
[----:B------:R0:W-:Y:S02]  /*42ef0*/  @P1 STG.E.U16 desc[UR58][R188.64], R54 ;  /* 0x00000036bc001986 */ /* 0x0001e4000c10153a */
[----:B0-----:R-:W-:Y:S02]  /*42f00*/  IMAD.WIDE R188, R56, 0x2, R64 ;  /* 0x0000000238bc7825 */ /* 0x001fe400078e0240 */
[----:B------:R-:W2:Y:S04]  /*42f10*/  LDL.LU R56, [R1+0x2d4] ;  /* 0x0002d40001387983 */ /* 0x000ea80000300800 */
[----:B------:R0:W-:Y:S04]  /*42f20*/  @P4 STG.E.U16 desc[UR58][R188.64], R2 ;  /* 0x00000002bc004986 */ /* 0x0001e8000c10153a */
[----:B------:R-:W4:Y:S01]  /*42f30*/  LDL.LU R54, [R1+0x1450] ;  /* 0x0014500001367983 */ /* 0x000f220000300800 */
[----:B0-----:R-:W-:Y:S01]  /*42f40*/  IMAD.WIDE R188, R190, 0x2, R66 ;  /* 0x00000002bebc7825 */ /* 0x001fe200078e0242 */
[----:B---3--:R-:W-:-:S04]  /*42f50*/  PRMT R2, R57, 0x7632, R2 ;  /* 0x0000763239027816 */ /* 0x008fc80000000002 */
[----:B------:R0:W-:Y:S04]  /*42f60*/  @P2 STG.E.U16 desc[UR58][R188.64], R57 ;  /* 0x00000039bc002986 */ /* 0x0001e8000c10153a */
[----:B0-----:R-:W3:Y:S01]  /*42f70*/  LDL.LU R57, [R1+0x888] ;  /* 0x0008880001397983 */ /* 0x001ee20000300800 */
[----:B------:R-:W-:-:S03]  /*42f80*/  IMAD.WIDE R188, R190, 0x2, R64 ;  /* 0x00000002bebc7825 */ /* 0x000fc600078e0240 */
[----:B------:R-:W4:Y:S01]  /*42f90*/  LDL.LU R190, [R1+0x2c4] ;  /* 0x0002c40001be7983 */ /* 0x000f220000300800 */
[----:B------:R-:W-:Y:S02]  /*42fa0*/  LOP3.LUT P0, RZ, R58, 0x8, RZ, 0xc0, !PT ;  /* 0x000000083aff7812 */ /* 0x000fe4000780c0ff */
[----:B------:R-:W-:-:S11]  /*42fb0*/  LOP3.LUT R191, R191, 0xffffffdf, RZ, 0xc0, !PT ;  /* 0xffffffdfbfbf7812 */ /* 0x000fd600078ec0ff */
        /* <DEDUP_REMOVED lines=16> */
[C---:B------:R-:W-:Y:S01]  /*430c0*/  LOP3.LUT P0, RZ, R191.reuse, 0x100, RZ, 0xc0, !PT ;  /* 0x00000100bfff7812 */ /* 0x040fe2000780c0ff */
        /* <DEDUP_REMOVED lines=16> */
[----:B------:R0:W-:Y:S01]  /*431d0*/  @P0 STG.E.U16 desc[UR58][R188.64], R195 ;  /* 0x000000c3bc000986 */ /* 0x0001e2000c10153a */
[----:B------:R-:W-:Y:S01]  /*431e0*/  LOP3.LUT P1, RZ, R58, 0x40, RZ, 0xc0, !PT ;  /* 0x000000403aff7812 */ /* 0x000fe2000782c0ff */
[----:B0-----:R-:W-:-:S05]  /*431f0*/  IMAD.WIDE R188, R194, 0x2, R64 ;  /* 0x00000002c2bc7825 */ /* 0x001fca00078e0240 */
[----:B------:R0:W-:Y:S01]  /*43200*/  @P3 STG.E.U16 desc[UR58][R188.64], R2 ;  /* 0x00000002bc003986 */ /* 0x0001e2000c10153a */
[----:B------:R-:W-:Y:S01]  /*43210*/  LOP3.LUT P4, RZ, R58, 0x80, RZ, 0xc0, !PT ;  /* 0x000000803aff7812 */ /* 0x000fe2000788c0ff */
[----:B0-----:R-:W-:-:S05]  /*43220*/  IMAD.WIDE R188, R55, 0x2, R66 ;  /* 0x0000000237bc7825 */ /* 0x001fca00078e0242 */
[----:B--2---:R0:W-:Y:S01]  /*43230*/  @P6 STG.E.U16 desc[UR58][R188.64], R56 ;  /* 0x00000038bc006986 */ /* 0x0041e2000c10153a */
[----:B------:R-:W-:Y:S01]  /*43240*/  PRMT R2, R56, 0x7632, R2 ;  /* 0x0000763238027816 */ /* 0x000fe20000000002 */
[----:B0-----:R-:W-:Y:S02]  /*43250*/  IMAD.WIDE R188, R55, 0x2, R64 ;  /* 0x0000000237bc7825 */ /* 0x001fe400078e0240 */
[----:B------:R-:W2:Y:S04]  /*43260*/  LDL.LU R56, [R1+0x890] ;  /* 0x0008900001387983 */ /* 0x000ea80000300800 */
[----:B------:R3:W-:Y:S02]  /*43270*/  @P1 STG.E.U16 desc[UR58][R188.64], R2 ;  /* 0x00000002bc001986 */ /* 0x0007e4000c10153a */
[----:B---3--:R-:W-:-:S05]  /*43280*/  IMAD.WIDE R188, R57, 0x2, R66 ;  /* 0x0000000239bc7825 */ /* 0x008fca00078e0242 */
[----:B----4-:R0:W-:Y:S02]  /*43290*/  @P4 STG.E.U16 desc[UR58][R188.64], R190 ;  /* 0x000000bebc004986 */ /* 0x0101e4000c10153a */
[----:B0-----:R-:W-:Y:S02]  /*432a0*/  IMAD.WIDE R188, R57, 0x2, R64 ;  /* 0x0000000239bc7825 */ /* 0x001fe400078e0240 */
[----:B------:R-:W3:Y:S04]  /*432b0*/  LDL.LU R57, [R1+0x2c8] ;  /* 0x0002c80001397983 */ /* 0x000ee80000300800 */
[----:B------:R-:W4:Y:S04]  /*432c0*/  LDL.LU R192, [R1+0x894] ;  /* 0x0008940001c07983 */ /* 0x000f280000300800 */
        /* <DEDUP_REMOVED lines=11> */
[----:B0-----:R-:W-:-:S05]  /*43380*/  IMAD.WIDE R188, R52, 0x2, R66 ;  /* 0x0000000234bc7825 */ /* 0x001fca00078e0242 */
[----:B------:R0:W-:Y:S01]  /*43390*/  @P5 STG.E.U16 desc[UR58][R188.64], R53 ;  /* 0x00000035bc005986 */ /* 0x0001e2000c10153a */
[----:B------:R-:W-:Y:S01]  /*433a0*/  PRMT R2, R53, 0x7632, R2 ;  /* 0x0000763235027816 */ /* 0x000fe20000000002 */
        /* <DEDUP_REMOVED lines=11> */
[----:B------:R-:W3:Y:S04]  /*43460*/  LDL.LU R57, [R1+0x144c] ;  /* 0x00144c0001397983 */ /* 0x000ee80000300800 */
[----:B------:R4:W-:Y:S02]  /*43470*/  @P4 STG.E.U16 desc[UR58][R188.64], R2 ;  /* 0x00000002bc004986 */ /* 0x0009e4000c10153a */
[----:B----4-:R-:W-:Y:S01]  /*43480*/  IMAD.WIDE R188, R192, 0x2, R66 ;  /* 0x00000002c0bc7825 */ /* 0x010fe200078e0242 */
[----:B------:R-:W-:-:S04]  /*43490*/  PRMT R2, R55, 0x7632, R2 ;  /* 0x0000763237027816 */ /* 0x000fc80000000002 */
[----:B------:R0:W-:Y:S04]  /*434a0*/  @P1 STG.E.U16 desc[UR58][R188.64], R55 ;  /* 0x00000037bc001986 */ /* 0x0001e8000c10153a */
[----:B0-----:R-:W4:Y:S01]  /*434b0*/  LDL.LU R55, [R1+0x8a8] ;  /* 0x0008a80001377983 */ /* 0x001f220000300800 */
        /* <DEDUP_REMOVED lines=8> */
[C---:B------:R-:W-:Y:S02]  /*43540*/  LOP3.LUT P0, RZ, R58.reuse, 0x20000, RZ, 0xc0, !PT ;  /* 0x000200003aff7812 */ /* 0x040fe4000780c0ff */
        /* <DEDUP_REMOVED lines=29> */
[----:B0-----:R-:W-:Y:S02]  /*43720*/  IMAD.WIDE R188, R52, 0x2, R64 ;  /* 0x0000000234bc7825 */ /* 0x001fe400078e0240 */
[----:B------:R-:W4:Y:S04]  /*43730*/  LDL.LU R53, [R1+0x8b0] ;  /* 0x0008b00001357983 */ /* 0x000f280000300800 */
[----:B------:R2:W-:Y:S01]  /*43740*/  @P2 STG.E.U16 desc[UR58][R188.64], R2 ;  /* 0x00000002bc002986 */ /* 0x0005e2000c10153a */
[C---:B------:R-:W-:Y:S02]  /*43750*/  LOP3.LUT P3, RZ, R58.reuse, 0x400000, RZ, 0xc0, !PT ;  /* 0x004000003aff7812 */ /* 0x040fe4000786c0ff */
[----:B------:R-:W-:Y:S01]  /*43760*/  LOP3.LUT P4, RZ, R58, 0x800000, RZ, 0xc0, !PT ;  /* 0x008000003aff7812 */ /* 0x000fe2000788c0ff */
[----:B--2---:R-:W-:-:S05]  /*43770*/  IMAD.WIDE R188, R56, 0x2, R66 ;  /* 0x0000000238bc7825 */ /* 0x004fca00078e0242 */
[----:B---3--:R0:W-:Y:S01]  /*43780*/  @P6 STG.E.U16 desc[UR58][R188.64], R57 ;  /* 0x00000039bc006986 */ /* 0x0081e2000c10153a */
[----:B------:R-:W-:Y:S01]  /*43790*/  PRMT R2, R57, 0x7632, R2 ;  /* 0x0000763239027816 */ /* 0x000fe20000000002 */
[----:B0-----:R-:W-:Y:S02]  /*437a0*/  IMAD.WIDE R188, R56, 0x2, R64 ;  /* 0x0000000238bc7825 */ /* 0x001fe400078e0240 */
[----:B------:R-:W2:Y:S04]  /*437b0*/  LDL.LU R56, [R1+0x2a8] ;  /* 0x0002a80001387983 */ /* 0x000ea80000300800 */
[----:B------:R-:W3:Y:S04]  /*437c0*/  LDL.LU R57, [R1+0x1448] ;  /* 0x0014480001397983 */ /* 0x000ee80000300800 */
[----:B------:R4:W-:Y:S04]  /*437d0*/  @P3 STG.E.U16 desc[UR58][R188.64], R2 ;  /* 0x00000002bc003986 */ /* 0x0009e8000c10153a */
[----:B------:R-:W2:Y:S01]  /*437e0*/  LDL.LU R195, [R1+0x8b4] ;  /* 0x0008b40001c37983 */ /* 0x000ea20000300800 */
[----:B----4-:R-:W-:-:S05]  /*437f0*/  IMAD.WIDE R188, R55, 0x2, R66 ;  /* 0x0000000237bc7825 */ /* 0x010fca00078e0242 */
[----:B------:R0:W-:Y:S02]  /*43800*/  @P4 STG.E.U16 desc[UR58][R188.64], R192 ;  /* 0x000000c0bc004986 */ /* 0x0001e4000c10153a */
[----:B0-----:R-:W-:Y:S02]  /*43810*/  IMAD.WIDE R188, R55, 0x2, R64 ;  /* 0x0000000237bc7825 */ /* 0x001fe400078e0240 */
[----:B------:R-:W4:Y:S04]  /*43820*/  LDL.LU R55, [R1+0x2bc] ;  /* 0x0002bc0001377983 */ /* 0x000f280000300800 */
[----:B------:R-:W4:Y:S04]  /*43830*/  LDL.LU R190, [R1+0x8b8] ;  /* 0x0008b80001be7983 */ /* 0x000f280000300800 */
[----:B------:R-:W4:Y:S01]  /*43840*/  LDL.LU R52, [R1+0x2ac] ;  /* 0x0002ac0001347983 */ /* 0x000f220000300800 */
[----:B------:R-:W-:-:S02]  /*43850*/  LOP3.LUT R59, R59, 0xdfffffff, RZ, 0xc0, !PT ;  /* 0xdfffffff3b3b7812 */ /* 0x000fc400078ec0ff */
[C---:B------:R-:W-:Y:S02]  /*43860*/  LOP3.LUT P1, RZ, R58.reuse, 0x1000000, RZ, 0xc0, !PT ;  /* 0x010000003aff7812 */ /* 0x040fe4000782c0ff */
[----:B------:R-:W-:Y:S02]  /*43870*/  LOP3.LUT P5, RZ, R58, 0x2000000, RZ, 0xc0, !PT ;  /* 0x020000003aff7812 */ /* 0x000fe400078ac0ff */
[----:B------:R-:W-:Y:S02]  /*43880*/  PRMT R2, R192, 0x7632, R2 ;  /* 0x00007632c0027816 */ /* 0x000fe40000000002 */
[C---:B------:R-:W-:Y:S02]  /*43890*/  LOP3.LUT P6, RZ, R58.reuse, 0x4000000, RZ, 0xc0, !PT ;  /* 0x040000003aff7812 */ /* 0x040fe400078cc0ff */
[----:B------:R-:W-:-:S05]  /*438a0*/  LOP3.LUT P2, RZ, R58, 0x8000000, RZ, 0xc0, !PT ;  /* 0x080000003aff7812 */ /* 0x000fca000784c0ff */
[----:B------:R0:W-:Y:S01]  /*438b0*/  @P1 STG.E.U16 desc[UR58][R188.64], R2 ;  /* 0x00000002bc001986 */ /* 0x0001e2000c10153a */
[C---:B------:R-:W-:Y:S02]  /*438c0*/  LOP3.LUT P4, RZ, R58.reuse, 0x10000000, RZ, 0xc0, !PT ;  /* 0x100000003aff7812 */ /* 0x040fe4000788c0ff */
[----:B------:R-:W-:Y:S02]  /*438d0*/  LOP3.LUT P3, RZ, R58, 0x20000000, RZ, 0xc0, !PT ;  /* 0x200000003aff7812 */ /* 0x000fe4000786c0ff */
[----:B------:R-:W-:Y:S01]  /*438e0*/  LOP3.LUT R191, R191, 0xfffffffe, RZ, 0xc0, !PT ;  /* 0xfffffffebfbf7812 */ /* 0x000fe200078ec0ff */
[----:B0-----:R-:W-:-:S05]  /*438f0*/  IMAD.WIDE R188, R193, 0x2, R66 ;  /* 0x00000002c1bc7825 */ /* 0x001fca00078e0242 */
[----:B------:R0:W-:Y:S01]  /*43900*/  @P5 STG.E.U16 desc[UR58][R188.64], R194 ;  /* 0x000000c2bc005986 */ /* 0x0001e2000c10153a */
[----:B------:R-:W-:Y:S01]  /*43910*/  PRMT R2, R194, 0x7632, R2 ;  /* 0x00007632c2027816 */ /* 0x000fe20000000002 */
[----:B0-----:R-:W-:-:S05]  /*43920*/  IMAD.WIDE R188, R193, 0x2, R64 ;  /* 0x00000002c1bc7825 */ /* 0x001fca00078e0240 */
[----:B------:R0:W-:Y:S01]  /*43930*/  @P6 STG.E.U16 desc[UR58][R188.64], R2 ;  /* 0x00000002bc006986 */ /* 0x0001e2000c10153a */
[----:B------:R-:W-:Y:S01]  /*43940*/  LOP3.LUT P5, RZ, R58, 0x40000000, RZ, 0xc0, !PT ;  /* 0x400000003aff7812 */ /* 0x000fe200078ac0ff */
[----:B0-----:R-:W-:Y:S01]  /*43950*/  IMAD.WIDE R188, R53, 0x2, R66 ;  /* 0x0000000235bc7825 */ /* 0x001fe200078e0242 */
[----:B---3--:R-:W-:-:S13]  /*43960*/  LOP3.LUT P0, RZ, R57, 0x8, RZ, 0xc0, !PT ;  /* 0x0000000839ff7812 */ /* 0x008fda000780c0ff */
[----:B------:R-:W-:Y:S02]  /*43970*/  @P0 LOP3.LUT R59, R59, 0x20000000, RZ, 0xfc, !PT ;  /* 0x200000003b3b0812 */ /* 0x000fe400078efcff */
[----:B------:R-:W-:Y:S02]  /*43980*/  LOP3.LUT P0, RZ, R57, 0x4, RZ, 0xc0, !PT ;  /* 0x0000000439ff7812 */ /* 0x000fe4000780c0ff */
[----:B------:R-:W-:-:S11]  /*43990*/  LOP3.LUT R59, R59, 0xbfffffff, RZ, 0xc0, !PT ;  /* 0xbfffffff3b3b7812 */ /* 0x000fd600078ec0ff */
[----:B------:R-:W-:Y:S02]  /*439a0*/  @P0 LOP3.LUT R59, R59, 0x40000000, RZ, 0xfc, !PT ;  /* 0x400000003b3b0812 */ /* 0x000fe400078efcff */
[----:B------:R-:W-:Y:S02]  /*439b0*/  LOP3.LUT P0, RZ, R57, 0x2, RZ, 0xc0, !PT ;  /* 0x0000000239ff7812 */ /* 0x000fe4000780c0ff */
[----:B------:R-:W-:Y:S01]  /*439c0*/  LOP3.LUT R59, R59, 0x7fffffff, RZ, 0xc0, !PT ;  /* 0x7fffffff3b3b7812 */ /* 0x000fe200078ec0ff */
[----:B--2---:R0:W-:Y:S01]  /*439d0*/  @P2 STG.E.U16 desc[UR58][R188.64], R56 ;  /* 0x00000038bc002986 */ /* 0x0041e2000c10153a */
[----:B------:R-:W-:-:S09]  /*439e0*/  PRMT R2, R56, 0x7632, R2 ;  /* 0x0000763238027816 */ /* 0x000fd20000000002 */
[----:B------:R-:W-:Y:S02]  /*439f0*/  @P0 LOP3.LUT R59, R59, 0x80000000, RZ, 0xfc, !PT ;  /* 0x800000003b3b0812 */ /* 0x000fe400078efcff */
[----:B------:R-:W-:Y:S01]  /*43a00*/  LOP3.LUT P0, RZ, R57, 0x1, RZ, 0xc0, !PT ;  /* 0x0000000139ff7812 */ /* 0x000fe2000780c0ff */
[----:B0-----:R-:W-:-:S05]  /*43a10*/  IMAD.WIDE R188, R53, 0x2, R64 ;  /* 0x0000000235bc7825 */ /* 0x001fca00078e0240 */
[----:B------:R0:W-:Y:S07]  /*43a20*/  @P4 STG.E.U16 desc[UR58][R188.64], R2 ;  /* 0x00000002bc004986 */ /* 0x0001ee000c10153a */
[----:B------:R-:W-:Y:S01]  /*43a30*/  @P0 LOP3.LUT R191, R191, 0x1, RZ, 0xfc, !PT ;  /* 0x00000001bfbf0812 */ /* 0x000fe200078efcff */
[----:B0-----:R-:W-:Y:S01]  /*43a40*/  IMAD.WIDE R188, R195, 0x2, R66 ;  /* 0x00000002c3bc7825 */ /* 0x001fe200078e0242 */
[----:B------:R-:W-:Y:S02]  /*43a50*/  LOP3.LUT P0, RZ, R58, 0x80000000, RZ, 0xc0, !PT ;  /* 0x800000003aff7812 */ /* 0x000fe4000780c0ff */
[----:B----4-:R-:W-:Y:S01]  /*43a60*/  PRMT R2, R55, 0x7632, R2 ;  /* 0x0000763237027816 */ /* 0x010fe20000000002 */
[----:B------:R-:W2:Y:S04]  /*43a70*/  LDL.LU R58, [R1+0x290] ;  /* 0x00029000013a7983 */ /* 0x000ea80000300800 */
[----:B------:R0:W-:Y:S04]  /*43a80*/  @P3 STG.E.U16 desc[UR58][R188.64], R55 ;  /* 0x00000037bc003986 */ /* 0x0001e8000c10153a */
[----:B------:R-:W3:Y:S04]  /*43a90*/  LDL.LU R192, [R1+0x8c0] ;  /* 0x0008c00001c07983 */ /* 0x000ee80000300800 */
[----:B------:R-:W4:Y:S01]  /*43aa0*/  LDL.LU R193, [R1+0x280] ;  /* 0x0002800001c17983 */ /* 0x000f220000300800 */
[----:B0-----:R-:W-:-:S03]  /*43ab0*/  IMAD.WIDE R188, R195, 0x2, R64 ;  /* 0x00000002c3bc7825 */ /* 0x001fc600078e0240 */
[----:B------:R-:W4:Y:S04]  /*43ac0*/  LDL.LU R194, [R1+0x8c4] ;  /* 0x0008c40001c27983 */ /* 0x000f280000300800 */
[----:B------:R0:W-:Y:S04]  /*43ad0*/  @P5 STG.E.U16 desc[UR58][R188.64], R2 ;  /* 0x00000002bc005986 */ /* 0x0001e8000c10153a */
[----:B------:R-:W4:Y:S04]  /*43ae0*/  LDL.LU R53, [R1+0x294] ;  /* 0x0002940001357983 */ /* 0x000f280000300800 */
[----:B------:R-:W4:Y:S01]  /*43af0*/  LDL.LU R56, [R1+0x1444] ;  /* 0x0014440001387983 */ /* 0x000f220000300800 */
[----:B0-----:R-:W-:-:S03]  /*43b00*/  IMAD.WIDE R188, R190, 0x2, R66 ;  /* 0x00000002bebc7825 */ /* 0x001fc600078e0242 */
[----:B------:R-:W4:Y:S04]  /*43b10*/  LDL.LU R55, [R1+0x8c8] ;  /* 0x0008c80001377983 */ /* 0x000f280000300800 */
[----:B------:R0:W-:Y:S01]  /*43b20*/  @P0 STG.E.U16 desc[UR58][R188.64], R52 ;  /* 0x00000034bc000986 */ /* 0x0001e2000c10153a */
[----:B------:R-:W-:-:S03]  /*43b30*/  LOP3.LUT P0, RZ, R191, 0x1, RZ, 0xc0, !PT ;  /* 0x00000001bfff7812 */ /* 0x000fc6000780c0ff */
[----:B------:R-:W4:Y:S04]  /*43b40*/  LDL.LU R195, [R1+0x284] ;  /* 0x0002840001c37983 */ /* 0x000f280000300800 */
[----:B------:R-:W3:Y:S01]  /*43b50*/  LDL.LU R191, [R1+0x8bc] ;  /* 0x0008bc0001bf7983 */ /* 0x000ee20000300800 */
[----:B------:R-:W-:Y:S01]  /*43b60*/  PRMT R2, R52, 0x7632, R2 ;  /* 0x0000763234027816 */ /* 0x000fe20000000002 */
[----:B0-----:R-:W-:Y:S01]  /*43b70*/  IMAD.WIDE R188, R190, 0x2, R64 ;  /* 0x00000002bebc7825 */ /* 0x001fe200078e0240 */
[----:B------:R-:W-:Y:S01]  /*43b80*/  LOP3.LUT P1, RZ, R57, 0x10, RZ, 0xc0, !PT ;  /* 0x0000001039ff7812 */ /* 0x000fe2000782c0ff */
[----:B------:R-:W4:Y:S04]  /*43b90*/  LDL.LU R190, [R1+0x8cc] ;  /* 0x0008cc0001be7983 */ /* 0x000f280000300800 */
[----:B------:R2:W-:Y:S01]  /*43ba0*/  @P0 STG.E.U16 desc[UR58][R188.64], R2 ;  /* 0x00000002bc000986 */ /* 0x0005e2000c10153a */
[----:B------:R-:W-:-:S02]  /*43bb0*/  LOP3.LUT P0, RZ, R59, 0x80000000, RZ, 0xc0, !PT ;  /* 0x800000003bff7812 */ /* 0x000fc4000780c0ff */
[C---:B------:R-:W-:Y:S01]  /*43bc0*/  LOP3.LUT P6, RZ, R57.reuse, 0x20, RZ, 0xc0, !PT ;  /* 0x0000002039ff7812 */ /* 0x040fe200078cc0ff */
[----:B------:R-:W4:Y:S01]  /*43bd0*/  LDL.LU R52, [R1+0x298] ;  /* 0x0002980001347983 */ /* 0x000f220000300800 */
[C---:B------:R-:W-:Y:S02]  /*43be0*/  LOP3.LUT P2, RZ, R57.reuse, 0x40, RZ, 0xc0, !PT ;  /* 0x0000004039ff7812 */ /* 0x040fe4000784c0ff */
[----:B------:R-:W-:Y:S02]  /*43bf0*/  LOP3.LUT P4, RZ, R57, 0x80, RZ, 0xc0, !PT ;  /* 0x0000008039ff7812 */ /* 0x000fe4000788c0ff */
[----:B--2---:R-:W-:Y:S01]  /*43c00*/  PRMT R2, R58, 0x7632, R2 ;  /* 0x000076323a027816 */ /* 0x004fe20000000002 */
[----:B---3--:R-:W-:-:S05]  /*43c10*/  IMAD.WIDE R188, R191, 0x2, R66 ;  /* 0x00000002bfbc7825 */ /* 0x008fca00078e0242 */
[----:B------:R0:W-:Y:S01]  /*43c20*/  @P0 STG.E.U16 desc[UR58][R188.64], R58 ;  /* 0x0000003abc000986 */ /* 0x0001e2000c10153a */
[----:B------:R-:W-:Y:S01]  /*43c30*/  LOP3.LUT P0, RZ, R59, 0x40000000, RZ, 0xc0, !PT ;  /* 0x400000003bff7812 */ /* 0x000fe2000780c0ff */
[----:B0-----:R-:W-:-:S12]  /*43c40*/  IMAD.WIDE R188, R191, 0x2, R64 ;  /* 0x00000002bfbc7825 */ /* 0x001fd800078e0240 */
[----:B------:R0:W-:Y:S01]  /*43c50*/  @P0 STG.E.U16 desc[UR58][R188.64], R2 ;  /* 0x00000002bc000986 */ /* 0x0001e2000c10153a */
[----:B------:R-:W-:Y:S01]  /*43c60*/  LOP3.LUT P0, RZ, R59, 0x20000000, RZ, 0xc0, !PT ;  /* 0x200000003bff7812 */ /* 0x000fe2000780c0ff */
[----:B0-----:R-:W-:Y:S01]  /*43c70*/  IMAD.WIDE R188, R192, 0x2, R66 ;  /* 0x00000002c0bc7825 */ /* 0x001fe200078e0242 */
[----:B----4-:R-:W-:-:S11]  /*43c80*/  PRMT R2, R193, 0x7632, R2 ;  /* 0x00007632c1027816 */ /* 0x010fd60000000002 */
[----:B------:R0:W-:Y:S02]  /*43c90*/  @P0 STG.E.U16 desc[UR58][R188.64], R193 ;  /* 0x000000c1bc000986 */ /* 0x0001e4000c10153a */
[----:B0-----:R-:W-:-:S05]  /*43ca0*/  IMAD.WIDE R188, R192, 0x2, R64 ;  /* 0x00000002c0bc7825 */ /* 0x001fca00078e0240 */
[----:B------:R0:W-:Y:S02]  /*43cb0*/  @P1 STG.E.U16 desc[UR58][R188.64], R2 ;  /* 0x00000002bc001986 */ /* 0x0001e4000c10153a */
[----:B0-----:R-:W-:Y:S01]  /*43cc0*/  IMAD.WIDE R188, R194, 0x2, R66 ;  /* 0x00000002c2bc7825 */ /* 0x001fe200078e0242 */
[----:B------:R-:W-:-:S04]  /*43cd0*/  PRMT R2, R53, 0x7632, R2 ;  /* 0x0000763235027816 */ /* 0x000fc80000000002 */
        /* <DEDUP_REMOVED lines=297> */
[----:B0-----:R-:W-:Y:S01]  /*44f70*/  IMAD.WIDE R56, R52, 0x2, R66 ;  /* 0x0000000234387825 */ /* 0x001fe200078e0242 */
[----:B---3--:R-:W-:-:S04]  /*44f80*/  PRMT R2, R188, 0x7632, R2 ;  /* 0x00007632bc027816 */ /* 0x008fc80000000002 */
[----:B------:R0:W-:Y:S02]  /*44f90*/  @P1 STG.E.U16 desc[UR58][R56.64], R188 ;  /* 0x000000bc38001986 */ /* 0x0001e4000c10153a */
        /* <DEDUP_REMOVED lines=38> */
[----:B0-----:R-:W2:Y:S01]  /*45200*/  LDL.LU R52, [R1+0x954] ;  /* 0x0009540001347983 */ /* 0x001ea20000300800 */
[----:B------:R-:W-:-:S03]  /*45210*/  IMAD.WIDE R56, R194, 0x2, R64 ;  /* 0x00000002c2387825 */ /* 0x000fc600078e0240 */
[----:B------:R-:W3:Y:S04]  /*45220*/  LDL.LU R189, [R1+0x208] ;  /* 0x0002080001bd7983 */ /* 0x000ee80000300800 */
[----:B------:R0:W-:Y:S04]  /*45230*/  @P1 STG.E.U16 desc[UR58][R56.64], R2 ;  /* 0x0000000238001986 */ /* 0x0001e8000c10153a */
[----:B------:R-:W3:Y:S01]  /*45240*/  LDL.LU R191, [R1+0x958] ;  /* 0x0009580001bf7983 */ /* 0x000ee20000300800 */
        /* <DEDUP_REMOVED lines=13> */
[----:B------:R4:W-:Y:S01]  /*45320*/  @P2 STG.E.U16 desc[UR58][R56.64], R2 ;  /* 0x0000000238002986 */ /* 0x0009e2000c10153a */
[----:B------:R-:W-:Y:S01]  /*45330*/  LOP3.LUT P4, RZ, R55, 0x1000, RZ, 0xc0, !PT ;  /* 0x0000100037ff7812 */ /* 0x000fe2000788c0ff */
        /* <DEDUP_REMOVED lines=9> */
[----:B------:R-:W-:Y:S01]  /*453d0*/  LOP3.LUT R59, R59, 0xfffffdff, RZ, 0xc0, !PT ;  /* 0xfffffdff3b3b7812 */ /* 0x000fe200078ec0ff */
        /* <DEDUP_REMOVED lines=55> */
[----:B------:R3:W-:Y:S04]  /*45750*/  @P3 STG.E.U16 desc[UR58][R56.64], R2 ;  /* 0x0000000238003986 */ /* 0x0007e8000c10153a */
[----:B------:R-:W4:Y:S01]  /*45760*/  LDL.LU R190, [R1+0x974] ;  /* 0x0009740001be7983 */ /* 0x000f220000300800 */
[----:B---3--:R-:W-:-:S05]  /*45770*/  IMAD.WIDE R56, R53, 0x2, R66 ;  /* 0x0000000235387825 */ /* 0x008fca00078e0242 */
[----:B------:R0:W-:Y:S02]  /*45780*/  @P4 STG.E.U16 desc[UR58][R56.64], R191 ;  /* 0x000000bf38004986 */ /* 0x0001e4000c10153a */
[----:B0-----:R-:W-:Y:S02]  /*45790*/  IMAD.WIDE R56, R53, 0x2, R64 ;  /* 0x0000000235387825 */ /* 0x001fe400078e0240 */
[----:B------:R-:W3:Y:S04]  /*457a0*/  LDL.LU R53, [R1+0x1e8] ;  /* 0x0001e80001357983 */ /* 0x000ee80000300800 */
[----:B------:R-:W2:Y:S04]  /*457b0*/  LDL.LU R58, [R1+0x978] ;  /* 0x00097800013a7983 */ /* 0x000ea80000300800 */
[----:B------:R-:W2:Y:S04]  /*457c0*/  LDL.LU R52, [R1+0x1fc] ;  /* 0x0001fc0001347983 */ /* 0x000ea80000300800 */
[----:B------:R-:W2:Y:S04]  /*457d0*/  LDL.LU R192, [R1+0x97c] ;  /* 0x00097c0001c07983 */ /* 0x000ea80000300800 */
[----:B------:R-:W2:Y:S04]  /*457e0*/  LDL.LU R195, [R1+0x1ec] ;  /* 0x0001ec0001c37983 */ /* 0x000ea80000300800 */
[----:B------:R-:W2:Y:S04]  /*457f0*/  LDL.LU R188, [R1+0x980] ;  /* 0x0009800001bc7983 */ /* 0x000ea80000300800 */
[----:B------:R-:W2:Y:S01]  /*45800*/  LDL.LU R189, [R1+0x1d0] ;  /* 0x0001d00001bd7983 */ /* 0x000ea20000300800 */
[----:B------:R-:W-:-:S02]  /*45810*/  LOP3.LUT P1, RZ, R55, 0x1000000, RZ, 0xc0, !PT ;  /* 0x0100000037ff7812 */ /* 0x000fc4000782c0ff */
[----:B------:R-:W-:Y:S02]  /*45820*/  LOP3.LUT P5, RZ, R55, 0x2000000, RZ, 0xc0, !PT ;  /* 0x0200000037ff7812 */ /* 0x000fe400078ac0ff */
[----:B------:R-:W-:Y:S02]  /*45830*/  PRMT R2, R191, 0x7632, R2 ;  /* 0x00007632bf027816 */ /* 0x000fe40000000002 */
[C---:B------:R-:W-:Y:S01]  /*45840*/  LOP3.LUT P6, RZ, R55.reuse, 0x4000000, RZ, 0xc0, !PT ;  /* 0x0400000037ff7812 */ /* 0x040fe200078cc0ff */
[----:B------:R-:W2:Y:S01]  /*45850*/  LDL.LU R191, [R1+0x984] ;  /* 0x0009840001bf7983 */ /* 0x000ea20000300800 */
[----:B------:R-:W-:-:S05]  /*45860*/  LOP3.LUT P2, RZ, R55, 0x8000000, RZ, 0xc0, !PT ;  /* 0x0800000037ff7812 */ /* 0x000fca000784c0ff */
[----:B------:R0:W-:Y:S02]  /*45870*/  @P1 STG.E.U16 desc[UR58][R56.64], R2 ;  /* 0x0000000238001986 */ /* 0x0001e4000c10153a */
[----:B0-----:R-:W-:-:S05]  /*45880*/  IMAD.WIDE R56, R193, 0x2, R66 ;  /* 0x00000002c1387825 */ /* 0x001fca00078e0242 */
[----:B------:R0:W-:Y:S01]  /*45890*/  @P5 STG.E.U16 desc[UR58][R56.64], R194 ;  /* 0x000000c238005986 */ /* 0x0001e2000c10153a */
[----:B------:R-:W-:Y:S01]  /*458a0*/  PRMT R2, R194, 0x7632, R2 ;  /* 0x00007632c2027816 */ /* 0x000fe20000000002 */
[----:B0-----:R-:W-:Y:S02]  /*458b0*/  IMAD.WIDE R56, R193, 0x2, R64 ;  /* 0x00000002c1387825 */ /* 0x001fe400078e0240 */
[----:B------:R-:W2:Y:S04]  /*458c0*/  LDL.LU R193, [R1+0x1c0] ;  /* 0x0001c00001c17983 */ /* 0x000ea80000300800 */
[----:B------:R4:W-:Y:S04]  /*458d0*/  @P6 STG.E.U16 desc[UR58][R56.64], R2 ;  /* 0x0000000238006986 */ /* 0x0009e8000c10153a */
[----:B------:R-:W2:Y:S01]  /*458e0*/  LDL.LU R194, [R1+0x988] ;  /* 0x0009880001c27983 */ /* 0x000ea20000300800 */
[----:B------:R-:W-:-:S02]  /*458f0*/  LOP3.LUT P4, RZ, R55, 0x10000000, RZ, 0xc0, !PT ;  /* 0x1000000037ff7812 */ /* 0x000fc4000788c0ff */
[----:B------:R-:W-:Y:S02]  /*45900*/  LOP3.LUT P3, RZ, R55, 0x20000000, RZ, 0xc0, !PT ;  /* 0x2000000037ff7812 */ /* 0x000fe4000786c0ff */
[----:B------:R-:W-:Y:S01]  /*45910*/  LOP3.LUT R59, R59, 0xffffffdf, RZ, 0xc0, !PT ;  /* 0xffffffdf3b3b7812 */ /* 0x000fe200078ec0ff */
[----:B----4-:R-:W-:-:S05]  /*45920*/  IMAD.WIDE R56, R190, 0x2, R66 ;  /* 0x00000002be387825 */ /* 0x010fca00078e0242 */
[----:B---3--:R0:W-:Y:S02]  /*45930*/  @P2 STG.E.U16 desc[UR58][R56.64], R53 ;  /* 0x0000003538002986 */ /* 0x0081e4000c10153a */
[----:B0-----:R-:W-:Y:S02]  /*45940*/  IMAD.WIDE R56, R190, 0x2, R64 ;  /* 0x00000002be387825 */ /* 0x001fe400078e0240 */
[----:B------:R-:W3:Y:S01]  /*45950*/  LDL.LU R190, [R1+0x1d4] ;  /* 0x0001d40001be7983 */ /* 0x000ee20000300800 */
[----:B------:R-:W-:-:S03]  /*45960*/  PRMT R2, R53, 0x7632, R2 ;  /* 0x0000763235027816 */ /* 0x000fc60000000002 */
[----:B------:R-:W4:Y:S04]  /*45970*/  LDL.LU R53, [R1+0x1430] ;  /* 0x0014300001357983 */ /* 0x000f280000300800 */
[----:B------:R2:W-:Y:S02]  /*45980*/  @P4 STG.E.U16 desc[UR58][R56.64], R2 ;  /* 0x0000000238004986 */ /* 0x0005e4000c10153a */
[----:B--2---:R-:W-:Y:S01]  /*45990*/  IMAD.WIDE R56, R58, 0x2, R66 ;  /* 0x000000023a387825 */ /* 0x004fe200078e0242 */
[----:B------:R-:W-:-:S04]  /*459a0*/  PRMT R2, R52, 0x7632, R2 ;  /* 0x0000763234027816 */ /* 0x000fc80000000002 */
[----:B------:R0:W-:Y:S04]  /*459b0*/  @P3 STG.E.U16 desc[UR58][R56.64], R52 ;  /* 0x0000003438003986 */ /* 0x0001e8000c10153a */
[----:B0-----:R-:W2:Y:S01]  /*459c0*/  LDL.LU R52, [R1+0x98c] ;  /* 0x00098c0001347983 */ /* 0x001ea20000300800 */
[----:B------:R-:W-:-:S03]  /*459d0*/  IMAD.WIDE R56, R58, 0x2, R64 ;  /* 0x000000023a387825 */ /* 0x000fc600078e0240 */
[----:B------:R-:W4:Y:S01]  /*459e0*/  LDL.LU R58, [R1+0x1c4] ;  /* 0x0001c400013a7983 */ /* 0x000f220000300800 */
[----:B------:R-:W-:-:S13]  /*459f0*/  LOP3.LUT P0, RZ, R54, 0x8, RZ, 0xc0, !PT ;  /* 0x0000000836ff7812 */ /* 0x000fda000780c0ff */
        /* <DEDUP_REMOVED lines=37> */
[----:B------:R-:W-:-:S04]  /*45c50*/  LOP3.LUT P2, RZ, R54, 0x40, RZ, 0xc0, !PT ;  /* 0x0000004036ff7812 */ /* 0x000fc8000784c0ff */
[----:B---3--:R0:W-:Y:S01]  /*45c60*/  @P6 STG.E.U16 desc[UR58][R56.64], R190 ;  /* 0x000000be38006986 */ /* 0x0081e2000c10153a */
[----:B------:R-:W-:-:S03]  /*45c70*/  PRMT R2, R190, 0x7632, R2 ;  /* 0x00007632be027816 */ /* 0x000fc60000000002 */
[----:B0-----:R-:W3:Y:S04]  /*45c80*/  LDL.LU R190, [R1+0x994] ;  /* 0x0009940001be7983 */ /* 0x001ee80000300800 */
[----:B------:R-:W3:Y:S01]  /*45c90*/  LDL.LU R188, [R1+0x1c8] ;  /* 0x0001c80001bc7983 */ /* 0x000ee20000300800 */
[----:B------:R-:W-:Y:S01]  /*45ca0*/  LOP3.LUT P4, RZ, R54, 0x80, RZ, 0xc0, !PT ;  /* 0x0000008036ff7812 */ /* 0x000fe2000788c0ff */
[----:B------:R-:W-:Y:S02]  /*45cb0*/  IMAD.WIDE R56, R194, 0x2, R64 ;  /* 0x00000002c2387825 */ /* 0x000fe400078e0240 */
[----:B------:R-:W3:Y:S04]  /*45cc0*/  LDL.LU R191, [R1+0x998] ;  /* 0x0009980001bf7983 */ /* 0x000ee80000300800 */
[----:B------:R2:W-:Y:S02]  /*45cd0*/  @P2 STG.E.U16 desc[UR58][R56.64], R2 ;  /* 0x0000000238002986 */ /* 0x0005e4000c10153a */
[----:B--2---:R-:W-:-:S05]  /*45ce0*/  IMAD.WIDE R56, R52, 0x2, R66 ;  /* 0x0000000234387825 */ /* 0x004fca00078e0242 */
[----:B----4-:R0:W-:Y:S02]  /*45cf0*/  @P4 STG.E.U16 desc[UR58][R56.64], R58 ;  /* 0x0000003a38004986 */ /* 0x0101e4000c10153a */
[----:B0-----:R-:W-:Y:S02]  /*45d00*/  IMAD.WIDE R56, R52, 0x2, R64 ;  /* 0x0000000234387825 */ /* 0x001fe400078e0240 */
[----:B------:R-:W2:Y:S04]  /*45d10*/  LDL.LU R52, [R1+0x1dc] ;  /* 0x0001dc0001347983 */ /* 0x000ea80000300800 */
        /* <DEDUP_REMOVED lines=19> */
[----:B---3--:R-:W-:-:S05]  /*45e50*/  IMAD.WIDE R56, R190, 0x2, R66 ;  /* 0x00000002be387825 */ /* 0x008fca00078e0242 */
[----:B------:R0:W-:Y:S02]  /*45e60*/  @P1 STG.E.U16 desc[UR58][R56.64], R188 ;  /* 0x000000bc38001986 */ /* 0x0001e4000c10153a */
[----:B0-----:R-:W-:Y:S02]  /*45e70*/  IMAD.WIDE R56, R190, 0x2, R64 ;  /* 0x00000002be387825 */ /* 0x001fe400078e0240 */
[----:B------:R-:W3:Y:S01]  /*45e80*/  LDL.LU R190, [R1+0x9a8] ;  /* 0x0009a80001be7983 */ /* 0x000ee20000300800 */
[----:B------:R-:W-:-:S05]  /*45e90*/  PRMT R2, R188, 0x7632, R2 ;  /* 0x00007632bc027816 */ /* 0x000fca0000000002 */
[----:B------:R0:W-:Y:S02]  /*45ea0*/  @P4 STG.E.U16 desc[UR58][R56.64], R2 ;  /* 0x0000000238004986 */ /* 0x0001e4000c10153a */
[----:B0-----:R-:W-:-:S05]  /*45eb0*/  IMAD.WIDE R56, R191, 0x2, R66 ;  /* 0x00000002bf387825 */ /* 0x001fca00078e0242 */
[----:B--2---:R0:W-:Y:S01]  /*45ec0*/  @P2 STG.E.U16 desc[UR58][R56.64], R52 ;  /* 0x0000003438002986 */ /* 0x0041e2000c10153a */
[----:B------:R-:W-:-:S03]  /*45ed0*/  PRMT R2, R52, 0x7632, R2 ;  /* 0x0000763234027816 */ /* 0x000fc60000000002 */
[----:B0-----:R-:W2:Y:S01]  /*45ee0*/  LDL.LU R52, [R1+0x9ac] ;  /* 0x0009ac0001347983 */ /* 0x001ea20000300800 */
[----:B------:R-:W-:-:S03]  /*45ef0*/  IMAD.WIDE R56, R191, 0x2, R64 ;  /* 0x00000002bf387825 */ /* 0x000fc600078e0240 */
[----:B------:R-:W2:Y:S01]  /*45f00*/  LDL.LU R191, [R1+0x1a4] ;  /* 0x0001a40001bf7983 */ /* 0x000ea20000300800 */
        /* <DEDUP_REMOVED lines=15> */
[----:B----4-:R-:W-:Y:S01]  /*46000*/  IMAD.WIDE R56, R193, 0x2, R66 ;  /* 0x00000002c1387825 */ /* 0x010fe200078e0242 */
        /* <DEDUP_REMOVED lines=23> */
[----:B------:R-:W-:Y:S01]  /*46180*/  LOP3.LUT P1, RZ, R54, 0x400000, RZ, 0xc0, !PT ;  /* 0x0040000036ff7812 */ /* 0x000fe2000782c0ff */
[----:B---3--:R-:W-:-:S05]  /*46190*/  IMAD.WIDE R56, R190, 0x2, R66 ;  /* 0x00000002be387825 */ /* 0x008fca00078e0242 */
[----:B------:R0:W-:Y:S04]  /*461a0*/  @P6 STG.E.U16 desc[UR58][R56.64], R53 ;  /* 0x0000003538006986 */ /* 0x0001e8000c10153a */
[----:B0-----:R-:W3:Y:S01]  /*461b0*/  LDL.LU R53, [R1+0x142c] ;  /* 0x00142c0001357983 */ /* 0x001ee20000300800 */
[----:B------:R-:W-:Y:S01]  /*461c0*/  LOP3.LUT P4, RZ, R54, 0x800000, RZ, 0xc0, !PT ;  /* 0x0080000036ff7812 */ /* 0x000fe2000788c0ff */
[----:B------:R-:W-:Y:S02]  /*461d0*/  IMAD.WIDE R56, R190, 0x2, R64 ;  /* 0x00000002be387825 */ /* 0x000fe400078e0240 */
[----:B------:R-:W3:Y:S04]  /*461e0*/  LDL.LU R195, [R1+0x9b4] ;  /* 0x0009b40001c37983 */ /* 0x000ee80000300800 */
[----:B------:R2:W-:Y:S02]  /*461f0*/  @P1 STG.E.U16 desc[UR58][R56.64], R2 ;  /* 0x0000000238001986 */ /* 0x0005e4000c10153a */
[----:B--2---:R-:W-:-:S05]  /*46200*/  IMAD.WIDE R56, R52, 0x2, R66 ;  /* 0x0000000234387825 */ /* 0x004fca00078e0242 */
[----:B------:R0:W-:Y:S02]  /*46210*/  @P4 STG.E.U16 desc[UR58][R56.64], R191 ;  /* 0x000000bf38004986 */ /* 0x0001e4000c10153a */
[----:B0-----:R-:W-:Y:S02]  /*46220*/  IMAD.WIDE R56, R52, 0x2, R64 ;  /* 0x0000000234387825 */ /* 0x001fe400078e0240 */
[----:B------:R-:W2:Y:S01]  /*46230*/  LDL.LU R52, [R1+0x1a8] ;  /* 0x0001a80001347983 */ /* 0x000ea20000300800 */
[----:B------:R-:W-:-:S03]  /*46240*/  LOP3.LUT R55, R55, 0xdfffffff, RZ, 0xc0, !PT ;  /* 0xdfffffff37377812 */ /* 0x000fc600078ec0ff */
[----:B------:R-:W2:Y:S04]  /*46250*/  LDL.LU R189, [R1+0x9b8] ;  /* 0x0009b80001bd7983 */ /* 0x000ea80000300800 */
[----:B------:R-:W2:Y:S04]  /*46260*/  LDL.LU R190, [R1+0x1bc] ;  /* 0x0001bc0001be7983 */ /* 0x000ea80000300800 */
[----:B------:R-:W2:Y:S01]  /*46270*/  LDL.LU R58, [R1+0x9bc] ;  /* 0x0009bc00013a7983 */ /* 0x000ea20000300800 */
[----:B------:R-:W-:-:S03]  /*46280*/  LOP3.LUT P2, RZ, R54, 0x1000000, RZ, 0xc0, !PT ;  /* 0x0100000036ff7812 */ /* 0x000fc6000784c0ff */
[----:B------:R-:W2:Y:S01]  /*46290*/  LDL.LU R192, [R1+0x1ac] ;  /* 0x0001ac0001c07983 */ /* 0x000ea20000300800 */
[----:B------:R-:W-:Y:S02]  /*462a0*/  LOP3.LUT P5, RZ, R54, 0x2000000, RZ, 0xc0, !PT ;  /* 0x0200000036ff7812 */ /* 0x000fe400078ac0ff */
[----:B------:R-:W-:Y:S02]  /*462b0*/  PRMT R2, R191, 0x7632, R2 ;  /* 0x00007632bf027816 */ /* 0x000fe40000000002 */
[----:B------:R-:W-:-:S05]  /*462c0*/  LOP3.LUT R59, R59, 0xfffffffe, RZ, 0xc0, !PT ;  /* 0xfffffffe3b3b7812 */ /* 0x000fca00078ec0ff */
[----:B------:R4:W-:Y:S01]  /*462d0*/  @P2 STG.E.U16 desc[UR58][R56.64], R2 ;  /* 0x0000000238002986 */ /* 0x0009e2000c10153a */
[C---:B------:R-:W-:Y:S02]  /*462e0*/  LOP3.LUT P6, RZ, R54.reuse, 0x4000000, RZ, 0xc0, !PT ;  /* 0x0400000036ff7812 */ /* 0x040fe400078cc0ff */
[C---:B------:R-:W-:Y:S02]  /*462f0*/  LOP3.LUT P3, RZ, R54.reuse, 0x8000000, RZ, 0xc0, !PT ;  /* 0x0800000036ff7812 */ /* 0x040fe4000786c0ff */
[C---:B------:R-:W-:Y:S02]  /*46300*/  LOP3.LUT P4, RZ, R54.reuse, 0x10000000, RZ, 0xc0, !PT ;  /* 0x1000000036ff7812 */ /* 0x040fe4000788c0ff */
[----:B------:R-:W-:Y:S01]  /*46310*/  LOP3.LUT P1, RZ, R54, 0x20000000, RZ, 0xc0, !PT ;  /* 0x2000000036ff7812 */ /* 0x000fe2000782c0ff */
[----:B----4-:R-:W-:-:S05]  /*46320*/  IMAD.WIDE R56, R193, 0x2, R66 ;  /* 0x00000002c1387825 */ /* 0x010fca00078e0242 */
[----:B------:R0:W-:Y:S01]  /*46330*/  @P5 STG.E.U16 desc[UR58][R56.64], R194 ;  /* 0x000000c238005986 */ /* 0x0001e2000c10153a */
[----:B------:R-:W-:Y:S02]  /*46340*/  LOP3.LUT P5, RZ, R54, 0x40000000, RZ, 0xc0, !PT ;  /* 0x4000000036ff7812 */ /* 0x000fe400078ac0ff */
[----:B------:R-:W-:Y:S01]  /*46350*/  PRMT R2, R194, 0x7632, R2 ;  /* 0x00007632c2027816 */ /* 0x000fe20000000002 */
[----:B0-----:R-:W-:-:S05]  /*46360*/  IMAD.WIDE R56, R193, 0x2, R64 ;  /* 0x00000002c1387825 */ /* 0x001fca00078e0240 */
[----:B------:R0:W-:Y:S01]  /*46370*/  @P6 STG.E.U16 desc[UR58][R56.64], R2 ;  /* 0x0000000238006986 */ /* 0x0001e2000c10153a */
        /* <DEDUP_REMOVED lines=8> */
[----:B------:R-:W-:-:S13]  /*46400*/  LOP3.LUT P0, RZ, R53, 0x1, RZ, 0xc0, !PT ;  /* 0x0000000135ff7812 */ /* 0x000fda000780c0ff */
[----:B------:R-:W-:Y:S02]  /*46410*/  @P0 LOP3.LUT R59, R59, 0x1, RZ, 0xfc, !PT ;  /* 0x000000013b3b0812 */ /* 0x000fe400078efcff */
[----:B------:R-:W-:Y:S02]  /*46420*/  LOP3.LUT P0, RZ, R54, 0x80000000, RZ, 0xc0, !PT ;  /* 0x8000000036ff7812 */ /* 0x000fe4000780c0ff */
[----:B------:R-:W3:Y:S04]  /*46430*/  LDL.LU R54, [R1+0x9c0] ;  /* 0x0009c00001367983 */ /* 0x000ee80000300800 */
[----:B------:R-:W4:Y:S04]  /*46440*/  LDL.LU R188, [R1+0x190] ;  /* 0x0001900001bc7983 */ /* 0x000f280000300800 */
[----:B------:R-:W4:Y:S04]  /*46450*/  LDL.LU R191, [R1+0x9c4] ;  /* 0x0009c40001bf7983 */ /* 0x000f280000300800 */
[----:B------:R-:W4:Y:S01]  /*46460*/  LDL.LU R193, [R1+0x180] ;  /* 0x0001800001c17983 */ /* 0x000f220000300800 */
[----:B0-----:R-:W-:-:S03]  /*46470*/  IMAD.WIDE R56, R195, 0x2, R66 ;  /* 0x00000002c3387825 */ /* 0x001fc600078e0242 */
[----:B------:R-:W4:Y:S04]  /*46480*/  LDL.LU R194, [R1+0x9c8] ;  /* 0x0009c80001c27983 */ /* 0x000f280000300800 */
[----:B--2---:R0:W-:Y:S02]  /*46490*/  @P3 STG.E.U16 desc[UR58][R56.64], R52 ;  /* 0x0000003438003986 */ /* 0x0041e4000c10153a */
[----:B0-----:R-:W-:Y:S02]  /*464a0*/  IMAD.WIDE R56, R195, 0x2, R64 ;  /* 0x00000002c3387825 */ /* 0x001fe400078e0240 */
[----:B------:R-:W2:Y:S01]  /*464b0*/  LDL.LU R195, [R1+0x194] ;  /* 0x0001940001c37983 */ /* 0x000ea20000300800 */
[----:B------:R-:W-:-:S03]  /*464c0*/  PRMT R2, R52, 0x7632, R2 ;  /* 0x0000763234027816 */ /* 0x000fc60000000002 */
[----:B------:R-:W2:Y:S04]  /*464d0*/  LDL.LU R52, [R1+0x1428] ;  /* 0x0014280001347983 */ /* 0x000ea80000300800 */
[----:B------:R0:W-:Y:S02]  /*464e0*/  @P4 STG.E.U16 desc[UR58][R56.64], R2 ;  /* 0x0000000238004986 */ /* 0x0001e4000c10153a */
[----:B0-----:R-:W-:Y:S01]  /*464f0*/  IMAD.WIDE R56, R189, 0x2, R66 ;  /* 0x00000002bd387825 */ /* 0x001fe200078e0242 */
[----:B------:R-:W-:-:S04]  /*46500*/  PRMT R2, R190, 0x7632, R2 ;  /* 0x00007632be027816 */ /* 0x000fc80000000002 */
[----:B------:R0:W-:Y:S02]  /*46510*/  @P1 STG.E.U16 desc[UR58][R56.64], R190 ;  /* 0x000000be38001986 */ /* 0x0001e4000c10153a */
[----:B0-----:R-:W-:Y:S02]  /*46520*/  IMAD.WIDE R56, R189, 0x2, R64 ;  /* 0x00000002bd387825 */ /* 0x001fe400078e0240 */
[----:B------:R-:W2:Y:S04]  /*46530*/  LDL.LU R190, [R1+0x9cc] ;  /* 0x0009cc0001be7983 */ /* 0x000ea80000300800 */
[----:B------:R0:W-:Y:S04]  /*46540*/  @P5 STG.E.U16 desc[UR58][R56.64], R2 ;  /* 0x0000000238005986 */ /* 0x0001e8000c10153a */
[----:B------:R-:W2:Y:S01]  /*46550*/  LDL.LU R189, [R1+0x184] ;  /* 0x0001840001bd7983 */ /* 0x000ea20000300800 */
[----:B0-----:R-:W-:-:S05]  /*46560*/  IMAD.WIDE R56, R58, 0x2, R66 ;  /* 0x000000023a387825 */ /* 0x001fca00078e0242 */
[----:B------:R0:W-:Y:S01]  /*46570*/  @P0 STG.E.U16 desc[UR58][R56.64], R192 ;  /* 0x000000c038000986 */ /* 0x0001e2000c10153a */
[----:B------:R-:W-:Y:S02]  /*46580*/  LOP3.LUT P0, RZ, R59, 0x1, RZ, 0xc0, !PT ;  /* 0x000000013bff7812 */ /* 0x000fe4000780c0ff */
[----:B------:R-:W-:Y:S01]  /*46590*/  PRMT R2, R192, 0x7632, R2 ;  /* 0x00007632c0027816 */ /* 0x000fe20000000002 */
[----:B0-----:R-:W-:Y:S01]  /*465a0*/  IMAD.WIDE R56, R58, 0x2, R64 ;  /* 0x000000023a387825 */ /* 0x001fe200078e0240 */
[----:B------:R-:W-:Y:S01]  /*465b0*/  LOP3.LUT P2, RZ, R53, 0x10, RZ, 0xc0, !PT ;  /* 0x0000001035ff7812 */ /* 0x000fe2000784c0ff */
[----:B------:R-:W2:Y:S08]  /*465c0*/  LDL.LU R58, [R1+0x9d0] ;  /* 0x0009d000013a7983 */ /* 0x000eb00000300800 */
[----:B------:R3:W-:Y:S01]  /*465d0*/  @P0 STG.E.U16 desc[UR58][R56.64], R2 ;  /* 0x0000000238000986 */ /* 0x0007e2000c10153a */
[----:B------:R-:W-:-:S02]  /*465e0*/  LOP3.LUT P0, RZ, R55, 0x80000000, RZ, 0xc0, !PT ;  /* 0x8000000037ff7812 */ /* 0x000fc4000780c0ff */
[----:B------:R-:W-:Y:S01]  /*465f0*/  LOP3.LUT P6, RZ, R53, 0x20, RZ, 0xc0, !PT ;  /* 0x0000002035ff7812 */ /* 0x000fe200078cc0ff */
[----:B------:R-:W2:Y:S01]  /*46600*/  LDL.LU R192, [R1+0x198] ;  /* 0x0001980001c07983 */ /* 0x000ea20000300800 */
[----:B---3--:R-:W-:-:S09]  /*46610*/  IMAD.WIDE R56, R54, 0x2, R66 ;  /* 0x0000000236387825 */ /* 0x008fd200078e0242 */
[----:B----4-:R0:W-:Y:S01]  /*46620*/  @P0 STG.E.U16 desc[UR58][R56.64], R188 ;  /* 0x000000bc38000986 */ /* 0x0101e2000c10153a */
        /* <DEDUP_REMOVED lines=11> */
[----:B--2---:R-:W-:-:S04]  /*466e0*/  PRMT R2, R195, 0x7632, R2 ;  /* 0x00007632c3027816 */ /* 0x004fc80000000002 */
[----:B------:R0:W-:Y:S04]  /*466f0*/  @P6 STG.E.U16 desc[UR58][R56.64], R195 ;  /* 0x000000c338006986 */ /* 0x0001e8000c10153a */
        /* <DEDUP_REMOVED lines=38> */
[----:B------:R-:W-:Y:S02]  /*46960*/  LOP3.LUT P0, RZ, R53, 0x20000, RZ, 0xc0, !PT ;  /* 0x0002000035ff7812 */ /* 0x000fe4000780c0ff */
        /* <DEDUP_REMOVED lines=11> */
[----:B------:R-:W-:Y:S01]  /*46a20*/  LOP3.LUT P0, RZ, R53, 0x8000, RZ, 0xc0, !PT ;  /* 0x0000800035ff7812 */ /* 0x000fe2000780c0ff */
[----:B------:R0:W-:Y:S01]  /*46a30*/  @P3 STG.E.U16 desc[UR58][R56.64], R190 ;  /* 0x000000be38003986 */ /* 0x0001e2000c10153a */
[----:B------:R-:W-:Y:S01]  /*46a40*/  PRMT R2, R190, 0x7632, R2 ;  /* 0x00007632be027816 */ /* 0x000fe20000000002 */
[----:B0-----:R-:W-:Y:S02]  /*46a50*/  IMAD.WIDE R56, R191, 0x2, R64 ;  /* 0x00000002bf387825 */ /* 0x001fe400078e0240 */
[----:B------:R-:W3:Y:S04]  /*46a60*/  LDL.LU R190, [R1+0x9ec] ;  /* 0x0009ec0001be7983 */ /* 0x000ee80000300800 */
[----:B------:R0:W-:Y:S04]  /*46a70*/  @P5 STG.E.U16 desc[UR58][R56.64], R2 ;  /* 0x0000000238005986 */ /* 0x0001e8000c10153a */
[----:B------:R-:W4:Y:S01]  /*46a80*/  LDL.LU R191, [R1+0x164] ;  /* 0x0001640001bf7983 */ /* 0x000f220000300800 */
        /* <DEDUP_REMOVED lines=25> */
[----:B------:R0:W-:Y:S02]  /*46c20*/  @P6 STG.E.U16 desc[UR58][R56.64], R52 ;  /* 0x0000003438006986 */ /* 0x0001e4000c10153a */
[----:B0-----:R-:W-:Y:S02]  /*46c30*/  IMAD.WIDE R56, R195, 0x2, R64 ;  /* 0x00000002c3387825 */ /* 0x001fe400078e0240 */
[----:B------:R-:W2:Y:S04]  /*46c40*/  LDL.LU R52, [R1+0x1424] ;  /* 0x0014240001347983 */ /* 0x000ea80000300800 */
[----:B------:R-:W2:Y:S04]  /*46c50*/  LDL.LU R195, [R1+0x9f4] ;  /* 0x0009f40001c37983 */ /* 0x000ea80000300800 */
[----:B------:R-:W2:Y:S01]  /*46c60*/  LDL.LU R59, [R1+0x168] ;  /* 0x00016800013b7983 */ /* 0x000ea20000300800 */
[----:B------:R-:W-:-:S02]  /*46c70*/  LOP3.LUT P2, RZ, R53, 0x400000, RZ, 0xc0, !PT ;  /* 0x0040000035ff7812 */ /* 0x000fc4000784c0ff */
[----:B------:R-:W-:Y:S01]  /*46c80*/  LOP3.LUT P4, RZ, R53, 0x800000, RZ, 0xc0, !PT ;  /* 0x0080000035ff7812 */ /* 0x000fe2000788c0ff */
[----:B------:R-:W2:Y:S10]  /*46c90*/  LDL.LU R189, [R1+0x9f8] ;  /* 0x0009f80001bd7983 */ /* 0x000eb40000300800 */
        /* <DEDUP_REMOVED lines=8> */
[----:B------:R-:W4:Y:S01]  /*46d20*/  LDL.LU R188, [R1+0x150] ;  /* 0x0001500001bc7983 */ /* 0x000f220000300800 */
[----:B------:R-:W-:-:S02]  /*46d30*/  LOP3.LUT P3, RZ, R53, 0x1000000, RZ, 0xc0, !PT ;  /* 0x0100000035ff7812 */ /* 0x000fc4000786c0ff */
[----:B------:R-:W-:Y:S02]  /*46d40*/  LOP3.LUT P5, RZ, R53, 0x2000000, RZ, 0xc0, !PT ;  /* 0x0200000035ff7812 */ /* 0x000fe400078ac0ff */
[----:B------:R-:W-:Y:S02]  /*46d50*/  PRMT R2, R191, 0x7632, R2 ;  /* 0x00007632bf027816 */ /* 0x000fe40000000002 */
[C---:B------:R-:W-:Y:S01]  /*46d60*/  LOP3.LUT P6, RZ, R53.reuse, 0x4000000, RZ, 0xc0, !PT ;  /* 0x0400000035ff7812 */ /* 0x040fe200078cc0ff */
[----:B------:R-:W4:Y:S01]  /*46d70*/  LDL.LU R191, [R1+0xa04] ;  /* 0x000a040001bf7983 */ /* 0x000f220000300800 */
[----:B------:R-:W-:-:S05]  /*46d80*/  LOP3.LUT P1, RZ, R53, 0x8000000, RZ, 0xc0, !PT ;  /* 0x0800000035ff7812 */ /* 0x000fca000782c0ff */
        /* <DEDUP_REMOVED lines=8> */
[----:B--2---:R-:W-:-:S05]  /*46e10*/  IMAD.WIDE R56, R195, 0x2, R66 ;  /* 0x00000002c3387825 */ /* 0x004fca00078e0242 */
[----:B------:R0:W-:Y:S02]  /*46e20*/  @P1 STG.E.U16 desc[UR58][R56.64], R59 ;  /* 0x0000003b38001986 */ /* 0x0001e4000c10153a */
[----:B0-----:R-:W-:Y:S02]  /*46e30*/  IMAD.WIDE R56, R195, 0x2, R64 ;  /* 0x00000002c3387825 */ /* 0x001fe400078e0240 */
[----:B------:R-:W2:Y:S01]  /*46e40*/  LDL.LU R195, [R1+0x154] ;  /* 0x0001540001c37983 */ /* 0x000ea20000300800 */
        /* <DEDUP_REMOVED lines=12> */
[----:B------:R-:W-:Y:S02]  /*46f10*/  LOP3.LUT P0, RZ, R52, 0x1, RZ, 0xc0, !PT ;  /* 0x0000000134ff7812 */ /* 0x000fe4000780c0ff */
[----:B------:R-:W-:Y:S01]  /*46f20*/  LOP3.LUT P5, RZ, R53, 0x40000000, RZ, 0xc0, !PT ;  /* 0x4000000035ff7812 */ /* 0x000fe200078ac0ff */
[----:B------:R0:W-:Y:S01]  /*46f30*/  @P4 STG.E.U16 desc[UR58][R56.64], R2 ;  /* 0x0000000238004986 */ /* 0x0001e2000c10153a */
[----:B------:R-:W-:Y:S01]  /*46f40*/  LOP3.LUT R55, R55, 0xfeffffff, RZ, 0xc0, !PT ;  /* 0xfeffffff37377812 */ /* 0x000fe200078ec0ff */
[----:B0-----:R-:W-:-:S08]  /*46f50*/  IMAD.WIDE R56, R189, 0x2, R66 ;  /* 0x00000002bd387825 */ /* 0x001fd000078e0242 */
[----:B------:R-:W-:Y:S02]  /*46f60*/  @P0 LOP3.LUT R55, R55, 0x1000000, RZ, 0xfc, !PT ;  /* 0x0100000037370812 */ /* 0x000fe400078efcff */
[----:B------:R-:W-:Y:S01]  /*46f70*/  LOP3.LUT P0, RZ, R53, 0x80000000, RZ, 0xc0, !PT ;  /* 0x8000000035ff7812 */ /* 0x000fe2000780c0ff */
[----:B---3--:R0:W-:Y:S01]  /*46f80*/  @P2 STG.E.U16 desc[UR58][R56.64], R190 ;  /* 0x000000be38002986 */ /* 0x0081e2000c10153a */
[----:B------:R-:W-:Y:S01]  /*46f90*/  PRMT R2, R190, 0x7632, R2 ;  /* 0x00007632be027816 */ /* 0x000fe20000000002 */
[----:B0-----:R-:W-:Y:S02]  /*46fa0*/  IMAD.WIDE R56, R189, 0x2, R64 ;  /* 0x00000002bd387825 */ /* 0x001fe400078e0240 */
[----:B------:R-:W3:Y:S04]  /*46fb0*/  LDL.LU R190, [R1+0xa0c] ;  /* 0x000a0c0001be7983 */ /* 0x000ee80000300800 */
[----:B------:R4:W-:Y:S04]  /*46fc0*/  @P5 STG.E.U16 desc[UR58][R56.64], R2 ;  /* 0x0000000238005986 */ /* 0x0009e8000c10153a */
[----:B------:R-:W3:Y:S01]  /*46fd0*/  LDL.LU R189, [R1+0x144] ;  /* 0x0001440001bd7983 */ /* 0x000ee20000300800 */
[----:B----4-:R-:W-:-:S05]  /*46fe0*/  IMAD.WIDE R56, R58, 0x2, R66 ;  /* 0x000000023a387825 */ /* 0x010fca00078e0242 */
[----:B------:R0:W-:Y:S01]  /*46ff0*/  @P0 STG.E.U16 desc[UR58][R56.64], R192 ;  /* 0x000000c038000986 */ /* 0x0001e2000c10153a */
[C---:B------:R-:W-:Y:S02]  /*47000*/  LOP3.LUT P0, RZ, R55.reuse, 0x1000000, RZ, 0xc0, !PT ;  /* 0x0100000037ff7812 */ /* 0x040fe4000780c0ff */
        /* <DEDUP_REMOVED lines=20> */
[----:B0-----:R-:W-:-:S05]  /*47150*/  IMAD.WIDE R56, R194, 0x2, R66 ;  /* 0x00000002c2387825 */ /* 0x001fca00078e0242 */
[----:B--2---:R0:W-:Y:S01]  /*47160*/  @P6 STG.E.U16 desc[UR58][R56.64], R195 ;  /* 0x000000c338006986 */ /* 0x0041e2000c10153a */
[----:B------:R-:W-:-:S03]  /*47170*/  PRMT R2, R195, 0x7632, R2 ;  /* 0x00007632c3027816 */ /* 0x000fc60000000002 */
[----:B0-----:R-:W2:Y:S04]  /*47180*/  LDL.LU R195, [R1+0xa14] ;  /* 0x000a140001c37983 */ /* 0x001ea80000300800 */
[----:B------:R-:W2:Y:S01]  /*47190*/  LDL.LU R54, [R1+0x148] ;  /* 0x0001480001367983 */ /* 0x000ea20000300800 */
[C---:B------:R-:W-:Y:S02]  /*471a0*/  LOP3.LUT P1, RZ, R52.reuse, 0x40, RZ, 0xc0, !PT ;  /* 0x0000004034ff7812 */ /* 0x040fe4000782c0ff */
[----:B------:R-:W-:Y:S01]  /*471b0*/  LOP3.LUT P4, RZ, R52, 0x80, RZ, 0xc0, !PT ;  /* 0x0000008034ff7812 */ /* 0x000fe2000788c0ff */
[----:B------:R-:W-:Y:S01]  /*471c0*/  IMAD.WIDE R56, R194, 0x2, R64 ;  /* 0x00000002c2387825 */ /* 0x000fe200078e0240 */
[----:B------:R-:W2:Y:S09]  /*471d0*/  LDL.LU R191, [R1+0xa18] ;  /* 0x000a180001bf7983 */ /* 0x000eb20000300800 */
        /* <DEDUP_REMOVED lines=47> */
[----:B0-----:R-:W-:Y:S01]  /*474d0*/  IMAD.WIDE R56, R191, 0x2, R64 ;  /* 0x00000002bf387825 */ /* 0x001fe200078e0240 */
[C---:B------:R-:W-:Y:S01]  /*474e0*/  LOP3.LUT P2, RZ, R52.reuse, 0x100000, RZ, 0xc0, !PT ;  /* 0x0010000034ff7812 */ /* 0x040fe2000784c0ff */
[----:B------:R-:W3:Y:S04]  /*474f0*/  LDL.LU R190, [R1+0xa2c] ;  /* 0x000a2c0001be7983 */ /* 0x000ee80000300800 */
[----:B------:R0:W-:Y:S01]  /*47500*/  @P5 STG.E.U16 desc[UR58][R56.64], R2 ;  /* 0x0000000238005986 */ /* 0x0001e2000c10153a */
[----:B------:R-:W-:-:S03]  /*47510*/  LOP3.LUT P6, RZ, R52, 0x200000, RZ, 0xc0, !PT ;  /* 0x0020000034ff7812 */ /* 0x000fc600078cc0ff */
[----:B------:R-:W3:Y:S01]  /*47520*/  LDL.LU R191, [R1+0x124] ;  /* 0x0001240001bf7983 */ /* 0x000ee20000300800 */
[----:B0-----:R-:W-:-:S05]  /*47530*/  IMAD.WIDE R56, R193, 0x2, R66 ;  /* 0x00000002c1387825 */ /* 0x001fca00078e0242 */
[----:B------:R0:W-:Y:S01]  /*47540*/  @P0 STG.E.U16 desc[UR58][R56.64], R194 ;  /* 0x000000c238000986 */ /* 0x0001e2000c10153a */
[----:B------:R-:W-:Y:S02]  /*47550*/  LOP3.LUT P0, RZ, R55, 0x100000, RZ, 0xc0, !PT ;  /* 0x0010000037ff7812 */ /* 0x000fe4000780c0ff */
[----:B------:R-:W-:Y:S01]  /*47560*/  PRMT R2, R194, 0x7632, R2 ;  /* 0x00007632c2027816 */ /* 0x000fe20000000002 */
[----:B0-----:R-:W-:Y:S02]  /*47570*/  IMAD.WIDE R56, R193, 0x2, R64 ;  /* 0x00000002c1387825 */ /* 0x001fe400078e0240 */
[----:B------:R-:W3:Y:S08]  /*47580*/  LDL.LU R193, [R1+0xa30] ;  /* 0x000a300001c17983 */ /* 0x000ef00000300800 */
[----:B------:R0:W-:Y:S01]  /*47590*/  @P0 STG.E.U16 desc[UR58][R56.64], R2 ;  /* 0x0000000238000986 */ /* 0x0001e2000c10153a */
[----:B------:R-:W-:-:S03]  /*475a0*/  LOP3.LUT P0, RZ, R55, 0x80000, RZ, 0xc0, !PT ;  /* 0x0008000037ff7812 */ /* 0x000fc6000780c0ff */
        /* <DEDUP_REMOVED lines=17> */
[----:B------:R-:W-:-:S03]  /*476c0*/  IMAD.WIDE R56, R195, 0x2, R64 ;  /* 0x00000002c3387825 */ /* 0x000fc600078e0240 */
[----:B------:R-:W4:Y:S04]  /*476d0*/  LDL.LU R195, [R1+0xa34] ;  /* 0x000a340001c37983 */ /* 0x000f280000300800 */
[----:B------:R-:W4:Y:S01]  /*476e0*/  LDL.LU R54, [R1+0x128] ;  /* 0x0001280001367983 */ /* 0x000f220000300800 */
[C---:B------:R-:W-:Y:S02]  /*476f0*/  LOP3.LUT P3, RZ, R52.reuse, 0x400000, RZ, 0xc0, !PT ;  /* 0x0040000034ff7812 */ /* 0x040fe4000786c0ff */
[----:B------:R-:W-:Y:S01]  /*47700*/  LOP3.LUT P4, RZ, R52, 0x800000, RZ, 0xc0, !PT ;  /* 0x0080000034ff7812 */ /* 0x000fe2000788c0ff */
[----:B------:R-:W4:Y:S10]  /*47710*/  LDL.LU R189, [R1+0xa38] ;  /* 0x000a380001bd7983 */ /* 0x000f340000300800 */
[----:B------:R3:W-:Y:S01]  /*47720*/  @P3 STG.E.U16 desc[UR58][R56.64], R2 ;  /* 0x0000000238003986 */ /* 0x0007e2000c10153a */
[----:B------:R-:W-:Y:S01]  /*47730*/  LOP3.LUT R55, R55, 0xffffdfff, RZ, 0xc0, !PT ;  /* 0xffffdfff37377812 */ /* 0x000fe200078ec0ff */
[----:B---3--:R-:W-:-:S05]  /*47740*/  IMAD.WIDE R56, R190, 0x2, R66 ;  /* 0x00000002be387825 */ /* 0x008fca00078e0242 */
[----:B------:R0:W-:Y:S02]  /*47750*/  @P4 STG.E.U16 desc[UR58][R56.64], R191 ;  /* 0x000000bf38004986 */ /* 0x0001e4000c10153a */
[----:B0-----:R-:W-:Y:S02]  /*47760*/  IMAD.WIDE R56, R190, 0x2, R64 ;  /* 0x00000002be387825 */ /* 0x001fe400078e0240 */
[----:B------:R-:W3:Y:S04]  /*47770*/  LDL.LU R190, [R1+0x13c] ;  /* 0x00013c0001be7983 */ /* 0x000ee80000300800 */
[----:B------:R-:W3:Y:S04]  /*47780*/  LDL.LU R58, [R1+0xa3c] ;  /* 0x000a3c00013a7983 */ /* 0x000ee80000300800 */
[----:B------:R-:W3:Y:S04]  /*47790*/  LDL.LU R192, [R1+0x12c] ;  /* 0x00012c0001c07983 */ /* 0x000ee80000300800 */
[----:B------:R-:W3:Y:S01]  /*477a0*/  LDL.LU R188, [R1+0xa40] ;  /* 0x000a400001bc7983 */ /* 0x000ee20000300800 */
[----:B------:R-:W-:-:S02]  /*477b0*/  PRMT R2, R191, 0x7632, R2 ;  /* 0x00007632bf027816 */ /* 0x000fc40000000002 */
[C---:B------:R-:W-:Y:S01]  /*477c0*/  LOP3.LUT P1, RZ, R52.reuse, 0x1000000, RZ, 0xc0, !PT ;  /* 0x0100000034ff7812 */ /* 0x040fe2000782c0ff */
[----:B------:R-:W3:Y:S01]  /*477d0*/  LDL.LU R191, [R1+0x110] ;  /* 0x0001100001bf7983 */ /* 0x000ee20000300800 */
[C---:B------:R-:W-:Y:S02]  /*477e0*/  LOP3.LUT P5, RZ, R52.reuse, 0x2000000, RZ, 0xc0, !PT ;  /* 0x0200000034ff7812 */ /* 0x040fe400078ac0ff */
[C---:B------:R-:W-:Y:S02]  /*477f0*/  LOP3.LUT P6, RZ, R52.reuse, 0x4000000, RZ, 0xc0, !PT ;  /* 0x0400000034ff7812 */ /* 0x040fe400078cc0ff */
[----:B------:R-:W-:-:S07]  /*47800*/  LOP3.LUT P2, RZ, R52, 0x8000000, RZ, 0xc0, !PT ;  /* 0x0800000034ff7812 */ /* 0x000fce000784c0ff */
[----:B------:R0:W-:Y:S01]  /*47810*/  @P1 STG.E.U16 desc[UR58][R56.64], R2 ;  /* 0x0000000238001986 */ /* 0x0001e2000c10153a */
[C---:B------:R-:W-:Y:S02]  /*47820*/  LOP3.LUT P4, RZ, R52.reuse, 0x10000000, RZ, 0xc0, !PT ;  /* 0x1000000034ff7812 */ /* 0x040fe4000788c0ff */
[----:B------:R-:W-:Y:S01]  /*47830*/  LOP3.LUT P3, RZ, R52, 0x20000000, RZ, 0xc0, !PT ;  /* 0x2000000034ff7812 */ /* 0x000fe2000786c0ff */
[----:B0-----:R-:W-:Y:S01]  /*47840*/  IMAD.WIDE R56, R193, 0x2, R66 ;  /* 0x00000002c1387825 */ /* 0x001fe200078e0242 */
[----:B------:R-:W-:-:S04]  /*47850*/  PRMT R2, R194, 0x7632, R2 ;  /* 0x00007632c2027816 */ /* 0x000fc80000000002 */
        /* <DEDUP_REMOVED lines=17> */
[----:B0-----:R-:W2:Y:S01]  /*47970*/  LDL.LU R194, [R1+0x100] ;  /* 0x0001000001c27983 */ /* 0x001ea20000300800 */
[----:B----4-:R-:W-:-:S05]  /*47980*/  IMAD.WIDE R52, R195, 0x2, R66 ;  /* 0x00000002c3347825 */ /* 0x010fca00078e0242 */
[----:B------:R0:W-:Y:S02]  /*47990*/  @P2 STG.E.U16 desc[UR58][R52.64], R54 ;  /* 0x0000003634002986 */ /* 0x0001e4000c10153a */
[----:B0-----:R-:W-:Y:S02]  /*479a0*/  IMAD.WIDE R52, R195, 0x2, R64 ;  /* 0x00000002c3347825 */ /* 0x001fe400078e0240 */
[----:B------:R-:W4:Y:S01]  /*479b0*/  LDL.LU R195, [R1+0xa48] ;  /* 0x000a480001c37983 */ /* 0x000f220000300800 */
[----:B------:R-:W-:-:S05]  /*479c0*/  PRMT R2, R54, 0x7632, R2 ;  /* 0x0000763236027816 */ /* 0x000fca0000000002 */
[----:B------:R0:W-:Y:S02]  /*479d0*/  @P4 STG.E.U16 desc[UR58][R52.64], R2 ;  /* 0x0000000234004986 */ /* 0x0001e4000c10153a */
[----:B0-----:R-:W-:Y:S01]  /*479e0*/  IMAD.WIDE R52, R189, 0x2, R66 ;  /* 0x00000002bd347825 */ /* 0x001fe200078e0242 */
[----:B---3--:R-:W-:-:S04]  /*479f0*/  PRMT R2, R190, 0x7632, R2 ;  /* 0x00007632be027816 */ /* 0x008fc80000000002 */
[----:B------:R0:W-:Y:S02]  /*47a00*/  @P3 STG.E.U16 desc[UR58][R52.64], R190 ;  /* 0x000000be34003986 */ /* 0x0001e4000c10153a */
[----:B0-----:R-:W-:Y:S02]  /*47a10*/  IMAD.WIDE R52, R189, 0x2, R64 ;  /* 0x00000002bd347825 */ /* 0x001fe400078e0240 */
[----:B------:R-:W3:Y:S04]  /*47a20*/  LDL.LU R190, [R1+0xa4c] ;  /* 0x000a4c0001be7983 */ /* 0x000ee80000300800 */
[----:B------:R0:W-:Y:S04]  /*47a30*/  @P5 STG.E.U16 desc[UR58][R52.64], R2 ;  /* 0x0000000234005986 */ /* 0x0001e8000c10153a */
[----:B------:R-:W3:Y:S01]  /*47a40*/  LDL.LU R189, [R1+0x104] ;  /* 0x0001040001bd7983 */ /* 0x000ee20000300800 */
[----:B0-----:R-:W-:-:S05]  /*47a50*/  IMAD.WIDE R52, R58, 0x2, R66 ;  /* 0x000000023a347825 */ /* 0x001fca00078e0242 */
[----:B------:R0:W-:Y:S01]  /*47a60*/  @P0 STG.E.U16 desc[UR58][R52.64], R192 ;  /* 0x000000c034000986 */ /* 0x0001e2000c10153a */
[----:B------:R-:W-:Y:S02]  /*47a70*/  LOP3.LUT P0, RZ, R55, 0x10000, RZ, 0xc0, !PT ;  /* 0x0001000037ff7812 */ /* 0x000fe4000780c0ff */
[----:B------:R-:W-:Y:S01]  /*47a80*/  PRMT R2, R192, 0x7632, R2 ;  /* 0x00007632c0027816 */ /* 0x000fe20000000002 */
[----:B0-----:R-:W-:Y:S01]  /*47a90*/  IMAD.WIDE R52, R58, 0x2, R64 ;  /* 0x000000023a347825 */ /* 0x001fe200078e0240 */
[----:B------:R-:W-:Y:S01]  /*47aa0*/  LOP3.LUT P1, RZ, R51, 0x10, RZ, 0xc0, !PT ;  /* 0x0000001033ff7812 */ /* 0x000fe2000782c0ff */
[----:B------:R-:W3:Y:S08]  /*47ab0*/  LDL.LU R58, [R1+0xa50] ;  /* 0x000a5000013a7983 */ /* 0x000ef00000300800 */
        /* <DEDUP_REMOVED lines=11> */
[----:B--2---:R-:W-:-:S12]  /*47b70*/  IMAD.WIDE R52, R193, 0x2, R66 ;  /* 0x00000002c1347825 */ /* 0x004fd800078e0242 */
[----:B------:R0:W-:Y:S01]  /*47b80*/  @P0 STG.E.U16 desc[UR58][R52.64], R194 ;  /* 0x000000c234000986 */ /* 0x0001e2000c10153a */
[----:B------:R-:W-:Y:S01]  /*47b90*/  PRMT R2, R194, 0x7632, R2 ;  /* 0x00007632c2027816 */ /* 0x000fe20000000002 */
[----:B0-----:R-:W-:-:S05]  /*47ba0*/  IMAD.WIDE R52, R193, 0x2, R64 ;  /* 0x00000002c1347825 */ /* 0x001fca00078e0240 */
[----:B------:R4:W-:Y:S02]  /*47bb0*/  @P1 STG.E.U16 desc[UR58][R52.64], R2 ;  /* 0x0000000234001986 */ /* 0x0009e4000c10153a */
[----:B----4-:R-:W-:Y:S01]  /*47bc0*/  IMAD.WIDE R52, R195, 0x2, R66 ;  /* 0x00000002c3347825 */ /* 0x010fe200078e0242 */
[----:B------:R-:W-:-:S04]  /*47bd0*/  PRMT R2, R7, 0x7632, R2 ;  /* 0x0000763207027816 */ /* 0x000fc80000000002 */
[----:B------:R0:W-:Y:S02]  /*47be0*/  @P6 STG.E.U16 desc[UR58][R52.64], R7 ;  /* 0x0000000734006986 */ /* 0x0001e4000c10153a */
[----:B0-----:R-:W-:Y:S02]  /*47bf0*/  IMAD.WIDE R52, R195, 0x2, R64 ;  /* 0x00000002c3347825 */ /* 0x001fe400078e0240 */
[----:B------:R-:W2:Y:S04]  /*47c00*/  LDL.LU R7, [R1+0x141c] ;  /* 0x00141c0001077983 */ /* 0x000ea80000300800 */
[----:B------:R-:W4:Y:S04]  /*47c10*/  LDL.LU R195, [R1+0xa54] ;  /* 0x000a540001c37983 */ /* 0x000f280000300800 */
[----:B------:R-:W2:Y:S01]  /*47c20*/  LDL.LU R59, [R1+0x108] ;  /* 0x00010800013b7983 */ /* 0x000ea20000300800 */
[----:B------:R-:W-:-:S02]  /*47c30*/  LOP3.LUT P2, RZ, R51, 0x40, RZ, 0xc0, !PT ;  /* 0x0000004033ff7812 */ /* 0x000fc4000784c0ff */
[----:B------:R-:W-:Y:S01]  /*47c40*/  LOP3.LUT P4, RZ, R51, 0x80, RZ, 0xc0, !PT ;  /* 0x0000008033ff7812 */ /* 0x000fe2000788c0ff */
[----:B------:R-:W2:Y:S10]  /*47c50*/  LDL.LU R191, [R1+0xa58] ;  /* 0x000a580001bf7983 */ /* 0x000eb40000300800 */
[----:B------:R3:W-:Y:S02]  /*47c60*/  @P2 STG.E.U16 desc[UR58][R52.64], R2 ;  /* 0x0000000234002986 */ /* 0x0007e4000c10153a */
[----:B---3--:R-:W-:-:S05]  /*47c70*/  IMAD.WIDE R52, R190, 0x2, R66 ;  /* 0x00000002be347825 */ /* 0x008fca00078e0242 */
[----:B------:R0:W-:Y:S02]  /*47c80*/  @P4 STG.E.U16 desc[UR58][R52.64], R189 ;  /* 0x000000bd34004986 */ /* 0x0001e4000c10153a */
[----:B0-----:R-:W-:Y:S02]  /*47c90*/  IMAD.WIDE R52, R190, 0x2, R64 ;  /* 0x00000002be347825 */ /* 0x001fe400078e0240 */
[----:B------:R-:W3:Y:S04]  /*47ca0*/  LDL.LU R190, [R1+0x11c] ;  /* 0x00011c0001be7983 */ /* 0x000ee80000300800 */
[----:B------:R-:W3:Y:S04]  /*47cb0*/  LDL.LU R193, [R1+0xa5c] ;  /* 0x000a5c0001c17983 */ /* 0x000ee80000300800 */
[----:B------:R-:W3:Y:S04]  /*47cc0*/  LDL.LU R194, [R1+0x10c] ;  /* 0x00010c0001c27983 */ /* 0x000ee80000300800 */
[----:B------:R-:W3:Y:S04]  /*47cd0*/  LDL.LU R54, [R1+0xa60] ;  /* 0x000a600001367983 */ /* 0x000ee80000300800 */
[----:B------:R-:W3:Y:S01]  /*47ce0*/  LDL.LU R188, [R1+0xf0] ;  /* 0x0000f00001bc7983 */ /* 0x000ee20000300800 */
[----:B------:R-:W-:-:S02]  /*47cf0*/  LOP3.LUT P3, RZ, R51, 0x100, RZ, 0xc0, !PT ;  /* 0x0000010033ff7812 */ /* 0x000fc4000786c0ff */
[----:B------:R-:W-:Y:S02]  /*47d00*/  LOP3.LUT P5, RZ, R51, 0x200, RZ, 0xc0, !PT ;  /* 0x0000020033ff7812 */ /* 0x000fe400078ac0ff */
[----:B------:R-:W-:Y:S02]  /*47d10*/  PRMT R2, R189, 0x7632, R2 ;  /* 0x00007632bd027816 */ /* 0x000fe40000000002 */
[C---:B------:R-:W-:Y:S01]  /*47d20*/  LOP3.LUT P6, RZ, R51.reuse, 0x400, RZ, 0xc0, !PT ;  /* 0x0000040033ff7812 */ /* 0x040fe200078cc0ff */
[----:B------:R-:W3:Y:S01]  /*47d30*/  LDL.LU R189, [R1+0xa64] ;  /* 0x000a640001bd7983 */ /* 0x000ee20000300800 */
[----:B------:R-:W-:-:S05]  /*47d40*/  LOP3.LUT P1, RZ, R51, 0x800, RZ, 0xc0, !PT ;  /* 0x0000080033ff7812 */ /* 0x000fca000782c0ff */
[----:B------:R0:W-:Y:S02]  /*47d50*/  @P3 STG.E.U16 desc[UR58][R52.64], R2 ;  /* 0x0000000234003986 */ /* 0x0001e4000c10153a */
[----:B0-----:R-:W-:Y:S01]  /*47d60*/  IMAD.WIDE R52, R58, 0x2, R66 ;  /* 0x000000023a347825 */ /* 0x001fe200078e0242 */
[----:B------:R-:W-:-:S04]  /*47d70*/  PRMT R2, R192, 0x7632, R2 ;  /* 0x00007632c0027816 */ /* 0x000fc80000000002 */
[----:B------:R0:W-:Y:S02]  /*47d80*/  @P5 STG.E.U16 desc[UR58][R52.64], R192 ;  /* 0x000000c034005986 */ /* 0x0001e4000c10153a */
[----:B0-----:R-:W-:Y:S02]  /*47d90*/  IMAD.WIDE R52, R58, 0x2, R64 ;  /* 0x000000023a347825 */ /* 0x001fe400078e0240 */
[----:B------:R-:W3:Y:S04]  /*47da0*/  LDL.LU R58, [R1+0xe0] ;  /* 0x0000e000013a7983 */ /* 0x000ee80000300800 */
[----:B------:R4:W-:Y:S04]  /*47db0*/  @P6 STG.E.U16 desc[UR58][R52.64], R2 ;  /* 0x0000000234006986 */ /* 0x0009e8000c10153a */
[----:B------:R-:W3:Y:S01]  /*47dc0*/  LDL.LU R192, [R1+0xa68] ;  /* 0x000a680001c07983 */ /* 0x000ee20000300800 */
[----:B------:R-:W-:Y:S01]  /*47dd0*/  LOP3.LUT R55, R55, 0xfffffdff, RZ, 0xc0, !PT ;  /* 0xfffffdff37377812 */ /* 0x000fe200078ec0ff */
[----:B----4-:R-:W-:-:S05]  /*47de0*/  IMAD.WIDE R52, R195, 0x2, R66 ;  /* 0x00000002c3347825 */ /* 0x010fca00078e0242 */
[----:B--2---:R0:W-:Y:S02]  /*47df0*/  @P1 STG.E.U16 desc[UR58][R52.64], R59 ;  /* 0x0000003b34001986 */ /* 0x0041e4000c10153a */
[----:B0-----:R-:W-:Y:S02]  /*47e00*/  IMAD.WIDE R52, R195, 0x2, R64 ;  /* 0x00000002c3347825 */ /* 0x001fe400078e0240 */
[----:B------:R-:W2:Y:S01]  /*47e10*/  LDL.LU R195, [R1+0xf4] ;  /* 0x0000f40001c37983 */ /* 0x000ea20000300800 */
[----:B------:R-:W-:-:S13]  /*47e20*/  LOP3.LUT P0, RZ, R7, 0x20, RZ, 0xc0, !PT ;  /* 0x0000002007ff7812 */ /* 0x000fda000780c0ff */
        /* <DEDUP_REMOVED lines=51> */
[----:B------:R-:W-:Y:S02]  /*48160*/  LOP3.LUT P1, RZ, R51, 0x40000, RZ, 0xc0, !PT ;  /* 0x0004000033ff7812 */ /* 0x000fe4000782c0ff */
[----:B------:R-:W-:Y:S01]  /*48170*/  LOP3.LUT P4, RZ, R7, 0x80, RZ, 0xc0, !PT ;  /* 0x0000008007ff7812 */ /* 0x000fe2000788c0ff */
[----:B------:R-:W-:Y:S01]  /*48180*/  IMAD.WIDE R52, R192, 0x2, R64 ;  /* 0x00000002c0347825 */ /* 0x000fe200078e0240 */
[----:B------:R-:W2:Y:S09]  /*48190*/  LDL.LU R58, [R1+0xa78] ;  /* 0x000a7800013a7983 */ /* 0x000eb20000300800 */
[----:B------:R3:W-:Y:S02]  /*481a0*/  @P1 STG.E.U16 desc[UR58][R52.64], R2 ;  /* 0x0000000234001986 */ /* 0x0007e4000c10153a */
[----:B---3--:R-:W-:-:S05]  /*481b0*/  IMAD.WIDE R52, R190, 0x2, R66 ;  /* 0x00000002be347825 */ /* 0x008fca00078e0242 */
[----:B----4-:R0:W-:Y:S02]  /*481c0*/  @P4 STG.E.U16 desc[UR58][R52.64], R191 ;  /* 0x000000bf34004986 */ /* 0x0101e4000c10153a */
[----:B0-----:R-:W-:Y:S02]  /*481d0*/  IMAD.WIDE R52, R190, 0x2, R64 ;  /* 0x00000002be347825 */ /* 0x001fe400078e0240 */
[----:B------:R-:W3:Y:S04]  /*481e0*/  LDL.LU R190, [R1+0xfc] ;  /* 0x0000fc0001be7983 */ /* 0x000ee80000300800 */
[----:B------:R-:W4:Y:S04]  /*481f0*/  LDL.LU R188, [R1+0xa7c] ;  /* 0x000a7c0001bc7983 */ /* 0x000f280000300800 */
[----:B------:R-:W4:Y:S04]  /*48200*/  LDL.LU R192, [R1+0xec] ;  /* 0x0000ec0001c07983 */ /* 0x000f280000300800 */
[----:B------:R-:W4:Y:S01]  /*48210*/  LDL.LU R189, [R1+0xa80] ;  /* 0x000a800001bd7983 */ /* 0x000f220000300800 */
[----:B------:R-:W-:-:S03]  /*48220*/  PRMT R2, R191, 0x7632, R2 ;  /* 0x00007632bf027816 */ /* 0x000fc60000000002 */
[----:B------:R-:W4:Y:S01]  /*48230*/  LDL.LU R191, [R1+0xd0] ;  /* 0x0000d00001bf7983 */ /* 0x000f220000300800 */
[----:B------:R-:W-:Y:S02]  /*48240*/  LOP3.LUT P2, RZ, R7, 0x100, RZ, 0xc0, !PT ;  /* 0x0000010007ff7812 */ /* 0x000fe4000784c0ff */
[C---:B------:R-:W-:Y:S02]  /*48250*/  LOP3.LUT P5, RZ, R51.reuse, 0x80000, RZ, 0xc0, !PT ;  /* 0x0008000033ff7812 */ /* 0x040fe400078ac0ff */
[----:B------:R-:W-:Y:S02]  /*48260*/  LOP3.LUT P6, RZ, R51, 0x100000, RZ, 0xc0, !PT ;  /* 0x0010000033ff7812 */ /* 0x000fe400078cc0ff */
        /* <DEDUP_REMOVED lines=21> */
[----:B------:R-:W-:Y:S02]  /*483c0*/  LOP3.LUT P4, RZ, R7, 0x400, RZ, 0xc0, !PT ;  /* 0x0000040007ff7812 */ /* 0x000fe4000788c0ff */
        /* <DEDUP_REMOVED lines=59> */
[----:B------:R-:W-:Y:S02]  /*48780*/  LOP3.LUT P1, RZ, R7, 0x10000, RZ, 0xc0, !PT ;  /* 0x0001000007ff7812 */ /* 0x000fe4000782c0ff */
[C---:B------:R-:W-:Y:S02]  /*48790*/  LOP3.LUT P5, RZ, R51.reuse, 0x8000000, RZ, 0xc0, !PT ;  /* 0x0800000033ff7812 */ /* 0x040fe400078ac0ff */
[----:B------:R-:W-:Y:S02]  /*487a0*/  LOP3.LUT P6, RZ, R51, 0x10000000, RZ, 0xc0, !PT ;  /* 0x1000000033ff7812 */ /* 0x000fe400078cc0ff */
[----:B------:R-:W-:-:S07]  /*487b0*/  LOP3.LUT P2, RZ, R7, 0x20000, RZ, 0xc0, !PT ;  /* 0x0002000007ff7812 */ /* 0x000fce000784c0ff */
[----:B------:R4:W-:Y:S02]  /*487c0*/  @P1 STG.E.U16 desc[UR58][R52.64], R2 ;  /* 0x0000000234001986 */ /* 0x0009e4000c10153a */
[----:B----4-:R-:W-:Y:S01]  /*487d0*/  IMAD.WIDE R52, R192, 0x2, R66 ;  /* 0x00000002c0347825 */ /* 0x010fe200078e0242 */
[----:B------:R-:W-:-:S04]  /*487e0*/  PRMT R2, R54, 0x7632, R2 ;  /* 0x0000763236027816 */ /* 0x000fc80000000002 */
[----:B------:R0:W-:Y:S02]  /*487f0*/  @P5 STG.E.U16 desc[UR58][R52.64], R54 ;  /* 0x0000003634005986 */ /* 0x0001e4000c10153a */
[----:B0-----:R-:W-:Y:S02]  /*48800*/  IMAD.WIDE R52, R192, 0x2, R64 ;  /* 0x00000002c0347825 */ /* 0x001fe400078e0240 */
[----:B------:R-:W4:Y:S04]  /*48810*/  LDL.LU R192, [R1+0xaa4] ;  /* 0x000aa40001c07983 */ /* 0x000f280000300800 */
[----:B------:R2:W-:Y:S02]  /*48820*/  @P6 STG.E.U16 desc[UR58][R52.64], R2 ;  /* 0x0000000234006986 */ /* 0x0005e4000c10153a */
        /* <DEDUP_REMOVED lines=45> */
[----:B------:R-:W-:Y:S01]  /*48b00*/  LOP3.LUT P6, RZ, R50, 0x2, RZ, 0xc0, !PT ;  /* 0x0000000232ff7812 */ /* 0x000fe200078cc0ff */
[----:B----4-:R-:W-:Y:S01]  /*48b10*/  IMAD.WIDE R52, R192, 0x2, R66 ;  /* 0x00000002c0347825 */ /* 0x010fe200078e0242 */
[----:B------:R-:W-:-:S09]  /*48b20*/  PRMT R2, R49, 0x7632, R2 ;  /* 0x0000763231027816 */ /* 0x000fd20000000002 */
[----:B------:R0:W-:Y:S02]  /*48b30*/  @P0 STG.E.U16 desc[UR58][R52.64], R49 ;  /* 0x0000003134000986 */ /* 0x0001e4000c10153a */
[----:B0-----:R-:W-:Y:S02]  /*48b40*/  IMAD.WIDE R52, R192, 0x2, R64 ;  /* 0x00000002c0347825 */ /* 0x001fe400078e0240 */
[----:B------:R-:W4:Y:S04]  /*48b50*/  LDL.LU R49, [R1+0x1414] ;  /* 0x0014140001317983 */ /* 0x000f280000300800 */
        /* <DEDUP_REMOVED lines=23> */
[----:B------:R-:W-:-:S05]  /*48cd0*/  LOP3.LUT P6, RZ, R50, 0x10, RZ, 0xc0, !PT ;  /* 0x0000001032ff7812 */ /* 0x000fca00078cc0ff */
[----:B------:R0:W-:Y:S01]  /*48ce0*/  @P3 STG.E.U16 desc[UR58][R52.64], R2 ;  /* 0x0000000234003986 */ /* 0x0001e2000c10153a */
[----:B------:R-:W-:Y:S01]  /*48cf0*/  LOP3.LUT P1, RZ, R7, 0x2000000, RZ, 0xc0, !PT ;  /* 0x0200000007ff7812 */ /* 0x000fe2000782c0ff */
[----:B0-----:R-:W-:-:S05]  /*48d00*/  IMAD.WIDE R52, R194, 0x2, R66 ;  /* 0x00000002c2347825 */ /* 0x001fca00078e0242 */
[----:B----4-:R0:W-:Y:S01]  /*48d10*/  @P5 STG.E.U16 desc[UR58][R52.64], R49 ;  /* 0x0000003134005986 */ /* 0x0101e2000c10153a */
[----:B------:R-:W-:-:S03]  /*48d20*/  PRMT R2, R49, 0x7632, R2 ;  /* 0x0000763231027816 */ /* 0x000fc60000000002 */
[----:B0-----:R-:W4:Y:S04]  /*48d30*/  LDL.LU R49, [R1+0x140c] ;  /* 0x00140c0001317983 */ /* 0x001f280000300800 */
[----:B------:R-:W4:Y:S01]  /*48d40*/  LDL.LU R189, [R1+0xac4] ;  /* 0x000ac40001bd7983 */ /* 0x000f220000300800 */
[----:B------:R-:W-:-:S03]  /*48d50*/  IMAD.WIDE R52, R194, 0x2, R64 ;  /* 0x00000002c2347825 */ /* 0x000fc600078e0240 */
        /* <DEDUP_REMOVED lines=30> */
[----:B------:R-:W3:Y:S04]  /*48f40*/  LDL.LU R191, [R1+0x84] ;  /* 0x0000840001bf7983 */ /* 0x000ee80000300800 */
[----:B------:R0:W-:Y:S02]  /*48f50*/  @P5 STG.E.U16 desc[UR58][R52.64], R2 ;  /* 0x0000000234005986 */ /* 0x0001e4000c10153a */
        /* <DEDUP_REMOVED lines=27> */
[----:B------:R-:W4:Y:S01]  /*49110*/  LDL.LU R59, [R1+0x88] ;  /* 0x00008800013b7983 */ /* 0x000f220000300800 */
[----:B------:R-:W-:Y:S02]  /*49120*/  LOP3.LUT P1, RZ, R50, 0x400, RZ, 0xc0, !PT ;  /* 0x0000040032ff7812 */ /* 0x000fe4000782c0ff */
[----:B------:R-:W-:Y:S01]  /*49130*/  LOP3.LUT P4, RZ, R7, 0x80000000, RZ, 0xc0, !PT ;  /* 0x8000000007ff7812 */ /* 0x000fe2000788c0ff */
[----:B------:R-:W-:Y:S01]  /*49140*/  IMAD.WIDE R52, R194, 0x2, R64 ;  /* 0x00000002c2347825 */ /* 0x000fe200078e0240 */
[----:B------:R-:W4:Y:S09]  /*49150*/  LDL.LU R189, [R1+0xae0] ;  /* 0x000ae00001bd7983 */ /* 0x000f320000300800 */
        /* <DEDUP_REMOVED lines=10> */
[C---:B------:R-:W-:Y:S02]  /*49200*/  LOP3.LUT P5, RZ, R50.reuse, 0x800, RZ, 0xc0, !PT ;  /* 0x0000080032ff7812 */ /* 0x040fe400078ac0ff */
[----:B------:R-:W-:Y:S02]  /*49210*/  PRMT R2, R191, 0x7632, R2 ;  /* 0x00007632bf027816 */ /* 0x000fe40000000002 */
[----:B------:R-:W-:Y:S01]  /*49220*/  LOP3.LUT P6, RZ, R50, 0x1000, RZ, 0xc0, !PT ;  /* 0x0000100032ff7812 */ /* 0x000fe200078cc0ff */
        /* <DEDUP_REMOVED lines=10> */
[----:B--2---:R-:W-:-:S05]  /*492d0*/  IMAD.WIDE R52, R195, 0x2, R66 ;  /* 0x00000002c3347825 */ /* 0x004fca00078e0242 */
[----:B----4-:R0:W-:Y:S02]  /*492e0*/  @P3 STG.E.U16 desc[UR58][R52.64], R59 ;  /* 0x0000003b34003986 */ /* 0x0101e4000c10153a */
        /* <DEDUP_REMOVED lines=56> */
[C---:B------:R-:W-:Y:S01]  /*49670*/  LOP3.LUT P4, RZ, R49.reuse, 0x80, RZ, 0xc0, !PT ;  /* 0x0000008031ff7812 */ /* 0x040fe2000788c0ff */
[----:B------:R-:W-:Y:S01]  /*49680*/  IMAD.WIDE R52, R192, 0x2, R64 ;  /* 0x00000002c0347825 */ /* 0x000fe200078e0240 */
[----:B------:R-:W2:Y:S09]  /*49690*/  LDL.LU R191, [R1+0xc1c] ;  /* 0x000c1c0001bf7983 */ /* 0x000eb20000300800 */
[----:B------:R3:W-:Y:S01]  /*496a0*/  @P3 STG.E.U16 desc[UR58][R52.64], R2 ;  /* 0x0000000234003986 */ /* 0x0007e2000c10153a */
[----:B------:R-:W-:Y:S01]  /*496b0*/  LOP3.LUT P1, RZ, R49, 0x100, RZ, 0xc0, !PT ;  /* 0x0000010031ff7812 */ /* 0x000fe2000782c0ff */
        /* <DEDUP_REMOVED lines=9> */
[C---:B------:R-:W-:Y:S02]  /*49750*/  LOP3.LUT P5, RZ, R50.reuse, 0x80000, RZ, 0xc0, !PT ;  /* 0x0008000032ff7812 */ /* 0x040fe400078ac0ff */
[----:B------:R-:W-:Y:S01]  /*49760*/  LOP3.LUT P6, RZ, R50, 0x100000, RZ, 0xc0, !PT ;  /* 0x0010000032ff7812 */ /* 0x000fe200078cc0ff */
[----:B------:R0:W-:Y:S01]  /*49770*/  @P1 STG.E.U16 desc[UR58][R52.64], R2 ;  /* 0x0000000234001986 */ /* 0x0001e2000c10153a */
[----:B------:R-:W-:Y:S01]  /*49780*/  LOP3.LUT P2, RZ, R49, 0x200, RZ, 0xc0, !PT ;  /* 0x0000020031ff7812 */ /* 0x000fe2000784c0ff */
[----:B0-----:R-:W-:Y:S01]  /*49790*/  IMAD.WIDE R52, R193, 0x2, R66 ;  /* 0x00000002c1347825 */ /* 0x001fe200078e0242 */
[----:B------:R-:W-:-:S07]  /*497a0*/  PRMT R2, R194, 0x7632, R2 ;  /* 0x00007632c2027816 */ /* 0x000fce0000000002 */
        /* <DEDUP_REMOVED lines=60> */
[----:B0-----:R-:W2:Y:S04]  /*49b70*/  LDL.LU R48, [R1+0x1408] ;  /* 0x0014080001307983 */ /* 0x001ea80000300800 */
[----:B------:R-:W2:Y:S04]  /*49b80*/  LDL.LU R194, [R1+0xc44] ;  /* 0x000c440001c27983 */ /* 0x000ea80000300800 */
[----:B------:R-:W2:Y:S01]  /*49b90*/  LDL.LU R54, [R1+0x48] ;  /* 0x0000480001367983 */ /* 0x000ea20000300800 */
[----:B------:R-:W-:-:S03]  /*49ba0*/  LOP3.LUT P2, RZ, R50, 0x4000000, RZ, 0xc0, !PT ;  /* 0x0400000032ff7812 */ /* 0x000fc6000784c0ff */
[----:B------:R-:W2:Y:S01]  /*49bb0*/  LDL.LU R193, [R1+0xc48] ;  /* 0x000c480001c17983 */ /* 0x000ea20000300800 */
[----:B------:R-:W-:Y:S01]  /*49bc0*/  LOP3.LUT P3, RZ, R49, 0x8000, RZ, 0xc0, !PT ;  /* 0x0000800031ff7812 */ /* 0x000fe2000786c0ff */
[----:B------:R-:W-:Y:S02]  /*49bd0*/  IMAD.WIDE R52, R195, 0x2, R64 ;  /* 0x00000002c3347825 */ /* 0x000fe400078e0240 */
[----:B------:R-:W2:Y:S04]  /*49be0*/  LDL.LU R195, [R1+0x5c] ;  /* 0x00005c0001c37983 */ /* 0x000ea80000300800 */
[----:B------:R-:W2:Y:S04]  /*49bf0*/  LDL.LU R188, [R1+0xc50] ;  /* 0x000c500001bc7983 */ /* 0x000ea80000300800 */
[----:B------:R3:W-:Y:S01]  /*49c00*/  @P2 STG.E.U16 desc[UR58][R52.64], R2 ;  /* 0x0000000234002986 */ /* 0x0007e2000c10153a */
[----:B------:R-:W-:-:S02]  /*49c10*/  LOP3.LUT P0, RZ, R49, 0x200000, RZ, 0xc0, !PT ;  /* 0x0020000031ff7812 */ /* 0x000fc4000780c0ff */
[----:B------:R-:W-:Y:S01]  /*49c20*/  LOP3.LUT R0, R0, 0xfffdffff, RZ, 0xc0, !PT ;  /* 0xfffdffff00007812 */ /* 0x000fe200078ec0ff */
[----:B---3--:R-:W-:-:S05]  /*49c30*/  IMAD.WIDE R52, R190, 0x2, R66 ;  /* 0x00000002be347825 */ /* 0x008fca00078e0242 */
[----:B------:R0:W-:Y:S02]  /*49c40*/  @P3 STG.E.U16 desc[UR58][R52.64], R191 ;  /* 0x000000bf34003986 */ /* 0x0001e4000c10153a */
[----:B0-----:R-:W-:Y:S02]  /*49c50*/  IMAD.WIDE R52, R190, 0x2, R64 ;  /* 0x00000002be347825 */ /* 0x001fe400078e0240 */
[----:B------:R-:W3:Y:S04]  /*49c60*/  LDL.LU R190, [R1+0x4c] ;  /* 0x00004c0001be7983 */ /* 0x000ee80000300800 */
[----:B------:R-:W3:Y:S01]  /*49c70*/  LDL.LU R189, [R1+0xc58] ;  /* 0x000c580001bd7983 */ /* 0x000ee20000300800 */
[----:B------:R-:W-:-:S03]  /*49c80*/  PRMT R2, R191, 0x7632, R2 ;  /* 0x00007632bf027816 */ /* 0x000fc60000000002 */
[----:B------:R-:W3:Y:S01]  /*49c90*/  LDL.LU R191, [R1+0x30] ;  /* 0x0000300001bf7983 */ /* 0x000ee20000300800 */
[----:B------:R-:W-:Y:S02]  /*49ca0*/  @P0 LOP3.LUT R0, R0, 0x20000, RZ, 0xfc, !PT ;  /* 0x0002000000000812 */ /* 0x000fe400078efcff */
[----:B------:R-:W-:Y:S02]  /*49cb0*/  LOP3.LUT P4, RZ, R49, 0x10000, RZ, 0xc0, !PT ;  /* 0x0001000031ff7812 */ /* 0x000fe4000788c0ff */
[----:B------:R-:W-:Y:S02]  /*49cc0*/  LOP3.LUT R0, R0, 0xfffbffff, RZ, 0xc0, !PT ;  /* 0xfffbffff00007812 */ /* 0x000fe400078ec0ff */
[C---:B------:R-:W-:Y:S02]  /*49cd0*/  LOP3.LUT P5, RZ, R50.reuse, 0x8000000, RZ, 0xc0, !PT ;  /* 0x0800000032ff7812 */ /* 0x040fe400078ac0ff */
[C---:B------:R-:W-:Y:S02]  /*49ce0*/  LOP3.LUT P6, RZ, R50.reuse, 0x10000000, RZ, 0xc0, !PT ;  /* 0x1000000032ff7812 */ /* 0x040fe400078cc0ff */
[----:B------:R-:W-:-:S05]  /*49cf0*/  LOP3.LUT P3, RZ, R50, 0x20000000, RZ, 0xc0, !PT ;  /* 0x2000000032ff7812 */ /* 0x000fca000786c0ff */
[----:B------:R4:W-:Y:S01]  /*49d00*/  @P4 STG.E.U16 desc[UR58][R52.64], R2 ;  /* 0x0000000234004986 */ /* 0x0009e2000c10153a */
[----:B------:R-:W-:Y:S01]  /*49d10*/  LOP3.LUT P4, RZ, R50, 0x40000000, RZ, 0xc0, !PT ;  /* 0x4000000032ff7812 */ /* 0x000fe2000788c0ff */
[----:B----4-:R-:W-:Y:S01]  /*49d20*/  IMAD.WIDE R52, R58, 0x2, R66 ;  /* 0x000000023a347825 */ /* 0x010fe200078e0242 */
[----:B--2---:R-:W-:-:S13]  /*49d30*/  LOP3.LUT P0, RZ, R48, 0x1, RZ, 0xc0, !PT ;  /* 0x0000000130ff7812 */ /* 0x004fda000780c0ff */
[----:B------:R-:W-:Y:S02]  /*49d40*/  @P0 LOP3.LUT R0, R0, 0x40000, RZ, 0xfc, !PT ;  /* 0x0004000000000812 */ /* 0x000fe400078efcff */
[----:B------:R-:W-:Y:S01]  /*49d50*/  LOP3.LUT P0, RZ, R50, 0x80000000, RZ, 0xc0, !PT ;  /* 0x8000000032ff7812 */ /* 0x000fe2000780c0ff */
[----:B------:R-:W-:Y:S02]  /*49d60*/  IMAD.WIDE R50, R58, 0x2, R64 ;  /* 0x000000023a327825 */ /* 0x000fe400078e0240 */
[----:B------:R-:W2:Y:S01]  /*49d70*/  LDL.LU R58, [R1+0xc60] ;  /* 0x000c6000013a7983 */ /* 0x000ea20000300800 */
[----:B------:R-:W-:Y:S02]  /*49d80*/  LOP3.LUT P1, RZ, R49, 0x20000, RZ, 0xc0, !PT ;  /* 0x0002000031ff7812 */ /* 0x000fe4000782c0ff */
[----:B------:R-:W-:Y:S01]  /*49d90*/  PRMT R2, R192, 0x7632, R2 ;  /* 0x00007632c0027816 */ /* 0x000fe20000000002 */
[----:B------:R0:W-:Y:S01]  /*49da0*/  @P5 STG.E.U16 desc[UR58][R52.64], R192 ;  /* 0x000000c034005986 */ /* 0x0001e2000c10153a */
[----:B------:R-:W-:-:S03]  /*49db0*/  LOP3.LUT R0, R0, 0xfff7ffff, RZ, 0xc0, !PT ;  /* 0xfff7ffff00007812 */ /* 0x000fc600078ec0ff */
[----:B------:R4:W-:Y:S01]  /*49dc0*/  @P6 STG.E.U16 desc[UR58][R50.64], R2 ;  /* 0x0000000232006986 */ /* 0x0009e2000c10153a */
[C---:B------:R-:W-:Y:S02]  /*49dd0*/  LOP3.LUT P2, RZ, R49.reuse, 0x40000, RZ, 0xc0, !PT ;  /* 0x0004000031ff7812 */ /* 0x040fe4000784c0ff */
[----:B------:R-:W-:Y:S01]  /*49de0*/  @P0 LOP3.LUT R0, R0, 0x80000, RZ, 0xfc, !PT ;  /* 0x0008000000000812 */ /* 0x000fe200078efcff */
[----:B0-----:R-:W2:Y:S01]  /*49df0*/  LDL.LU R192, [R1+0xc64] ;  /* 0x000c640001c07983 */ /* 0x001ea20000300800 */
[----:B----4-:R-:W-:Y:S01]  /*49e00*/  IMAD.WIDE R50, R194, 0x2, R66 ;  /* 0x00000002c2327825 */ /* 0x010fe200078e0242 */
[----:B------:R-:W-:-:S04]  /*49e10*/  LOP3.LUT P0, RZ, R49, 0x100000, RZ, 0xc0, !PT ;  /* 0x0010000031ff7812 */ /* 0x000fc8000780c0ff */
[----:B------:R0:W-:Y:S01]  /*49e20*/  @P1 STG.E.U16 desc[UR58][R50.64], R54 ;  /* 0x0000003632001986 */ /* 0x0001e2000c10153a */
[----:B------:R-:W-:Y:S02]  /*49e30*/  PRMT R2, R54, 0x7632, R2 ;  /* 0x0000763236027816 */ /* 0x000fe40000000002 */
[----:B------:R-:W-:Y:S01]  /*49e40*/  LOP3.LUT R0, R0, 0xffefffff, RZ, 0xc0, !PT ;  /* 0xffefffff00007812 */ /* 0x000fe200078ec0ff */
[----:B0-----:R-:W-:Y:S02]  /*49e50*/  IMAD.WIDE R50, R194, 0x2, R64 ;  /* 0x00000002c2327825 */ /* 0x001fe400078e0240 */
[----:B------:R-:W4:Y:S04]  /*49e60*/  LDL.LU R194, [R1+0x34] ;  /* 0x0000340001c27983 */ /* 0x000f280000300800 */
[----:B------:R0:W-:Y:S01]  /*49e70*/  @P2 STG.E.U16 desc[UR58][R50.64], R2 ;  /* 0x0000000232002986 */ /* 0x0001e2000c10153a */
[----:B------:R-:W-:-:S02]  /*49e80*/  @P0 LOP3.LUT R0, R0, 0x100000, RZ, 0xfc, !PT ;  /* 0x0010000000000812 */ /* 0x000fc400078efcff */
[----:B------:R-:W-:Y:S01]  /*49e90*/  LOP3.LUT P0, RZ, R49, 0x80000, RZ, 0xc0, !PT ;  /* 0x0008000031ff7812 */ /* 0x000fe2000780c0ff */
[----:B0-----:R-:W-:Y:S01]  /*49ea0*/  IMAD.WIDE R50, R193, 0x2, R66 ;  /* 0x00000002c1327825 */ /* 0x001fe200078e0242 */
[----:B------:R-:W-:-:S04]  /*49eb0*/  PRMT R2, R195, 0x7632, R2 ;  /* 0x00007632c3027816 */ /* 0x000fc80000000002 */
[----:B------:R0:W-:Y:S02]  /*49ec0*/  @P3 STG.E.U16 desc[UR58][R50.64], R195 ;  /* 0x000000c332003986 */ /* 0x0001e4000c10153a */
[----:B0-----:R-:W-:Y:S02]  /*49ed0*/  IMAD.WIDE R50, R193, 0x2, R64 ;  /* 0x00000002c1327825 */ /* 0x001fe400078e0240 */
[----:B------:R-:W4:Y:S04]  /*49ee0*/  LDL.LU R195, [R1+0xc6c] ;  /* 0x000c6c0001c37983 */ /* 0x000f280000300800 */
[----:B------:R0:W-:Y:S04]  /*49ef0*/  @P4 STG.E.U16 desc[UR58][R50.64], R2 ;  /* 0x0000000232004986 */ /* 0x0001e8000c10153a */
[----:B------:R-:W4:Y:S01]  /*49f00*/  LDL.LU R193, [R1+0x24] ;  /* 0x0000240001c17983 */ /* 0x000f220000300800 */
[----:B0-----:R-:W-:-:S05]  /*49f10*/  IMAD.WIDE R50, R188, 0x2, R66 ;  /* 0x00000002bc327825 */ /* 0x001fca00078e0242 */
[----:B---3--:R0:W-:Y:S01]  /*49f20*/  @P0 STG.E.U16 desc[UR58][R50.64], R190 ;  /* 0x000000be32000986 */ /* 0x0081e2000c10153a */
[----:B------:R-:W-:Y:S02]  /*49f30*/  LOP3.LUT P0, RZ, R0, 0x100000, RZ, 0xc0, !PT ;  /* 0x0010000000ff7812 */ /* 0x000fe4000780c0ff */
[----:B------:R-:W-:Y:S01]  /*49f40*/  PRMT R2, R190, 0x7632, R2 ;  /* 0x00007632be027816 */ /* 0x000fe20000000002 */
[----:B0-----:R-:W-:Y:S01]  /*49f50*/  IMAD.WIDE R50, R188, 0x2, R64 ;  /* 0x00000002bc327825 */ /* 0x001fe200078e0240 */
[----:B------:R-:W3:Y:S09]  /*49f60*/  LDL.LU R190, [R1+0xc74] ;  /* 0x000c740001be7983 */ /* 0x000ef20000300800 */
        /* <DEDUP_REMOVED lines=9> */
[----:B0-----:R-:W-:Y:S01]  /*4a000*/  PRMT R2, R6, 0x7632, R2 ;  /* 0x0000763206027816 */ /* 0x001fe20000000002 */
[----:B--2---:R-:W-:-:S10]  /*4a010*/  IMAD.WIDE R50, R58, 0x2, R66 ;  /* 0x000000023a327825 */ /* 0x004fd400078e0242 */
[----:B------:R0:W-:Y:S04]  /*4a020*/  @P0 STG.E.U16 desc[UR58][R50.64], R6 ;  /* 0x0000000632000986 */ /* 0x0001e8000c10153a */
[----:B0-----:R-:W2:Y:S01]  /*4a030*/  LDL.LU R6, [R1+0x1404] ;  /* 0x0014040001067983 */ /* 0x001ea20000300800 */
[----:B------:R-:W-:Y:S02]  /*4a040*/  LOP3.LUT P5, RZ, R49, 0x400000, RZ, 0xc0, !PT ;  /* 0x0040000031ff7812 */ /* 0x000fe400078ac0ff */
[----:B------:R-:W-:Y:S01]  /*4a050*/  LOP3.LUT P6, RZ, R48, 0x2, RZ, 0xc0, !PT ;  /* 0x0000000230ff7812 */ /* 0x000fe200078cc0ff */
[----:B------:R-:W-:-:S10]  /*4a060*/  IMAD.WIDE R50, R58, 0x2, R64 ;  /* 0x000000023a327825 */ /* 0x000fd400078e0240 */
[----:B------:R0:W-:Y:S01]  /*4a070*/  @P5 STG.E.U16 desc[UR58][R50.64], R2 ;  /* 0x0000000232005986 */ /* 0x0001e2000c10153a */
[----:B------:R-:W-:Y:S01]  /*4a080*/  LOP3.LUT P1, RZ, R48, 0x4, RZ, 0xc0, !PT ;  /* 0x0000000430ff7812 */ /* 0x000fe2000782c0ff */
[----:B0-----:R-:W-:Y:S01]  /*4a090*/  IMAD.WIDE R50, R192, 0x2, R66 ;  /* 0x00000002c0327825 */ /* 0x001fe200078e0242 */
[----:B----4-:R-:W-:-:S04]  /*4a0a0*/  PRMT R2, R194, 0x7632, R2 ;  /* 0x00007632c2027816 */ /* 0x010fc80000000002 */
[----:B------:R0:W-:Y:S01]  /*4a0b0*/  @P6 STG.E.U16 desc[UR58][R50.64], R194 ;  /* 0x000000c232006986 */ /* 0x0001e2000c10153a */
[----:B------:R-:W-:-:S03]  /*4a0c0*/  LOP3.LUT P2, RZ, R49, 0x800000, RZ, 0xc0, !PT ;  /* 0x0080000031ff7812 */ /* 0x000fc6000784c0ff */
[----:B0-----:R-:W4:Y:S04]  /*4a0d0*/  LDL.LU R194, [R1+0xc7c] ;  /* 0x000c7c0001c27983 */ /* 0x001f280000300800 */
[----:B------:R-:W4:Y:S01]  /*4a0e0*/  LDL.LU R59, [R1+0x28] ;  /* 0x00002800013b7983 */ /* 0x000f220000300800 */
[----:B------:R-:W-:-:S03]  /*4a0f0*/  IMAD.WIDE R50, R192, 0x2, R64 ;  /* 0x00000002c0327825 */ /* 0x000fc600078e0240 */
[----:B------:R-:W4:Y:S04]  /*4a100*/  LDL.LU R54, [R1+0xc80] ;  /* 0x000c800001367983 */ /* 0x000f280000300800 */
[----:B------:R0:W-:Y:S02]  /*4a110*/  @P1 STG.E.U16 desc[UR58][R50.64], R2 ;  /* 0x0000000232001986 */ /* 0x0001e4000c10153a */
[----:B0-----:R-:W-:-:S05]  /*4a120*/  IMAD.WIDE R50, R195, 0x2, R66 ;  /* 0x00000002c3327825 */ /* 0x001fca00078e0242 */
[----:B------:R0:W-:Y:S02]  /*4a130*/  @P2 STG.E.U16 desc[UR58][R50.64], R193 ;  /* 0x000000c132002986 */ /* 0x0001e4000c10153a */
[----:B0-----:R-:W-:Y:S02]  /*4a140*/  IMAD.WIDE R50, R195, 0x2, R64 ;  /* 0x00000002c3327825 */ /* 0x001fe400078e0240 */
[----:B------:R-:W4:Y:S04]  /*4a150*/  LDL.LU R195, [R1+0x3c] ;  /* 0x00003c0001c37983 */ /* 0x000f280000300800 */
[----:B------:R-:W4:Y:S01]  /*4a160*/  LDL.LU R188, [R1+0xc84] ;  /* 0x000c840001bc7983 */ /* 0x000f220000300800 */
[----:B------:R-:W-:-:S03]  /*4a170*/  LOP3.LUT P3, RZ, R49, 0x1000000, RZ, 0xc0, !PT ;  /* 0x0100000031ff7812 */ /* 0x000fc6000786c0ff */
[----:B------:R-:W4:Y:S01]  /*4a180*/  LDL.LU R189, [R1+0x2c] ;  /* 0x00002c0001bd7983 */ /* 0x000f220000300800 */
[----:B------:R-:W-:Y:S02]  /*4a190*/  LOP3.LUT P4, RZ, R48, 0x8, RZ, 0xc0, !PT ;  /* 0x0000000830ff7812 */ /* 0x000fe4000788c0ff */
[----:B------:R-:W-:-:S07]  /*4a1a0*/  PRMT R2, R193, 0x7632, R2 ;  /* 0x00007632c1027816 */ /* 0x000fce0000000002 */
[----:B------:R3:W-:Y:S02]  /*4a1b0*/  @P3 STG.E.U16 desc[UR58][R50.64], R2 ;  /* 0x0000000232003986 */ /* 0x0007e4000c10153a */
[----:B---3--:R-:W-:-:S05]  /*4a1c0*/  IMAD.WIDE R50, R190, 0x2, R66 ;  /* 0x00000002be327825 */ /* 0x008fca00078e0242 */
[----:B--2---:R0:W-:Y:S02]  /*4a1d0*/  @P4 STG.E.U16 desc[UR58][R50.64], R6 ;  /* 0x0000000632004986 */ /* 0x0041e4000c10153a */
[----:B0-----:R-:W-:Y:S02]  /*4a1e0*/  IMAD.WIDE R50, R190, 0x2, R64 ;  /* 0x00000002be327825 */ /* 0x001fe400078e0240 */
[----:B------:R-:W2:Y:S04]  /*4a1f0*/  LDL.LU R190, [R1+0xc88] ;  /* 0x000c880001be7983 */ /* 0x000ea80000300800 */
[----:B------:R-:W3:Y:S01]  /*4a200*/  LDL.LU R191, [R1+0x10] ;  /* 0x0000100001bf7983 */ /* 0x000ee20000300800 */
[----:B------:R-:W-:Y:S02]  /*4a210*/  LOP3.LUT P5, RZ, R48, 0x10, RZ, 0xc0, !PT ;  /* 0x0000001030ff7812 */ /* 0x000fe400078ac0ff */
[----:B------:R-:W-:-:S02]  /*4a220*/  LOP3.LUT P6, RZ, R49, 0x2000000, RZ, 0xc0, !PT ;  /* 0x0200000031ff7812 */ /* 0x000fc400078cc0ff */
[----:B------:R-:W-:Y:S02]  /*4a230*/  LOP3.LUT P0, RZ, R49, 0x20000000, RZ, 0xc0, !PT ;  /* 0x2000000031ff7812 */ /* 0x000fe4000780c0ff */
[----:B------:R-:W-:Y:S02]  /*4a240*/  PRMT R2, R6, 0x7632, R2 ;  /* 0x0000763206027816 */ /* 0x000fe40000000002 */
[----:B------:R-:W3:Y:S04]  /*4a250*/  LDL.LU R6, [R1+0x1400] ;  /* 0x0014000001067983 */ /* 0x000ee80000300800 */
[----:B------:R-:W3:Y:S01]  /*4a260*/  LDL.LU R58, [R1+0xc90] ;  /* 0x000c9000013a7983 */ /* 0x000ee20000300800 */
[----:B------:R-:W-:-:S03]  /*4a270*/  LOP3.LUT R0, R0, 0xffffdfff, RZ, 0xc0, !PT ;  /* 0xffffdfff00007812 */ /* 0x000fc600078ec0ff */
[----:B------:R4:W-:Y:S04]  /*4a280*/  @P5 STG.E.U16 desc[UR58][R50.64], R2 ;  /* 0x0000000232005986 */ /* 0x0009e8000c10153a */
[----:B------:R-:W3:Y:S01]  /*4a290*/  LDL.LU R192, [R1] ;  /* 0x0000000001c07983 */ /* 0x000ee20000300800 */
[----:B------:R-:W-:Y:S02]  /*4a2a0*/  LOP3.LUT P1, RZ, R49, 0x4000000, RZ, 0xc0, !PT ;  /* 0x0400000031ff7812 */ /* 0x000fe4000782c0ff */
[----:B------:R-:W-:Y:S01]  /*4a2b0*/  @P0 LOP3.LUT R0, R0, 0x2000, RZ, 0xfc, !PT ;  /* 0x0000200000000812 */ /* 0x000fe200078efcff */
[----:B----4-:R-:W-:Y:S01]  /*4a2c0*/  IMAD.WIDE R50, R194, 0x2, R66 ;  /* 0x00000002c2327825 */ /* 0x010fe200078e0242 */
[----:B------:R-:W-:-:S04]  /*4a2d0*/  LOP3.LUT P0, RZ, R48, 0x100, RZ, 0xc0, !PT ;  /* 0x0000010030ff7812 */ /* 0x000fc8000780c0ff */
[----:B------:R0:W-:Y:S01]  /*4a2e0*/  @P6 STG.E.U16 desc[UR58][R50.64], R59 ;  /* 0x0000003b32006986 */ /* 0x0001e2000c10153a */
[----:B------:R-:W-:Y:S02]  /*4a2f0*/  LOP3.LUT P2, RZ, R48, 0x20, RZ, 0xc0, !PT ;  /* 0x0000002030ff7812 */ /* 0x000fe4000784c0ff */
[----:B------:R-:W-:Y:S01]  /*4a300*/  PRMT R2, R59, 0x7632, R2 ;  /* 0x000076323b027816 */ /* 0x000fe20000000002 */
[----:B0-----:R-:W-:Y:S02]  /*4a310*/  IMAD.WIDE R50, R194, 0x2, R64 ;  /* 0x00000002c2327825 */ /* 0x001fe400078e0240 */
[----:B------:R-:W4:Y:S01]  /*4a320*/  LDL.LU R194, [R1+0xc98] ;  /* 0x000c980001c27983 */ /* 0x000f220000300800 */
[----:B------:R-:W-:-:S03]  /*4a330*/  LOP3.LUT R0, R0, 0xffffbfff, RZ, 0xc0, !PT ;  /* 0xffffbfff00007812 */ /* 0x000fc600078ec0ff */
[----:B------:R-:W4:Y:S01]  /*4a340*/  LDL.LU R193, [R1+0x14] ;  /* 0x0000140001c17983 */ /* 0x000f220000300800 */
[----:B------:R-:W-:-:S03]  /*4a350*/  @P0 LOP3.LUT R0, R0, 0x4000, RZ, 0xfc, !PT ;  /* 0x0000400000000812 */ /* 0x000fc600078efcff */
[----:B------:R0:W-:Y:S01]  /*4a360*/  @P1 STG.E.U16 desc[UR58][R50.64], R2 ;  /* 0x0000000232001986 */ /* 0x0001e2000c10153a */
        /* <DEDUP_REMOVED lines=10> */
[----:B------:R-:W-:Y:S02]  /*4a410*/  LOP3.LUT P3, RZ, R48, 0x40, RZ, 0xc0, !PT ;  /* 0x0000004030ff7812 */ /* 0x000fe4000786c0ff */
[----:B------:R-:W-:-:S09]  /*4a420*/  LOP3.LUT R0, R0, 0xfffeffff, RZ, 0xc0, !PT ;  /* 0xfffeffff00007812 */ /* 0x000fd200078ec0ff */
[----:B------:R-:W-:Y:S02]  /*4a430*/  @P0 LOP3.LUT R0, R0, 0x10000, RZ, 0xfc, !PT ;  /* 0x0001000000000812 */ /* 0x000fe400078efcff */
[----:B------:R-:W-:Y:S01]  /*4a440*/  LOP3.LUT P0, RZ, R49, 0x8000000, RZ, 0xc0, !PT ;  /* 0x0800000031ff7812 */ /* 0x000fe2000780c0ff */
[----:B------:R0:W-:Y:S02]  /*4a450*/  @P3 STG.E.U16 desc[UR58][R50.64], R2 ;  /* 0x0000000232003986 */ /* 0x0001e4000c10153a */
[----:B0-----:R-:W-:-:S10]  /*4a460*/  IMAD.WIDE R50, R188, 0x2, R66 ;  /* 0x00000002bc327825 */ /* 0x001fd400078e0242 */
[----:B------:R0:W-:Y:S01]  /*4a470*/  @P0 STG.E.U16 desc[UR58][R50.64], R189 ;  /* 0x000000bd32000986 */ /* 0x0001e2000c10153a */
[----:B------:R-:W-:Y:S02]  /*4a480*/  LOP3.LUT P0, RZ, R0, 0x10000, RZ, 0xc0, !PT ;  /* 0x0001000000ff7812 */ /* 0x000fe4000780c0ff */
[----:B------:R-:W-:Y:S01]  /*4a490*/  PRMT R2, R189, 0x7632, R2 ;  /* 0x00007632bd027816 */ /* 0x000fe20000000002 */
[----:B0-----:R-:W-:-:S10]  /*4a4a0*/  IMAD.WIDE R50, R188, 0x2, R64 ;  /* 0x00000002bc327825 */ /* 0x001fd400078e0240 */
[----:B------:R2:W-:Y:S01]  /*4a4b0*/  @P0 STG.E.U16 desc[UR58][R50.64], R2 ;  /* 0x0000000232000986 */ /* 0x0005e2000c10153a */
[----:B------:R-:W-:Y:S01]  /*4a4c0*/  LOP3.LUT P0, RZ, R0, 0x8000, RZ, 0xc0, !PT ;  /* 0x0000800000ff7812 */ /* 0x000fe2000780c0ff */
[----:B--2---:R-:W-:-:S12]  /*4a4d0*/  IMAD.WIDE R50, R190, 0x2, R66 ;  /* 0x00000002be327825 */ /* 0x004fd800078e0242 */
[----:B---3--:R0:W-:Y:S02]  /*4a4e0*/  @P0 STG.E.U16 desc[UR58][R50.64], R191 ;  /* 0x000000bf32000986 */ /* 0x0081e4000c10153a */
[----:B0-----:R-:W-:Y:S02]  /*4a4f0*/  IMAD.WIDE R50, R190, 0x2, R64 ;  /* 0x00000002be327825 */ /* 0x001fe400078e0240 */
[----:B------:R-:W2:Y:S04]  /*4a500*/  LDL.LU R190, [R1+0xca4] ;  /* 0x000ca40001be7983 */ /* 0x000ea80000300800 */
[----:B------:R-:W3:Y:S01]  /*4a510*/  LDL.LU R188, [R1+0x18] ;  /* 0x0000180001bc7983 */ /* 0x000ee20000300800 */
[----:B------:R-:W-:Y:S02]  /*4a520*/  LOP3.LUT P0, RZ, R0, 0x4000, RZ, 0xc0, !PT ;  /* 0x0000400000ff7812 */ /* 0x000fe4000780c0ff */
[----:B------:R-:W-:-:S02]  /*4a530*/  PRMT R2, R191, 0x7632, R2 ;  /* 0x00007632bf027816 */ /* 0x000fc40000000002 */
        /* <DEDUP_REMOVED lines=11> */
[----:B----4-:R-:W-:-:S05]  /*4a5f0*/  IMAD.WIDE R50, R194, 0x2, R66 ;  /* 0x00000002c2327825 */ /* 0x010fca00078e0242 */
[----:B------:R0:W-:Y:S01]  /*4a600*/  @P5 STG.E.U16 desc[UR58][R50.64], R193 ;  /* 0x000000c132005986 */ /* 0x0001e2000c10153a */
[----:B------:R-:W-:Y:S01]  /*4a610*/  PRMT R2, R193, 0x7632, R2 ;  /* 0x00007632c1027816 */ /* 0x000fe20000000002 */
[----:B0-----:R-:W-:Y:S02]  /*4a620*/  IMAD.WIDE R50, R194, 0x2, R64 ;  /* 0x00000002c2327825 */ /* 0x001fe400078e0240 */
[----:B------:R-:W4:Y:S04]  /*4a630*/  LDL.LU R194, [R1+0xcac] ;  /* 0x000cac0001c27983 */ /* 0x000f280000300800 */
[----:B------:R-:W4:Y:S04]  /*4a640*/  LDL.LU R189, [R1+0x8] ;  /* 0x0000080001bd7983 */ /* 0x000f280000300800 */
[----:B------:R0:W-:Y:S04]  /*4a650*/  @P6 STG.E.U16 desc[UR58][R50.64], R2 ;  /* 0x0000000232006986 */ /* 0x0001e8000c10153a */
[----:B------:R-:W4:Y:S01]  /*4a660*/  LDL.LU R191, [R1+0xcb0] ;  /* 0x000cb00001bf7983 */ /* 0x000f220000300800 */
[----:B0-----:R-:W-:-:S05]  /*4a670*/  IMAD.WIDE R50, R195, 0x2, R66 ;  /* 0x00000002c3327825 */ /* 0x001fca00078e0242 */
[----:B------:R0:W-:Y:S02]  /*4a680*/  @P1 STG.E.U16 desc[UR58][R50.64], R54 ;  /* 0x0000003632001986 */ /* 0x0001e4000c10153a */
[----:B0-----:R-:W-:Y:S02]  /*4a690*/  IMAD.WIDE R50, R195, 0x2, R64 ;  /* 0x00000002c3327825 */ /* 0x001fe400078e0240 */
[----:B------:R-:W4:Y:S04]  /*4a6a0*/  LDL.LU R195, [R1+0x1c] ;  /* 0x00001c0001c37983 */ /* 0x000f280000300800 */
[----:B------:R-:W4:Y:S04]  /*4a6b0*/  LDL.LU R58, [R1+0xcb8] ;  /* 0x000cb800013a7983 */ /* 0x000f280000300800 */
[----:B------:R-:W4:Y:S04]  /*4a6c0*/  LDL.LU R193, [R1+0xc] ;  /* 0x00000c0001c17983 */ /* 0x000f280000300800 */
[----:B------:R-:W4:Y:S01]  /*4a6d0*/  LDL.LU R192, [R1+0xcbc] ;  /* 0x000cbc0001c07983 */ /* 0x000f220000300800 */
[----:B------:R-:W-:-:S02]  /*4a6e0*/  LOP3.LUT P2, RZ, R6, 0x1, RZ, 0xc0, !PT ;  /* 0x0000000106ff7812 */ /* 0x000fc4000784c0ff */
[----:B------:R-:W-:Y:S02]  /*4a6f0*/  LOP3.LUT P3, RZ, R48, 0x800, RZ, 0xc0, !PT ;  /* 0x0000080030ff7812 */ /* 0x000fe4000786c0ff */
[----:B------:R-:W-:-:S09]  /*4a700*/  PRMT R2, R54, 0x7632, R2 ;  /* 0x0000763236027816 */ /* 0x000fd20000000002 */
[----:B------:R2:W-:Y:S02]  /*4a710*/  @P2 STG.E.U16 desc[UR58][R50.64], R2 ;  /* 0x0000000232002986 */ /* 0x0005e4000c10153a */
[----:B--2---:R-:W-:-:S05]  /*4a720*/  IMAD.WIDE R50, R190, 0x2, R66 ;  /* 0x00000002be327825 */ /* 0x004fca00078e0242 */
[----:B---3--:R0:W-:Y:S02]  /*4a730*/  @P3 STG.E.U16 desc[UR58][R50.64], R188 ;  /* 0x000000bc32003986 */ /* 0x0081e4000c10153a */
[----:B0-----:R-:W-:Y:S02]  /*4a740*/  IMAD.WIDE R50, R190, 0x2, R64 ;  /* 0x00000002be327825 */ /* 0x001fe400078e0240 */
[----:B------:R-:W2:Y:S01]  /*4a750*/  LDL.LU R190, [R1+0xcc0] ;  /* 0x000cc00001be7983 */ /* 0x000ea20000300800 */
[----:B------:R-:W-:Y:S02]  /*4a760*/  LOP3.LUT P3, RZ, R6, 0x20, RZ, 0xc0, !PT ;  /* 0x0000002006ff7812 */ /* 0x000fe4000786c0ff */
[----:B------:R-:W-:Y:S02]  /*4a770*/  LOP3.LUT R0, R0, 0xfffffdff, RZ, 0xc0, !PT ;  /* 0xfffffdff00007812 */ /* 0x000fe400078ec0ff */
[----:B------:R-:W-:-:S09]  /*4a780*/  LOP3.LUT P4, RZ, R48, 0x1000, RZ, 0xc0, !PT ;  /* 0x0000100030ff7812 */ /* 0x000fd2000788c0ff */
[----:B------:R-:W-:Y:S02]  /*4a790*/  @P3 LOP3.LUT R0, R0, 0x200, RZ, 0xfc, !PT ;  /* 0x0000020000003812 */ /* 0x000fe400078efcff */
[----:B------:R-:W-:Y:S02]  /*4a7a0*/  LOP3.LUT P3, RZ, R48, 0x10000, RZ, 0xc0, !PT ;  /* 0x0001000030ff7812 */ /* 0x000fe4000786c0ff */
[----:B------:R-:W-:Y:S02]  /*4a7b0*/  LOP3.LUT R0, R0, 0xfffffbff, RZ, 0xc0, !PT ;  /* 0xfffffbff00007812 */ /* 0x000fe400078ec0ff */
[----:B------:R-:W-:Y:S02]  /*4a7c0*/  LOP3.LUT P5, RZ, R6, 0x2, RZ, 0xc0, !PT ;  /* 0x0000000206ff7812 */ /* 0x000fe400078ac0ff */
[----:B------:R-:W-:-:S07]  /*4a7d0*/  PRMT R2, R188, 0x7632, R2 ;  /* 0x00007632bc027816 */ /* 0x000fce0000000002 */
[----:B------:R-:W-:Y:S02]  /*4a7e0*/  @P3 LOP3.LUT R0, R0, 0x400, RZ, 0xfc, !PT ;  /* 0x0000040000003812 */ /* 0x000fe400078efcff */
[----:B------:R-:W-:Y:S01]  /*4a7f0*/  LOP3.LUT P3, RZ, R48, 0x8000, RZ, 0xc0, !PT ;  /* 0x0000800030ff7812 */ /* 0x000fe2000786c0ff */
[----:B------:R4:W-:Y:S01]  /*4a800*/  @P4 STG.E.U16 desc[UR58][R50.64], R2 ;  /* 0x0000000232004986 */ /* 0x0009e2000c10153a */
[----:B------:R-:W-:Y:S02]  /*4a810*/  LOP3.LUT P6, RZ, R6, 0x4, RZ, 0xc0, !PT ;  /* 0x0000000406ff7812 */ /* 0x000fe400078cc0ff */
[----:B------:R-:W-:Y:S02]  /*4a820*/  LOP3.LUT R0, R0, 0xfffff7ff, RZ, 0xc0, !PT ;  /* 0xfffff7ff00007812 */ /* 0x000fe400078ec0ff */
[----:B------:R-:W-:-:S07]  /*4a830*/  LOP3.LUT P1, RZ, R48, 0x2000, RZ, 0xc0, !PT ;  /* 0x0000200030ff7812 */ /* 0x000fce000782c0ff */
[----:B------:R-:W-:Y:S02]  /*4a840*/  @P3 LOP3.LUT R0, R0, 0x800, RZ, 0xfc, !PT ;  /* 0x0000080000003812 */ /* 0x000fe400078efcff */
[----:B------:R-:W-:Y:S02]  /*4a850*/  LOP3.LUT P3, RZ, R6, 0x10, RZ, 0xc0, !PT ;  /* 0x0000001006ff7812 */ /* 0x000fe4000786c0ff */
[----:B------:R-:W-:Y:S01]  /*4a860*/  LOP3.LUT P2, RZ, R48, 0x4000, RZ, 0xc0, !PT ;  /* 0x0000400030ff7812 */ /* 0x000fe2000784c0ff */
[----:B----4-:R-:W-:-:S05]  /*4a870*/  IMAD.WIDE R50, R194, 0x2, R66 ;  /* 0x00000002c2327825 */ /* 0x010fca00078e0242 */
[----:B------:R0:W-:Y:S01]  /*4a880*/  @P5 STG.E.U16 desc[UR58][R50.64], R189 ;  /* 0x000000bd32005986 */ /* 0x0001e2000c10153a */
[----:B------:R-:W-:Y:S02]  /*4a890*/  PRMT R2, R189, 0x7632, R2 ;  /* 0x00007632bd027816 */ /* 0x000fe40000000002 */
[----:B------:R-:W-:Y:S01]  /*4a8a0*/  LOP3.LUT R0, R0, 0xffffefff, RZ, 0xc0, !PT ;  /* 0xffffefff00007812 */ /* 0x000fe200078ec0ff */
[----:B0-----:R-:W-:Y:S02]  /*4a8b0*/  IMAD.WIDE R50, R194, 0x2, R64 ;  /* 0x00000002c2327825 */ /* 0x001fe400078e0240 */
[----:B------:R-:W3:Y:S04]  /*4a8c0*/  LDL.LU R194, [R1+0xcc8] ;  /* 0x000cc80001c27983 */ /* 0x000ee80000300800 */
[----:B------:R0:W-:Y:S01]  /*4a8d0*/  @P6 STG.E.U16 desc[UR58][R50.64], R2 ;  /* 0x0000000232006986 */ /* 0x0001e2000c10153a */
[----:B------:R-:W-:-:S02]  /*4a8e0*/  @P3 LOP3.LUT R0, R0, 0x1000, RZ, 0xfc, !PT ;  /* 0x0000100000003812 */ /* 0x000fc400078efcff */
[----:B------:R-:W-:Y:S01]  /*4a8f0*/  LOP3.LUT P3, RZ, R6, 0x8, RZ, 0xc0, !PT ;  /* 0x0000000806ff7812 */ /* 0x000fe2000786c0ff */
[----:B0-----:R-:W-:Y:S01]  /*4a900*/  IMAD.WIDE R50, R191, 0x2, R66 ;  /* 0x00000002bf327825 */ /* 0x001fe200078e0242 */
[----:B------:R-:W-:-:S04]  /*4a910*/  PRMT R2, R195, 0x7632, R2 ;  /* 0x00007632c3027816 */ /* 0x000fc80000000002 */
[----:B------:R0:W-:Y:S04]  /*4a920*/  @P1 STG.E.U16 desc[UR58][R50.64], R195 ;  /* 0x000000c332001986 */ /* 0x0001e8000c10153a */
[----:B0-----:R-:W4:Y:S01]  /*4a930*/  LDL.LU R195, [R1+0xcd0] ;  /* 0x000cd00001c37983 */ /* 0x001f220000300800 */
[----:B------:R-:W-:-:S05]  /*4a940*/  IMAD.WIDE R50, R191, 0x2, R64 ;  /* 0x00000002bf327825 */ /* 0x000fca00078e0240 */
[----:B------:R0:W-:Y:S02]  /*4a950*/  @P2 STG.E.U16 desc[UR58][R50.64], R2 ;  /* 0x0000000232002986 */ /* 0x0001e4000c10153a */
[----:B0-----:R-:W-:-:S05]  /*4a960*/  IMAD.WIDE R50, R58, 0x2, R66 ;  /* 0x000000023a327825 */ /* 0x001fca00078e0242 */
[----:B------:R0:W-:Y:S01]  /*4a970*/  @P3 STG.E.U16 desc[UR58][R50.64], R193 ;  /* 0x000000c132003986 */ /* 0x0001e2000c10153a */
[----:B------:R-:W-:Y:S02]  /*4a980*/  LOP3.LUT P3, RZ, R0, 0x1000, RZ, 0xc0, !PT ;  /* 0x0000100000ff7812 */ /* 0x000fe4000786c0ff */
[----:B------:R-:W-:Y:S01]  /*4a990*/  PRMT R2, R193, 0x7632, R2 ;  /* 0x00007632c1027816 */ /* 0x000fe20000000002 */
[----:B0-----:R-:W-:Y:S01]  /*4a9a0*/  IMAD.WIDE R50, R58, 0x2, R64 ;  /* 0x000000023a327825 */ /* 0x001fe200078e0240 */
[----:B------:R-:W4:Y:S09]  /*4a9b0*/  LDL.LU R193, [R1+0xcd4] ;  /* 0x000cd40001c17983 */ /* 0x000f320000300800 */
[----:B------:R0:W-:Y:S01]  /*4a9c0*/  @P3 STG.E.U16 desc[UR58][R50.64], R2 ;  /* 0x0000000232003986 */ /* 0x0001e2000c10153a */
[----:B------:R-:W-:Y:S01]  /*4a9d0*/  LOP3.LUT P3, RZ, R0, 0x800, RZ, 0xc0, !PT ;  /* 0x0000080000ff7812 */ /* 0x000fe2000786c0ff */
[----:B0-----:R-:W-:-:S12]  /*4a9e0*/  IMAD.WIDE R50, R192, 0x2, R66 ;  /* 0x00000002c0327825 */ /* 0x001fd800078e0242 */
[----:B------:R0:W-:Y:S01]  /*4a9f0*/  @P3 STG.E.U16 desc[UR58][R50.64], R248 ;  /* 0x000000f832003986 */ /* 0x0001e2000c10153a */
[----:B------:R-:W-:Y:S01]  /*4aa00*/  LOP3.LUT P3, RZ, R0, 0x400, RZ, 0xc0, !PT ;  /* 0x0000040000ff7812 */ /* 0x000fe2000786c0ff */
[----:B0-----:R-:W-:Y:S01]  /*4aa10*/  IMAD.WIDE R50, R192, 0x2, R64 ;  /* 0x00000002c0327825 */ /* 0x001fe200078e0240 */
[----:B------:R-:W-:-:S11]  /*4aa20*/  PRMT R248, R248, 0x7632, R248 ;  /* 0x00007632f8f87816 */ /* 0x000fd600000000f8 */
[----:B------:R2:W-:Y:S01]  /*4aa30*/  @P3 STG.E.U16 desc[UR58][R50.64], R248 ;  /* 0x000000f832003986 */ /* 0x0005e2000c10153a */
[----:B------:R-:W-:Y:S01]  /*4aa40*/  LOP3.LUT P3, RZ, R0, 0x200, RZ, 0xc0, !PT ;  /* 0x0000020000ff7812 */ /* 0x000fe2000786c0ff */
[----:B--2---:R-:W-:-:S12]  /*4aa50*/  IMAD.WIDE R50, R190, 0x2, R66 ;  /* 0x00000002be327825 */ /* 0x004fd800078e0242 */
[----:B------:R0:W-:Y:S02]  /*4aa60*/  @P3 STG.E.U16 desc[UR58][R50.64], R244 ;  /* 0x000000f432003986 */ /* 0x0001e4000c10153a */
[----:B0-----:R-:W-:Y:S02]  /*4aa70*/  IMAD.WIDE R50, R190, 0x2, R64 ;  /* 0x00000002be327825 */ /* 0x001fe400078e0240 */
[----:B------:R-:W2:Y:S01]  /*4aa80*/  LDL.LU R190, [R1+0xcd8] ;  /* 0x000cd80001be7983 */ /* 0x000ea20000300800 */
[----:B------:R-:W-:Y:S02]  /*4aa90*/  LOP3.LUT P4, RZ, R6, 0x40, RZ, 0xc0, !PT ;  /* 0x0000004006ff7812 */ /* 0x000fe4000788c0ff */
[----:B------:R-:W-:Y:S02]  /*4aaa0*/  LOP3.LUT P5, RZ, R48, 0x20000, RZ, 0xc0, !PT ;  /* 0x0002000030ff7812 */ /* 0x000fe400078ac0ff */
[----:B------:R-:W-:Y:S02]  /*4aab0*/  PRMT R244, R244, 0x7632, R244 ;  /* 0x00007632f4f47816 */ /* 0x000fe400000000f4 */
[----:B------:R-:W-:-:S02]  /*4aac0*/  LOP3.LUT P0, RZ, R48, 0x40000, RZ, 0xc0, !PT ;  /* 0x0004000030ff7812 */ /* 0x000fc4000780c0ff */
[----:B------:R-:W-:-:S05]  /*4aad0*/  LOP3.LUT P6, RZ, R6, 0x80, RZ, 0xc0, !PT ;  /* 0x0000008006ff7812 */ /* 0x000fca00078cc0ff */
[----:B------:R3:W-:Y:S02]  /*4aae0*/  @P4 STG.E.U16 desc[UR58][R50.64], R244 ;  /* 0x000000f432004986 */ /* 0x0007e4000c10153a */
[----:B---3--:R-:W-:-:S05]  /*4aaf0*/  IMAD.WIDE R50, R194, 0x2, R66 ;  /* 0x00000002c2327825 */ /* 0x008fca00078e0242 */
[----:B------:R0:W-:Y:S02]  /*4ab00*/  @P5 STG.E.U16 desc[UR58][R50.64], R249 ;  /* 0x000000f932005986 */ /* 0x0001e4000c10153a */
[----:B0-----:R-:W-:Y:S01]  /*4ab10*/  IMAD.WIDE R50, R194, 0x2, R64 ;  /* 0x00000002c2327825 */ /* 0x001fe200078e0240 */
[----:B------:R-:W-:-:S05]  /*4ab20*/  PRMT R249, R249, 0x7632, R249 ;  /* 0x00007632f9f97816 */ /* 0x000fca00000000f9 */
[----:B------:R4:W-:Y:S02]  /*4ab30*/  @P0 STG.E.U16 desc[UR58][R50.64], R249 ;  /* 0x000000f932000986 */ /* 0x0009e4000c10153a */
[----:B----4-:R-:W-:-:S05]  /*4ab40*/  IMAD.WIDE R50, R195, 0x2, R66 ;  /* 0x00000002c3327825 */ /* 0x010fca00078e0242 */
[----:B------:R0:W-:Y:S02]  /*4ab50*/  @P6 STG.E.U16 desc[UR58][R50.64], R245 ;  /* 0x000000f532006986 */ /* 0x0001e4000c10153a */
[----:B0-----:R-:W-:Y:S02]  /*4ab60*/  IMAD.WIDE R50, R195, 0x2, R64 ;  /* 0x00000002c3327825 */ /* 0x001fe400078e0240 */
[----:B------:R-:W3:Y:S04]  /*4ab70*/  LDL.LU R195, [R1+0xcdc] ;  /* 0x000cdc0001c37983 */ /* 0x000ee80000300800 */
[----:B------:R-:W4:Y:S01]  /*4ab80*/  LDL.LU R194, [R1+0xce4] ;  /* 0x000ce40001c27983 */ /* 0x000f220000300800 */
[----:B------:R-:W-:Y:S02]  /*4ab90*/  LOP3.LUT P1, RZ, R6, 0x100, RZ, 0xc0, !PT ;  /* 0x0000010006ff7812 */ /* 0x000fe4000782c0ff */
[----:B------:R-:W-:Y:S01]  /*4aba0*/  LOP3.LUT P2, RZ, R48, 0x80000, RZ, 0xc0, !PT ;  /* 0x0008000030ff7812 */ /* 0x000fe2000784c0ff */
[----:B------:R-:W4:Y:S01]  /*4abb0*/  LDL.LU R192, [R1+0xcec] ;  /* 0x000cec0001c07983 */ /* 0x000f220000300800 */
[----:B------:R-:W-:-:S02]  /*4abc0*/  PRMT R245, R245, 0x7632, R245 ;  /* 0x00007632f5f57816 */ /* 0x000fc400000000f5 */
[----:B------:R-:W-:Y:S02]  /*4abd0*/  LOP3.LUT P3, RZ, R48, 0x100000, RZ, 0xc0, !PT ;  /* 0x0010000030ff7812 */ /* 0x000fe4000786c0ff */
[----:B------:R-:W-:-:S05]  /*4abe0*/  LOP3.LUT P4, RZ, R6, 0x200, RZ, 0xc0, !PT ;  /* 0x0000020006ff7812 */ /* 0x000fca000788c0ff */
[----:B------:R0:W-:Y:S02]  /*4abf0*/  @P1 STG.E.U16 desc[UR58][R50.64], R245 ;  /* 0x000000f532001986 */ /* 0x0001e4000c10153a */
[----:B0-----:R-:W-:-:S05]  /*4ac00*/  IMAD.WIDE R50, R193, 0x2, R66 ;  /* 0x00000002c1327825 */ /* 0x001fca00078e0242 */
[----:B------:R0:W-:Y:S02]  /*4ac10*/  @P2 STG.E.U16 desc[UR58][R50.64], R250 ;  /* 0x000000fa32002986 */ /* 0x0001e4000c10153a */
[----:B0-----:R-:W-:Y:S01]  /*4ac20*/  IMAD.WIDE R50, R193, 0x2, R64 ;  /* 0x00000002c1327825 */ /* 0x001fe200078e0240 */
[----:B------:R-:W-:-:S05]  /*4ac30*/  PRMT R250, R250, 0x7632, R250 ;  /* 0x00007632fafa7816 */ /* 0x000fca00000000fa */
[----:B------:R2:W-:Y:S02]  /*4ac40*/  @P3 STG.E.U16 desc[UR58][R50.64], R250 ;  /* 0x000000fa32003986 */ /* 0x0005e4000c10153a */
[----:B--2---:R-:W-:-:S05]  /*4ac50*/  IMAD.WIDE R50, R190, 0x2, R66 ;  /* 0x00000002be327825 */ /* 0x004fca00078e0242 */
[----:B------:R0:W-:Y:S02]  /*4ac60*/  @P4 STG.E.U16 desc[UR58][R50.64], R246 ;  /* 0x000000f632004986 */ /* 0x0001e4000c10153a */
[----:B0-----:R-:W-:Y:S02]  /*4ac70*/  IMAD.WIDE R50, R190, 0x2, R64 ;  /* 0x00000002be327825 */ /* 0x001fe400078e0240 */
[----:B------:R-:W2:Y:S01]  /*4ac80*/  LDL.LU R190, [R1+0xcf0] ;  /* 0x000cf00001be7983 */ /* 0x000ea20000300800 */
[----:B------:R-:W-:Y:S02]  /*4ac90*/  LOP3.LUT P2, RZ, R48, 0x1000000, RZ, 0xc0, !PT ;  /* 0x0100000030ff7812 */ /* 0x000fe4000784c0ff */
[----:B------:R-:W-:Y:S01]  /*4aca0*/  LOP3.LUT R0, R0, 0xffffffbf, RZ, 0xc0, !PT ;  /* 0xffffffbf00007812 */ /* 0x000fe200078ec0ff */
[----:B------:R-:W2:Y:S01]  /*4acb0*/  LDL.LU R193, [R1+0xcf4] ;  /* 0x000cf40001c17983 */ /* 0x000ea20000300800 */
[----:B------:R-:W-:Y:S02]  /*4acc0*/  LOP3.LUT P5, RZ, R6, 0x400, RZ, 0xc0, !PT ;  /* 0x0000040006ff7812 */ /* 0x000fe400078ac0ff */
[----:B------:R-:W-:-:S07]  /*4acd0*/  LOP3.LUT P6, RZ, R48, 0x200000, RZ, 0xc0, !PT ;  /* 0x0020000030ff7812 */ /* 0x000fce00078cc0ff */
[----:B------:R-:W-:Y:S02]  /*4ace0*/  @P2 LOP3.LUT R0, R0, 0x40, RZ, 0xfc, !PT ;  /* 0x0000004000002812 */ /* 0x000fe400078efcff */
[----:B------:R-:W-:Y:S02]  /*4acf0*/  LOP3.LUT P2, RZ, R48, 0x800000, RZ, 0xc0, !PT ;  /* 0x0080000030ff7812 */ /* 0x000fe4000784c0ff */
[----:B------:R-:W-:Y:S02]  /*4ad00*/  PRMT R246, R246, 0x7632, R246 ;  /* 0x00007632f6f67816 */ /* 0x000fe400000000f6 */
[----:B------:R-:W-:-:S03]  /*4ad10*/  LOP3.LUT R0, R0, 0xffffff7f, RZ, 0xc0, !PT ;  /* 0xffffff7f00007812 */ /* 0x000fc600078ec0ff */
[----:B------:R3:W-:Y:S06]  /*4ad20*/  @P5 STG.E.U16 desc[UR58][R50.64], R246 ;  /* 0x000000f632005986 */ /* 0x0007ec000c10153a */
[----:B------:R-:W-:Y:S02]  /*4ad30*/  @P2 LOP3.LUT R0, R0, 0x80, RZ, 0xfc, !PT ;  /* 0x0000008000002812 */ /* 0x000fe400078efcff */
[----:B------:R-:W-:Y:S02]  /*4ad40*/  LOP3.LUT P2, RZ, R6, 0x1000, RZ, 0xc0, !PT ;  /* 0x0000100006ff7812 */ /* 0x000fe4000784c0ff */
[----:B------:R-:W-:-:S02]  /*4ad50*/  LOP3.LUT P1, RZ, R48, 0x400000, RZ, 0xc0, !PT ;  /* 0x0040000030ff7812 */ /* 0x000fc4000782c0ff */
[----:B------:R-:W-:Y:S02]  /*4ad60*/  LOP3.LUT R0, R0, 0xfffffeff, RZ, 0xc0, !PT ;  /* 0xfffffeff00007812 */ /* 0x000fe400078ec0ff */
[----:B------:R-:W-:-:S07]  /*4ad70*/  LOP3.LUT P0, RZ, R48, 0x4000000, RZ, 0xc0, !PT ;  /* 0x0400000030ff7812 */ /* 0x000fce000780c0ff */
[----:B------:R-:W-:Y:S02]  /*4ad80*/  @P2 LOP3.LUT R0, R0, 0x100, RZ, 0xfc, !PT ;  /* 0x0000010000002812 */ /* 0x000fe400078efcff */
[----:B------:R-:W-:Y:S02]  /*4ad90*/  LOP3.LUT P2, RZ, R6, 0x800, RZ, 0xc0, !PT ;  /* 0x0000080006ff7812 */ /* 0x000fe4000784c0ff */
[----:B------:R-:W-:-:S04]  /*4ada0*/  LOP3.LUT R0, R0, 0xffffffdf, RZ, 0xc0, !PT ;  /* 0xffffffdf00007812 */ /* 0x000fc800078ec0ff */
[----:B------:R-:W-:Y:S01]  /*4adb0*/  @P0 LOP3.LUT R0, R0, 0x20, RZ, 0xfc, !PT ;  /* 0x0000002000000812 */ /* 0x000fe200078efcff */
[----:B---3--:R-:W-:-:S05]  /*4adc0*/  IMAD.WIDE R50, R195, 0x2, R66 ;  /* 0x00000002c3327825 */ /* 0x008fca00078e0242 */
[----:B------:R0:W-:Y:S02]  /*4add0*/  @P6 STG.E.U16 desc[UR58][R50.64], R251 ;  /* 0x000000fb32006986 */ /* 0x0001e4000c10153a */
[----:B0-----:R-:W-:Y:S02]  /*4ade0*/  IMAD.WIDE R50, R195, 0x2, R64 ;  /* 0x00000002c3327825 */ /* 0x001fe400078e0240 */
[----:B------:R-:W3:Y:S01]  /*4adf0*/  LDL.LU R195, [R1+0xcfc] ;  /* 0x000cfc0001c37983 */ /* 0x000ee20000300800 */
[----:B------:R-:W-:-:S05]  /*4ae00*/  PRMT R251, R251, 0x7632, R251 ;  /* 0x00007632fbfb7816 */ /* 0x000fca00000000fb */
[----:B------:R4:W-:Y:S02]  /*4ae10*/  @P1 STG.E.U16 desc[UR58][R50.64], R251 ;  /* 0x000000fb32001986 */ /* 0x0009e4000c10153a */
[----:B----4-:R-:W-:-:S05]  /*4ae20*/  IMAD.WIDE R50, R194, 0x2, R66 ;  /* 0x00000002c2327825 */ /* 0x010fca00078e0242 */
[----:B------:R0:W-:Y:S01]  /*4ae30*/  @P2 STG.E.U16 desc[UR58][R50.64], R247 ;  /* 0x000000f732002986 */ /* 0x0001e2000c10153a */
[----:B------:R-:W-:Y:S01]  /*4ae40*/  LOP3.LUT P2, RZ, R0, 0x100, RZ, 0xc0, !PT ;  /* 0x0000010000ff7812 */ /* 0x000fe2000784c0ff */
[----:B0-----:R-:W-:Y:S01]  /*4ae50*/  IMAD.WIDE R50, R194, 0x2, R64 ;  /* 0x00000002c2327825 */ /* 0x001fe200078e0240 */
[----:B------:R-:W-:Y:S01]  /*4ae60*/  PRMT R247, R247, 0x7632, R247 ;  /* 0x00007632f7f77816 */ /* 0x000fe200000000f7 */
[----:B------:R-:W4:Y:S10]  /*4ae70*/  LDL.LU R194, [R1+0xd00] ;  /* 0x000d000001c27983 */ /* 0x000f340000300800 */
[----:B------:R0:W-:Y:S01]  /*4ae80*/  @P2 STG.E.U16 desc[UR58][R50.64], R247 ;  /* 0x000000f732002986 */ /* 0x0001e2000c10153a */
[----:B------:R-:W-:Y:S01]  /*4ae90*/  LOP3.LUT P2, RZ, R0, 0x80, RZ, 0xc0, !PT ;  /* 0x0000008000ff7812 */ /* 0x000fe2000784c0ff */
[----:B0-----:R-:W-:-:S12]  /*4aea0*/  IMAD.WIDE R50, R192, 0x2, R66 ;  /* 0x00000002c0327825 */ /* 0x001fd800078e0242 */
[----:B------:R0:W-:Y:S01]  /*4aeb0*/  @P2 STG.E.U16 desc[UR58][R50.64], R240 ;  /* 0x000000f032002986 */ /* 0x0001e2000c10153a */
[----:B------:R-:W-:Y:S02]  /*4aec0*/  LOP3.LUT P2, RZ, R0, 0x40, RZ, 0xc0, !PT ;  /* 0x0000004000ff7812 */ /* 0x000fe4000784c0ff */
[----:B------:R-:W-:Y:S01]  /*4aed0*/  LOP3.LUT P3, RZ, R6, 0x2000, RZ, 0xc0, !PT ;  /* 0x0000200006ff7812 */ /* 0x000fe2000786c0ff */
[----:B0-----:R-:W-:Y:S01]  /*4aee0*/  IMAD.WIDE R50, R192, 0x2, R64 ;  /* 0x00000002c0327825 */ /* 0x001fe200078e0240 */
[----:B------:R-:W-:-:S09]  /*4aef0*/  PRMT R240, R240, 0x7632, R240 ;  /* 0x00007632f0f07816 */ /* 0x000fd200000000f0 */
[----:B------:R2:W-:Y:S02]  /*4af00*/  @P2 STG.E.U16 desc[UR58][R50.64], R240 ;  /* 0x000000f032002986 */ /* 0x0005e4000c10153a */
[----:B--2---:R-:W-:-:S05]  /*4af10*/  IMAD.WIDE R50, R190, 0x2, R66 ;  /* 0x00000002be327825 */ /* 0x004fca00078e0242 */
[----:B------:R0:W-:Y:S02]  /*4af20*/  @P3 STG.E.U16 desc[UR58][R50.64], R236 ;  /* 0x000000ec32003986 */ /* 0x0001e4000c10153a */
[----:B0-----:R-:W-:Y:S02]  /*4af30*/  IMAD.WIDE R50, R190, 0x2, R64 ;  /* 0x00000002be327825 */ /* 0x001fe400078e0240 */
[----:B------:R-:W2:Y:S01]  /*4af40*/  LDL.LU R190, [R1+0xd08] ;  /* 0x000d080001be7983 */ /* 0x000ea20000300800 */
[----:B------:R-:W-:Y:S02]  /*4af50*/  LOP3.LUT P4, RZ, R6, 0x4000, RZ, 0xc0, !PT ;  /* 0x0000400006ff7812 */ /* 0x000fe4000788c0ff */
[----:B------:R-:W-:Y:S02]  /*4af60*/  LOP3.LUT P0, RZ, R48, 0x2000000, RZ, 0xc0, !PT ;  /* 0x0200000030ff7812 */ /* 0x000fe4000780c0ff */
[----:B------:R-:W-:-:S09]  /*4af70*/  PRMT R236, R236, 0x7632, R236 ;  /* 0x00007632ecec7816 */ /* 0x000fd200000000ec */
[----:B------:R0:W-:Y:S02]  /*4af80*/  @P4 STG.E.U16 desc[UR58][R50.64], R236 ;  /* 0x000000ec32004986 */ /* 0x0001e4000c10153a */
[----:B0-----:R-:W-:-:S05]  /*4af90*/  IMAD.WIDE R50, R193, 0x2, R66 ;  /* 0x00000002c1327825 */ /* 0x001fca00078e0242 */
[----:B------:R0:W-:Y:S01]  /*4afa0*/  @P0 STG.E.U16 desc[UR58][R50.64], R241 ;  /* 0x000000f132000986 */ /* 0x0001e2000c10153a */
[----:B------:R-:W-:Y:S02]  /*4afb0*/  LOP3.LUT P0, RZ, R0, 0x20, RZ, 0xc0, !PT ;  /* 0x0000002000ff7812 */ /* 0x000fe4000780c0ff */
[----:B------:R-:W-:Y:S01]  /*4afc0*/  LOP3.LUT P5, RZ, R6, 0x8000, RZ, 0xc0, !PT ;  /* 0x0000800006ff7812 */ /* 0x000fe200078ac0ff */
[----:B0-----:R-:W-:Y:S01]  /*4afd0*/  IMAD.WIDE R50, R193, 0x2, R64 ;  /* 0x00000002c1327825 */ /* 0x001fe200078e0240 */
[----:B------:R-:W-:-:S09]  /*4afe0*/  PRMT R241, R241, 0x7632, R241 ;  /* 0x00007632f1f17816 */ /* 0x000fd200000000f1 */
[----:B------:R3:W-:Y:S01]  /*4aff0*/  @P0 STG.E.U16 desc[UR58][R50.64], R241 ;  /* 0x000000f132000986 */ /* 0x0007e2000c10153a */
[----:B------:R-:W-:Y:S02]  /*4b000*/  LOP3.LUT P6, RZ, R6, 0x10000, RZ, 0xc0, !PT ;  /* 0x0001000006ff7812 */ /* 0x000fe400078cc0ff */
[C---:B------:R-:W-:Y:S02]  /*4b010*/  LOP3.LUT P1, RZ, R48.reuse, 0x8000000, RZ, 0xc0, !PT ;  /* 0x0800000030ff7812 */ /* 0x040fe4000782c0ff */
[----:B------:R-:W-:Y:S01]  /*4b020*/  LOP3.LUT P2, RZ, R48, 0x10000000, RZ, 0xc0, !PT ;  /* 0x1000000030ff7812 */ /* 0x000fe2000784c0ff */
[----:B---3--:R-:W-:-:S05]  /*4b030*/  IMAD.WIDE R50, R195, 0x2, R66 ;  /* 0x00000002c3327825 */ /* 0x008fca00078e0242 */
[----:B------:R0:W-:Y:S02]  /*4b040*/  @P5 STG.E.U16 desc[UR58][R50.64], R237 ;  /* 0x000000ed32005986 */ /* 0x0001e4000c10153a */
[----:B0-----:R-:W-:Y:S02]  /*4b050*/  IMAD.WIDE R50, R195, 0x2, R64 ;  /* 0x00000002c3327825 */ /* 0x001fe400078e0240 */
[----:B------:R-:W3:Y:S04]  /*4b060*/  LDL.LU R195, [R1+0xd0c] ;  /* 0x000d0c0001c37983 */ /* 0x000ee80000300800 */
[----:B------:R-:W3:Y:S01]  /*4b070*/  LDL.LU R193, [R1+0xd10] ;  /* 0x000d100001c17983 */ /* 0x000ee20000300800 */
[----:B------:R-:W-:Y:S02]  /*4b080*/  PRMT R237, R237, 0x7632, R237 ;  /* 0x00007632eded7816 */ /* 0x000fe400000000ed */
[----:B------:R-:W-:-:S02]  /*4b090*/  LOP3.LUT P5, RZ, R48, 0x20000000, RZ, 0xc0, !PT ;  /* 0x2000000030ff7812 */ /* 0x000fc400078ac0ff */
[C---:B------:R-:W-:Y:S01]  /*4b0a0*/  LOP3.LUT P0, RZ, R48.reuse, 0x80000000, RZ, 0xc0, !PT ;  /* 0x8000000030ff7812 */ /* 0x040fe2000780c0ff */
[----:B------:R0:W-:Y:S01]  /*4b0b0*/  @P6 STG.E.U16 desc[UR58][R50.64], R237 ;  /* 0x000000ed32006986 */ /* 0x0001e2000c10153a */
[----:B------:R-:W-:Y:S01]  /*4b0c0*/  LOP3.LUT P6, RZ, R48, 0x40000000, RZ, 0xc0, !PT ;  /* 0x4000000030ff7812 */ /* 0x000fe200078cc0ff */
[----:B----4-:R-:W-:-:S04]  /*4b0d0*/  IMAD.WIDE R48, R194, 0x2, R64 ;  /* 0x00000002c2307825 */ /* 0x010fc800078e0240 */
[----:B0-----:R-:W-:Y:S02]  /*4b0e0*/  IMAD.WIDE R50, R194, 0x2, R66 ;  /* 0x00000002c2327825 */ /* 0x001fe400078e0242 */
[----:B------:R-:W4:Y:S04]  /*4b0f0*/  LDL.LU R194, [R1+0xd18] ;  /* 0x000d180001c27983 */ /* 0x000f280000300800 */
[----:B------:R-:W4:Y:S01]  /*4b100*/  LDL.LU R192, [R1+0xd20] ;  /* 0x000d200001c07983 */ /* 0x000f220000300800 */
[----:B------:R-:W-:-:S03]  /*4b110*/  LOP3.LUT P3, RZ, R6, 0x20000, RZ, 0xc0, !PT ;  /* 0x0002000006ff7812 */ /* 0x000fc6000786c0ff */
[----:B------:R0:W-:Y:S02]  /*4b120*/  @P1 STG.E.U16 desc[UR58][R50.64], R242 ;  /* 0x000000f232001986 */ /* 0x0001e4000c10153a */
[----:B0-----:R-:W-:-:S05]  /*4b130*/  PRMT R242, R242, 0x7632, R242 ;  /* 0x00007632f2f27816 */ /* 0x001fca00000000f2 */
[----:B------:R2:W-:Y:S02]  /*4b140*/  @P2 STG.E.U16 desc[UR58][R48.64], R242 ;  /* 0x000000f230002986 */ /* 0x0005e4000c10153a */
[----:B--2---:R-:W-:-:S05]  /*4b150*/  IMAD.WIDE R48, R190, 0x2, R66 ;  /* 0x00000002be307825 */ /* 0x004fca00078e0242 */
[----:B------:R0:W-:Y:S02]  /*4b160*/  @P3 STG.E.U16 desc[UR58][R48.64], R238 ;  /* 0x000000ee30003986 */ /* 0x0001e4000c10153a */
[----:B0-----:R-:W-:Y:S02]  /*4b170*/  IMAD.WIDE R48, R190, 0x2, R64 ;  /* 0x00000002be307825 */ /* 0x001fe400078e0240 */
[----:B------:R-:W2:Y:S01]  /*4b180*/  LDL.LU R190, [R1+0xd24] ;  /* 0x000d240001be7983 */ /* 0x000ea20000300800 */
[----:B------:R-:W-:-:S04]  /*4b190*/  LOP3.LUT R0, R0, 0xfffffff7, RZ, 0xc0, !PT ;  /* 0xfffffff700007812 */ /* 0x000fc800078ec0ff */
[----:B------:R-:W-:Y:S02]  /*4b1a0*/  @P0 LOP3.LUT R0, R0, 0x8, RZ, 0xfc, !PT ;  /* 0x0000000800000812 */ /* 0x000fe400078efcff */
[C---:B------:R-:W-:Y:S02]  /*4b1b0*/  LOP3.LUT P0, RZ, R6.reuse, 0x100000, RZ, 0xc0, !PT ;  /* 0x0010000006ff7812 */ /* 0x040fe4000780c0ff */
[----:B------:R-:W-:Y:S02]  /*4b1c0*/  LOP3.LUT P4, RZ, R6, 0x40000, RZ, 0xc0, !PT ;  /* 0x0004000006ff7812 */ /* 0x000fe4000788c0ff */
[----:B------:R-:W-:Y:S02]  /*4b1d0*/  LOP3.LUT P3, RZ, R7, 0x8, RZ, 0xc0, !PT ;  /* 0x0000000807ff7812 */ /* 0x000fe4000786c0ff */
[----:B------:R-:W-:Y:S02]  /*4b1e0*/  LOP3.LUT R0, R0, 0xffffffef, RZ, 0xc0, !PT ;  /* 0xffffffef00007812 */ /* 0x000fe400078ec0ff */
[----:B------:R-:W-:-:S05]  /*4b1f0*/  PRMT R238, R238, 0x7632, R238 ;  /* 0x00007632eeee7816 */ /* 0x000fca00000000ee */
[----:B------:R-:W-:-:S04]  /*4b200*/  @P0 LOP3.LUT R0, R0, 0x10, RZ, 0xfc, !PT ;  /* 0x0000001000000812 */ /* 0x000fc800078efcff */
[----:B------:R-:W-:Y:S01]  /*4b210*/  LOP3.LUT R0, R0, 0xfffffffd, RZ, 0xc0, !PT ;  /* 0xfffffffd00007812 */ /* 0x000fe200078ec0ff */
[----:B------:R3:W-:Y:S03]  /*4b220*/  @P4 STG.E.U16 desc[UR58][R48.64], R238 ;  /* 0x000000ee30004986 */ /* 0x0007e6000c10153a */
[----:B------:R-:W-:Y:S02]  /*4b230*/  @P3 LOP3.LUT R0, R0, 0x2, RZ, 0xfc, !PT ;  /* 0x0000000200003812 */ /* 0x000fe400078efcff */
[----:B------:R-:W-:Y:S02]  /*4b240*/  LOP3.LUT P3, RZ, R7, 0x2, RZ, 0xc0, !PT ;  /* 0x0000000207ff7812 */ /* 0x000fe4000786c0ff */
[----:B------:R-:W-:Y:S02]  /*4b250*/  LOP3.LUT P0, RZ, R6, 0x80000, RZ, 0xc0, !PT ;  /* 0x0008000006ff7812 */ /* 0x000fe4000780c0ff */
[----:B------:R-:W-:-:S09]  /*4b260*/  LOP3.LUT R0, R0, 0xfffffffb, RZ, 0xc0, !PT ;  /* 0xfffffffb00007812 */ /* 0x000fd200078ec0ff */
[----:B------:R-:W-:Y:S02]  /*4b270*/  @P3 LOP3.LUT R0, R0, 0x4, RZ, 0xfc, !PT ;  /* 0x0000000400003812 */ /* 0x000fe400078efcff */
[----:B------:R-:W-:Y:S02]  /*4b280*/  LOP3.LUT P1, RZ, R7, 0x1, RZ, 0xc0, !PT ;  /* 0x0000000107ff7812 */ /* 0x000fe4000782c0ff */
[C---:B------:R-:W-:Y:S02]  /*4b290*/  LOP3.LUT P2, RZ, R6.reuse, 0x200000, RZ, 0xc0, !PT ;  /* 0x0020000006ff7812 */ /* 0x040fe4000784c0ff */
[----:B------:R-:W-:Y:S01]  /*4b2a0*/  LOP3.LUT P3, RZ, R6, 0x400000, RZ, 0xc0, !PT ;  /* 0x0040000006ff7812 */ /* 0x000fe2000786c0ff */
[----:B---3--:R-:W-:-:S05]  /*4b2b0*/  IMAD.WIDE R48, R195, 0x2, R66 ;  /* 0x00000002c3307825 */ /* 0x008fca00078e0242 */
[----:B------:R0:W-:Y:S02]  /*4b2c0*/  @P5 STG.E.U16 desc[UR58][R48.64], R243 ;  /* 0x000000f330005986 */ /* 0x0001e4000c10153a */
[----:B0-----:R-:W-:Y:S01]  /*4b2d0*/  IMAD.WIDE R48, R195, 0x2, R64 ;  /* 0x00000002c3307825 */ /* 0x001fe200078e0240 */
[----:B------:R-:W-:Y:S01]  /*4b2e0*/  PRMT R243, R243, 0x7632, R243 ;  /* 0x00007632f3f37816 */ /* 0x000fe200000000f3 */
[----:B------:R-:W3:Y:S04]  /*4b2f0*/  LDL.LU R195, [R1+0xd28] ;  /* 0x000d280001c37983 */ /* 0x000ee80000300800 */
[----:B------:R0:W-:Y:S02]  /*4b300*/  @P6 STG.E.U16 desc[UR58][R48.64], R243 ;  /* 0x000000f330006986 */ /* 0x0001e4000c10153a */
[----:B0-----:R-:W-:-:S05]  /*4b310*/  IMAD.WIDE R48, R193, 0x2, R66 ;  /* 0x00000002c1307825 */ /* 0x001fca00078e0242 */
[----:B------:R0:W-:Y:S01]  /*4b320*/  @P0 STG.E.U16 desc[UR58][R48.64], R239 ;  /* 0x000000ef30000986 */ /* 0x0001e2000c10153a */
[C---:B------:R-:W-:Y:S01]  /*4b330*/  LOP3.LUT P0, RZ, R0.reuse, 0x10, RZ, 0xc0, !PT ;  /* 0x0000001000ff7812 */ /* 0x040fe2000780c0ff */
[----:B0-----:R-:W-:Y:S01]  /*4b340*/  IMAD.WIDE R48, R193, 0x2, R64 ;  /* 0x00000002c1307825 */ /* 0x001fe200078e0240 */
[----:B------:R-:W-:Y:S01]  /*4b350*/  PRMT R239, R239, 0x7632, R239 ;  /* 0x00007632efef7816 */ /* 0x000fe200000000ef */
[----:B------:R-:W3:Y:S10]  /*4b360*/  LDL.LU R193, [R1+0xd2c] ;  /* 0x000d2c0001c17983 */ /* 0x000ef40000300800 */
[----:B------:R4:W-:Y:S01]  /*4b370*/  @P0 STG.E.U16 desc[UR58][R48.64], R239 ;  /* 0x000000ef30000986 */ /* 0x0009e2000c10153a */
[----:B------:R-:W-:Y:S01]  /*4b380*/  LOP3.LUT P0, RZ, R0, 0x8, RZ, 0xc0, !PT ;  /* 0x0000000800ff7812 */ /* 0x000fe2000780c0ff */
[----:B----4-:R-:W-:-:S12]  /*4b390*/  IMAD.WIDE R48, R194, 0x2, R66 ;  /* 0x00000002c2307825 */ /* 0x010fd800078e0242 */
[----:B------:R0:W-:Y:S02]  /*4b3a0*/  @P0 STG.E.U16 desc[UR58][R48.64], R232 ;  /* 0x000000e830000986 */ /* 0x0001e4000c10153a */
[----:B0-----:R-:W-:Y:S01]  /*4b3b0*/  IMAD.WIDE R48, R194, 0x2, R64 ;  /* 0x00000002c2307825 */ /* 0x001fe200078e0240 */
[----:B------:R-:W-:Y:S01]  /*4b3c0*/  PRMT R232, R232, 0x7632, R232 ;  /* 0x00007632e8e87816 */ /* 0x000fe200000000e8 */
[----:B------:R-:W4:Y:S04]  /*4b3d0*/  LDL.LU R194, [R1+0xd34] ;  /* 0x000d340001c27983 */ /* 0x000f280000300800 */
[----:B------:R0:W-:Y:S02]  /*4b3e0*/  @P1 STG.E.U16 desc[UR58][R48.64], R232 ;  /* 0x000000e830001986 */ /* 0x0001e4000c10153a */
[----:B0-----:R-:W-:-:S05]  /*4b3f0*/  IMAD.WIDE R48, R192, 0x2, R66 ;  /* 0x00000002c0307825 */ /* 0x001fca00078e0242 */
[----:B------:R0:W-:Y:S02]  /*4b400*/  @P2 STG.E.U16 desc[UR58][R48.64], R228 ;  /* 0x000000e430002986 */ /* 0x0001e4000c10153a */
[----:B0-----:R-:W-:Y:S01]  /*4b410*/  IMAD.WIDE R48, R192, 0x2, R64 ;  /* 0x00000002c0307825 */ /* 0x001fe200078e0240 */
[----:B------:R-:W-:-:S05]  /*4b420*/  PRMT R228, R228, 0x7632, R228 ;  /* 0x00007632e4e47816 */ /* 0x000fca00000000e4 */
[----:B------:R2:W-:Y:S01]  /*4b430*/  @P3 STG.E.U16 desc[UR58][R48.64], R228 ;  /* 0x000000e430003986 */ /* 0x0005e2000c10153a */
[----:B------:R-:W-:Y:S01]  /*4b440*/  LOP3.LUT P3, RZ, R0, 0x4, RZ, 0xc0, !PT ;  /* 0x0000000400ff7812 */ /* 0x000fe2000786c0ff */
[----:B--2---:R-:W-:-:S12]  /*4b450*/  IMAD.WIDE R48, R190, 0x2, R66 ;  /* 0x00000002be307825 */ /* 0x004fd800078e0242 */
[----:B------:R0:W-:Y:S02]  /*4b460*/  @P3 STG.E.U16 desc[UR58][R48.64], R233 ;  /* 0x000000e930003986 */ /* 0x0001e4000c10153a */
[----:B0-----:R-:W-:Y:S02]  /*4b470*/  IMAD.WIDE R48, R190, 0x2, R64 ;  /* 0x00000002be307825 */ /* 0x001fe400078e0240 */
[----:B------:R-:W2:Y:S01]  /*4b480*/  LDL.LU R190, [R1+0xd3c] ;  /* 0x000d3c0001be7983 */ /* 0x000ea20000300800 */
[----:B------:R-:W-:Y:S02]  /*4b490*/  LOP3.LUT P3, RZ, R0, 0x2, RZ, 0xc0, !PT ;  /* 0x0000000200ff7812 */ /* 0x000fe4000786c0ff */
[C---:B------:R-:W-:Y:S02]  /*4b4a0*/  LOP3.LUT P4, RZ, R6.reuse, 0x800000, RZ, 0xc0, !PT ;  /* 0x0080000006ff7812 */ /* 0x040fe4000788c0ff */
[----:B------:R-:W-:Y:S02]  /*4b4b0*/  PRMT R233, R233, 0x7632, R233 ;  /* 0x00007632e9e97816 */ /* 0x000fe400000000e9 */
[----:B------:R-:W-:-:S02]  /*4b4c0*/  LOP3.LUT P5, RZ, R6, 0x1000000, RZ, 0xc0, !PT ;  /* 0x0100000006ff7812 */ /* 0x000fc400078ac0ff */
[----:B------:R-:W-:-:S05]  /*4b4d0*/  LOP3.LUT P6, RZ, R6, 0x2000000, RZ, 0xc0, !PT ;  /* 0x0200000006ff7812 */ /* 0x000fca00078cc0ff */
[----:B------:R3:W-:Y:S01]  /*4b4e0*/  @P3 STG.E.U16 desc[UR58][R48.64], R233 ;  /* 0x000000e930003986 */ /* 0x0007e2000c10153a */
[C---:B------:R-:W-:Y:S02]  /*4b4f0*/  LOP3.LUT P0, RZ, R6.reuse, 0x4000000, RZ, 0xc0, !PT ;  /* 0x0400000006ff7812 */ /* 0x040fe4000780c0ff */
[C---:B------:R-:W-:Y:S02]  /*4b500*/  LOP3.LUT P1, RZ, R6.reuse, 0x8000000, RZ, 0xc0, !PT ;  /* 0x0800000006ff7812 */ /* 0x040fe4000782c0ff */
[C---:B------:R-:W-:Y:S02]  /*4b510*/  LOP3.LUT P2, RZ, R6.reuse, 0x10000000, RZ, 0xc0, !PT ;  /* 0x1000000006ff7812 */ /* 0x040fe4000784c0ff */
[----:B------:R-:W-:Y:S01]  /*4b520*/  LOP3.LUT P3, RZ, R6, 0x20000000, RZ, 0xc0, !PT ;  /* 0x2000000006ff7812 */ /* 0x000fe2000786c0ff */
[----:B---3--:R-:W-:-:S05]  /*4b530*/  IMAD.WIDE R48, R195, 0x2, R66 ;  /* 0x00000002c3307825 */ /* 0x008fca00078e0242 */
[----:B------:R0:W-:Y:S01]  /*4b540*/  @P4 STG.E.U16 desc[UR58][R48.64], R229 ;  /* 0x000000e530004986 */ /* 0x0001e2000c10153a */
[C---:B------:R-:W-:Y:S01]  /*4b550*/  LOP3.LUT P4, RZ, R6.reuse, 0x40000000, RZ, 0xc0, !PT ;  /* 0x4000000006ff7812 */ /* 0x040fe2000788c0ff */
[----:B0-----:R-:W-:Y:S01]  /*4b560*/  IMAD.WIDE R48, R195, 0x2, R64 ;  /* 0x00000002c3307825 */ /* 0x001fe200078e0240 */
[----:B------:R-:W-:Y:S01]  /*4b570*/  PRMT R229, R229, 0x7632, R229 ;  /* 0x00007632e5e57816 */ /* 0x000fe200000000e5 */
[----:B------:R-:W3:Y:S04]  /*4b580*/  LDL.LU R195, [R1+0xd40] ;  /* 0x000d400001c37983 */ /* 0x000ee80000300800 */
[----:B------:R0:W-:Y:S01]  /*4b590*/  @P5 STG.E.U16 desc[UR58][R48.64], R229 ;  /* 0x000000e530005986 */ /* 0x0001e2000c10153a */
[----:B------:R-:W-:Y:S01]  /*4b5a0*/  LOP3.LUT P5, RZ, R6, 0x80000000, RZ, 0xc0, !PT ;  /* 0x8000000006ff7812 */ /* 0x000fe200078ac0ff */
[----:B0-----:R-:W-:-:S04]  /*4b5b0*/  IMAD.WIDE R48, R193, 0x2, R66 ;  /* 0x00000002c1307825 */ /* 0x001fc800078e0242 */
[----:B------:R-:W-:Y:S01]  /*4b5c0*/  IMAD.WIDE R6, R193, 0x2, R64 ;  /* 0x00000002c1067825 */ /* 0x000fe200078e0240 */
[----:B------:R0:W-:Y:S02]  /*4b5d0*/  @P6 STG.E.U16 desc[UR58][R48.64], R234 ;  /* 0x000000ea30006986 */ /* 0x0001e4000c10153a */
[----:B0-----:R-:W-:-:S05]  /*4b5e0*/  PRMT R234, R234, 0x7632, R234 ;  /* 0x00007632eaea7816 */ /* 0x001fca00000000ea */
[----:B------:R2:W-:Y:S01]  /*4b5f0*/  @P0 STG.E.U16 desc[UR58][R6.64], R234 ;  /* 0x000000ea06000986 */ /* 0x0005e2000c10153a */
[----:B----4-:R-:W-:-:S04]  /*4b600*/  IMAD.WIDE R48, R194, 0x2, R66 ;  /* 0x00000002c2307825 */ /* 0x010fc800078e0242 */
[----:B------:R-:W-:Y:S02]  /*4b610*/  IMAD.WIDE R50, R194, 0x2, R64 ;  /* 0x00000002c2327825 */ /* 0x000fe400078e0240 */
[----:B------:R-:W4:Y:S04]  /*4b620*/  LDL.LU R194, [R1+0xd44] ;  /* 0x000d440001c27983 */ /* 0x000f280000300800 */
[----:B------:R0:W-:Y:S01]  /*4b630*/  @P1 STG.E.U16 desc[UR58][R48.64], R230 ;  /* 0x000000e630001986 */ /* 0x0001e2000c10153a */
[----:B--2---:R-:W-:-:S04]  /*4b640*/  IMAD.WIDE R6, R190, 0x2, R66 ;  /* 0x00000002be067825 */ /* 0x004fc800078e0242 */
[----:B0-----:R-:W-:Y:S02]  /*4b650*/  IMAD.WIDE R48, R190, 0x2, R64 ;  /* 0x00000002be307825 */ /* 0x001fe400078e0240 */
[----:B------:R-:W2:Y:S02]  /*4b660*/  LDL.LU R190, [R1+0xd48] ;  /* 0x000d480001be7983 */ /* 0x000ea40000300800 */
[----:B------:R-:W-:Y:S01]  /*4b670*/  VIADD R2, R3, 0x1db ;  /* 0x000001db03027836 */ /* 0x000fe20000000000 */
[----:B------:R-:W-:-:S04]  /*4b680*/  PRMT R52, R230, 0x7632, R52 ;  /* 0x00007632e6347816 */ /* 0x000fc80000000034 */
[----:B------:R-:W-:Y:S01]  /*4b690*/  ISETP.GE.AND P0, PT, R2, UR5, PT ;  /* 0x0000000502007c0c */ /* 0x000fe2000bf06270 */
[----:B------:R-:W-:Y:S01]  /*4b6a0*/  VIADD R2, R3, 0x138 ;  /* 0x0000013803027836 */ /* 0x000fe20000000000 */
[----:B------:R0:W-:Y:S01]  /*4b6b0*/  @P2 STG.E.U16 desc[UR58][R50.64], R52 ;  /* 0x0000003432002986 */ /* 0x0001e2000c10153a */
[----:B------:R-:W-:-:S03]  /*4b6c0*/  LOP3.LUT P6, RZ, R0, 0x1, RZ, 0xc0, !PT ;  /* 0x0000000100ff7812 */ /* 0x000fc600078cc0ff */
[----:B------:R-:W-:Y:S01]  /*4b6d0*/  ISETP.GE.AND P2, PT, R2, UR6, PT ;  /* 0x0000000602007c0c */ /* 0x000fe2000bf46270 */
[----:B------:R3:W-:Y:S01]  /*4b6e0*/  @P3 STG.E.U16 desc[UR58][R6.64], R235 ;  /* 0x000000eb06003986 */ /* 0x0007e2000c10153a */
[----:B0-----:R-:W-:Y:S01]  /*4b6f0*/  PRMT R50, R235, 0x7632, R50 ;  /* 0x00007632eb327816 */ /* 0x001fe20000000032 */
[----:B------:R-:W-:Y:S01]  /*4b700*/  VIADD R0, R3, 0x1dc ;  /* 0x000001dc03007836 */ /* 0x000fe20000000000 */
[----:B------:R-:W-:Y:S01]  /*4b710*/  PRMT R2, R231, 0x7632, R2 ;  /* 0x00007632e7027816 */ /* 0x000fe20000000002 */
[----:B------:R-:W-:Y:S02]  /*4b720*/  ULDC UR6, c[0x0][0x22c] ;  /* 0x00008b0000067ab9 */ /* 0x000fe40000000800 */
[----:B------:R0:W-:Y:S01]  /*4b730*/  @P4 STG.E.U16 desc[UR58][R48.64], R50 ;  /* 0x0000003230004986 */ /* 0x0001e2000c10153a */
[----:B------:R-:W-:Y:S02]  /*4b740*/  ISETP.LT.AND P4, PT, R4, UR4, !P2 ;  /* 0x0000000404007c0c */ /* 0x000fe4000d781270 */
[----:B------:R-:W-:Y:S01]  /*4b750*/  ISETP.LT.AND P2, PT, R5, UR4, !P2 ;  /* 0x0000000405007c0c */ /* 0x000fe2000d741270 */
[----:B---3--:R-:W-:-:S04]  /*4b760*/  IMAD.WIDE R6, R195, 0x2, R66 ;  /* 0x00000002c3067825 */ /* 0x008fc800078e0242 */
[----:B0-----:R-:W-:Y:S02]  /*4b770*/  IMAD.WIDE R48, R195, 0x2, R64 ;  /* 0x00000002c3307825 */ /* 0x001fe400078e0240 */
[----:B------:R-:W3:Y:S04]  /*4b780*/  LDL.LU R195, [R1+0xd50] ;  /* 0x000d500001c37983 */ /* 0x000ee80000300800 */
[----:B------:R-:W-:Y:S04]  /*4b790*/  @P5 STG.E.U16 desc[UR58][R6.64], R231 ;  /* 0x000000e706005986 */ /* 0x000fe8000c10153a */
[----:B------:R0:W-:Y:S02]  /*4b7a0*/  @P6 STG.E.U16 desc[UR58][R48.64], R2 ;  /* 0x0000000230006986 */ /* 0x0001e4000c10153a */
[----:B0-----:R-:W-:Y:S01]  /*4b7b0*/  PRMT R2, R224, 0x7632, R2 ;  /* 0x00007632e0027816 */ /* 0x001fe20000000002 */
[----:B----4-:R-:W-:-:S04]  /*4b7c0*/  IMAD.WIDE R6, R194, 0x2, R66 ;  /* 0x00000002c2067825 */ /* 0x010fc800078e0242 */
[----:B------:R-:W-:Y:S02]  /*4b7d0*/  IMAD.WIDE R48, R194, 0x2, R64 ;  /* 0x00000002c2307825 */ /* 0x000fe400078e0240 */
[----:B------:R-:W4:Y:S04]  /*4b7e0*/  LDL.LU R194, [R1+0xd58] ;  /* 0x000d580001c27983 */ /* 0x000f280000300800 */
[----:B------:R2:W-:Y:S04]  /*4b7f0*/  @P4 STG.E.U16 desc[UR58][R6.64], R224 ;  /* 0x000000e006004986 */ /* 0x0005e8000c10153a */
[----:B------:R0:W-:Y:S01]  /*4b800*/  @P2 STG.E.U16 desc[UR58][R48.64], R2 ;  /* 0x0000000230002986 */ /* 0x0001e2000c10153a */
[----:B--2---:R-:W-:-:S04]  /*4b810*/  IMAD.WIDE R6, R190, 0x2, R66 ;  /* 0x00000002be067825 */ /* 0x004fc800078e0242 */
[----:B0-----:R-:W-:Y:S02]  /*4b820*/  IMAD.WIDE R48, R190, 0x2, R64 ;  /* 0x00000002be307825 */ /* 0x001fe400078e0240 */
[----:B------:R-:W2:Y:S01]  /*4b830*/  LDL.LU R190, [R1+0xd5c] ;  /* 0x000d5c0001be7983 */ /* 0x000ea20000300800 */
[----:B------:R-:W-:Y:S01]  /*4b840*/  ISETP.GE.AND P1, PT, R0, UR5, PT ;  /* 0x0000000500007c0c */ /* 0x000fe2000bf26270 */
[----:B------:R-:W-:-:S05]  /*4b850*/  VIADD R0, R3, 0x139 ;  /* 0x0000013903007836 */ /* 0x000fca0000000000 */
[----:B------:R-:W-:Y:S01]  /*4b860*/  ISETP.GE.AND P3, PT, R0, UR6, PT ;  /* 0x0000000600007c0c */ /* 0x000fe2000bf66270 */
[----:B------:R-:W-:Y:S01]  /*4b870*/  VIADD R0, R3, 0x13a ;  /* 0x0000013a03007836 */ /* 0x000fe20000000000 */
[----:B------:R-:W-:Y:S02]  /*4b880*/  ULDC UR6, c[0x0][0x22c] ;  /* 0x00008b0000067ab9 */ /* 0x000fe40000000800 */
[----:B------:R-:W-:Y:S02]  /*4b890*/  ISETP.LT.AND P6, PT, R4, UR4, !P3 ;  /* 0x0000000404007c0c */ /* 0x000fe4000dfc1270 */
[----:B------:R-:W-:Y:S02]  /*4b8a0*/  ISETP.LT.AND P3, PT, R5, UR4, !P3 ;  /* 0x0000000405007c0c */ /* 0x000fe4000df61270 */
[----:B------:R-:W-:Y:S01]  /*4b8b0*/  ISETP.GE.AND P5, PT, R0, UR6, PT ;  /* 0x0000000600007c0c */ /* 0x000fe2000bfa6270 */
[----:B------:R-:W-:Y:S01]  /*4b8c0*/  VIADD R0, R3, 0x13b ;  /* 0x0000013b03007836 */ /* 0x000fe20000000000 */
[----:B------:R-:W-:Y:S01]  /*4b8d0*/  ULDC UR6, c[0x0][0x22c] ;  /* 0x00008b0000067ab9 */ /* 0x000fe20000000800 */
[----:B------:R-:W-:-:S02]  /*4b8e0*/  PRMT R2, R220, 0x7632, R2 ;  /* 0x00007632dc027816 */ /* 0x000fc40000000002 */
[----:B------:R-:W-:Y:S02]  /*4b8f0*/  ISETP.LT.AND P2, PT, R4, UR4, !P5 ;  /* 0x0000000404007c0c */ /* 0x000fe4000ef41270 */
[----:B------:R-:W-:Y:S02]  /*4b900*/  ISETP.LT.AND P5, PT, R5, UR4, !P5 ;  /* 0x0000000405007c0c */ /* 0x000fe4000efa1270 */
[----:B------:R-:W-:Y:S01]  /*4b910*/  ISETP.GE.AND P4, PT, R0, UR6, PT ;  /* 0x0000000600007c0c */ /* 0x000fe2000bf86270 */
[----:B------:R-:W-:Y:S01]  /*4b920*/  @P6 STG.E.U16 desc[UR58][R6.64], R220 ;  /* 0x000000dc06006986 */ /* 0x000fe2000c10153a */
[----:B------:R-:W-:Y:S01]  /*4b930*/  VIADD R0, R3, 0x13c ;  /* 0x0000013c03007836 */ /* 0x000fe20000000000 */
[----:B------:R-:W-:Y:S02]  /*4b940*/  ULDC UR6, c[0x0][0x22c] ;  /* 0x00008b0000067ab9 */ /* 0x000fe40000000800 */
[----:B------:R0:W-:Y:S01]  /*4b950*/  @P3 STG.E.U16 desc[UR58][R48.64], R2 ;  /* 0x0000000230003986 */ /* 0x0001e2000c10153a */
[----:B------:R-:W-:-:S02]  /*4b960*/  ISETP.LT.AND P3, PT, R4, UR4, !P4 ;  /* 0x0000000404007c0c */ /* 0x000fc4000e761270 */
[----:B------:R-:W-:Y:S02]  /*4b970*/  ISETP.LT.AND P4, PT, R5, UR4, !P4 ;  /* 0x0000000405007c0c */ /* 0x000fe4000e781270 */
[----:B0-----:R-:W-:Y:S01]  /*4b980*/  PRMT R2, R225, 0x7632, R2 ;  /* 0x00007632e1027816 */ /* 0x001fe20000000002 */
[----:B---3--:R-:W-:-:S04]  /*4b990*/  IMAD.WIDE R6, R195, 0x2, R66 ;  /* 0x00000002c3067825 */ /* 0x008fc800078e0242 */
[----:B------:R-:W-:Y:S02]  /*4b9a0*/  IMAD.WIDE R48, R195, 0x2, R64 ;  /* 0x00000002c3307825 */ /* 0x000fe400078e0240 */
        /* <DEDUP_REMOVED lines=491> */
[----:B------:R-:W-:Y:S01]  /*4d860*/  ISETP.LT.AND P4, PT, R5, UR4, !P4 ;  /* 0x0000000405007c0c */ /* 0x000fe2000e781270 */
[----:B------:R-:W1:Y:S01]  /*4d870*/  LDS.128 R16, [R252] ;  /* 0x00000000fc107984 */ /* 0x000e620000000c00 */
        /* <DEDUP_REMOVED lines=358> */
[----:B------:R-:W-:Y:S01]  /*4eee0*/  PRMT R2, R72, 0x7632, R2 ;  /* 0x0000763248027816 */ /* 0x000fe20000000002 */
[----:B------:R-:W-:Y:S01]  /*4eef0*/  VIADD R0, R3, 0x18a ;  /* 0x0000018a03007836 */ /* 0x000fe20000000000 */
[----:B------:R-:W-:Y:S01]  /*4ef00*/  ULDC UR6, c[0x0][0x22c] ;  /* 0x00008b0000067ab9 */ /* 0x000fe20000000800 */
[----:B------:R0:W-:Y:S01]  /*4ef10*/  @P6 STG.E.U16 desc[UR58][R8.64], R10 ;  /* 0x0000000a08006986 */ /* 0x0001e2000c10153a */
[----:B------:R-:W-:-:S02]  /*4ef20*/  ISETP.LT.AND P6, PT, R4, UR4, !P3 ;  /* 0x0000000404007c0c */ /* 0x000fc4000dfc1270 */
[----:B------:R-:W-:Y:S02]  /*4ef30*/  ISETP.LT.AND P3, PT, R5, UR4, !P3 ;  /* 0x0000000405007c0c */ /* 0x000fe4000df61270 */
[----:B0-----:R-:W-:Y:S01]  /*4ef40*/  PRMT R10, R76, 0x7632, R10 ;  /* 0x000076324c0a7816 */ /* 0x001fe2000000000a */
[----:B---3--:R-:W-:-:S04]  /*4ef50*/  IMAD.WIDE R6, R195, 0x2, R66 ;  /* 0x00000002c3067825 */ /* 0x008fc800078e0242 */
[----:B------:R-:W-:Y:S02]  /*4ef60*/  IMAD.WIDE R8, R195, 0x2, R64 ;  /* 0x00000002c3087825 */ /* 0x000fe400078e0240 */
[----:B------:R-:W3:Y:S04]  /*4ef70*/  LDL.LU R195, [R1+0x1038] ;  /* 0x0010380001c37983 */ /* 0x000ee80000300800 */
[----:B------:R4:W-:Y:S04]  /*4ef80*/  @P4 STG.E.U16 desc[UR58][R6.64], R72 ;  /* 0x0000004806004986 */ /* 0x0009e8000c10153a */
[----:B------:R0:W-:Y:S01]  /*4ef90*/  @P2 STG.E.U16 desc[UR58][R8.64], R2 ;  /* 0x0000000208002986 */ /* 0x0001e2000c10153a */
[----:B----4-:R-:W-:-:S04]  /*4efa0*/  IMAD.WIDE R6, R194, 0x2, R66 ;  /* 0x00000002c2067825 */ /* 0x010fc800078e0242 */
[----:B0-----:R-:W-:Y:S02]  /*4efb0*/  IMAD.WIDE R8, R194, 0x2, R64 ;  /* 0x00000002c2087825 */ /* 0x001fe400078e0240 */
        /* <DEDUP_REMOVED lines=407> */
[----:B------:R-:W-:-:S02]  /*50930*/  ISETP.GE.AND P6, PT, R0, UR6, PT ;  /* 0x0000000600007c0c */ /* 0x000fc4000bfc6270 */
[----:B------:R-:W-:Y:S02]  /*50940*/  PRMT R2, R107, 0x7632, R2 ;  /* 0x000076326b027816 */ /* 0x000fe40000000002 */
[----:B------:R-:W-:-:S05]  /*50950*/  PRMT R11, R111, 0x7632, R11 ;  /* 0x000076326f0b7816 */ /* 0x000fca000000000b */
[----:B------:R3:W-:Y:S01]  /*50960*/  @P3 STG.E.U16 desc[UR58][R6.64], R107 ;  /* 0x0000006b06003986 */ /* 0x0007e2000c10153a */
[----:B------:R-:W-:Y:S01]  /*50970*/  ISETP.LT.AND P5, PT, R4, UR4, !P6 ;  /* 0x0000000404007c0c */ /* 0x000fe2000f7a1270 */
[----:B----4-:R-:W-:Y:S01]  /*50980*/  IMAD.WIDE R12, R194, 0x2, R64 ;  /* 0x00000002c20c7825 */ /* 0x010fe200078e0240 */
[----:B------:R-:W-:Y:S01]  /*50990*/  ISETP.LT.AND P6, PT, R5, UR4, !P6 ;  /* 0x0000000405007c0c */ /* 0x000fe2000f7c1270 */
[----:B------:R0:W-:Y:S01]  /*509a0*/  @P4 STG.E.U16 desc[UR58][R8.64], R2 ;  /* 0x0000000208004986 */ /* 0x0001e2000c10153a */
[----:B------:R-:W-:Y:S01]  /*509b0*/  ULDC UR6, c[0x0][0x22c] ;  /* 0x00008b0000067ab9 */ /* 0x000fe20000000800 */
[----:B---3--:R-:W-:-:S08]  /*509c0*/  IMAD.WIDE R6, R195, 0x2, R66 ;  /* 0x00000002c3067825 */ /* 0x008fd000078e0242 */
[----:B------:R-:W-:Y:S01]  /*509d0*/  @P5 STG.E.U16 desc[UR58][R6.64], R111 ;  /* 0x0000006f06005986 */ /* 0x000fe2000c10153a */
[----:B0-----:R-:W-:-:S03]  /*509e0*/  IMAD.WIDE R8, R195, 0x2, R64 ;  /* 0x00000002c3087825 */ /* 0x001fc600078e0240 */
[----:B------:R-:W3:Y:S04]  /*509f0*/  LDL.LU R195, [R1+0x10ec] ;  /* 0x0010ec0001c37983 */ /* 0x000ee80000300800 */
[----:B------:R0:W-:Y:S02]  /*50a00*/  @P6 STG.E.U16 desc[UR58][R8.64], R11 ;  /* 0x0000000b08006986 */ /* 0x0001e4000c10153a */
[--C-:B0-----:R-:W-:Y:S02]  /*50a10*/  IMAD.WIDE R10, R194, 0x2, R66.reuse ;  /* 0x00000002c20a7825 */ /* 0x101fe400078e0242 */
[----:B------:R-:W4:Y:S02]  /*50a20*/  LDL.LU R194, [R1+0x10e4] ;  /* 0x0010e40001c27983 */ /* 0x000f240000300800 */
[----:B--2---:R-:W-:-:S04]  /*50a30*/  IMAD.WIDE R6, R190, 0x2, R66 ;  /* 0x00000002be067825 */ /* 0x004fc800078e0242 */
[----:B------:R-:W-:Y:S02]  /*50a40*/  IMAD.WIDE R8, R190, 0x2, R64 ;  /* 0x00000002be087825 */ /* 0x000fe400078e0240 */
[----:B------:R-:W2:Y:S02]  /*50a50*/  LDL.LU R190, [R1+0x10d0] ;  /* 0x0010d00001be7983 */ /* 0x000ea40000300800 */
[----:B------:R-:W-:-:S05]  /*50a60*/  VIADD R0, R3, 0x1b0 ;  /* 0x000001b003007836 */ /* 0x000fca0000000000 */
[----:B------:R-:W-:Y:S01]  /*50a70*/  ISETP.GE.AND P2, PT, R0, UR6, PT ;  /* 0x0000000600007c0c */ /* 0x000fe2000bf46270 */
[----:B------:R-:W-:Y:S01]  /*50a80*/  VIADD R0, R3, 0x1b1 ;  /* 0x000001b103007836 */ /* 0x000fe20000000000 */
[----:B------:R-:W-:Y:S02]  /*50a90*/  ULDC UR6, c[0x0][0x22c] ;  /* 0x00008b0000067ab9 */ /* 0x000fe40000000800 */
[----:B------:R-:W-:Y:S02]  /*50aa0*/  ISETP.LT.AND P4, PT, R4, UR4, !P2 ;  /* 0x0000000404007c0c */ /* 0x000fe4000d781270 */
[----:B------:R-:W-:Y:S02]  /*50ab0*/  ISETP.GE.AND P3, PT, R0, UR6, PT ;  /* 0x0000000600007c0c */ /* 0x000fe4000bf66270 */
[----:B------:R-:W-:Y:S01]  /*50ac0*/  ISETP.LT.AND P2, PT, R5, UR4, !P2 ;  /* 0x0000000405007c0c */ /* 0x000fe2000d741270 */
[----:B------:R-:W-:Y:S01]  /*50ad0*/  VIADD R0, R3, 0x1b2 ;  /* 0x000001b203007836 */ /* 0x000fe20000000000 */
[----:B------:R-:W-:Y:S01]  /*50ae0*/  ISETP.LT.AND P6, PT, R4, UR4, !P3 ;  /* 0x0000000404007c0c */ /* 0x000fe2000dfc1270 */
[----:B------:R-:W-:Y:S01]  /*50af0*/  ULDC UR6, c[0x0][0x22c] ;  /* 0x00008b0000067ab9 */ /* 0x000fe20000000800 */
[----:B------:R-:W-:-:S02]  /*50b00*/  ISETP.LT.AND P3, PT, R5, UR4, !P3 ;  /* 0x0000000405007c0c */ /* 0x000fc4000df61270 */
[----:B------:R-:W-:Y:S02]  /*50b10*/  PRMT R2, R112, 0x7632, R2 ;  /* 0x0000763270027816 */ /* 0x000fe40000000002 */
[----:B------:R-:W-:Y:S01]  /*50b20*/  ISETP.GE.AND P5, PT, R0, UR6, PT ;  /* 0x0000000600007c0c */ /* 0x000fe2000bfa6270 */
[----:B------:R-:W-:Y:S01]  /*50b30*/  VIADD R0, R3, 0x1b3 ;  /* 0x000001b303007836 */ /* 0x000fe20000000000 */
[----:B------:R0:W-:Y:S01]  /*50b40*/  @P4 STG.E.U16 desc[UR58][R10.64], R112 ;  /* 0x000000700a004986 */ /* 0x0001e2000c10153a */
[----:B------:R-:W-:-:S03]  /*50b50*/  ULDC UR6, c[0x0][0x22c] ;  /* 0x00008b0000067ab9 */ /* 0x000fc60000000800 */
[----:B------:R1:W-:Y:S01]  /*50b60*/  @P2 STG.E.U16 desc[UR58][R12.64], R2 ;  /* 0x000000020c002986 */ /* 0x0003e2000c10153a */
[----:B------:R-:W-:Y:S02]  /*50b70*/  ISETP.LT.AND P2, PT, R4, UR4, !P5 ;  /* 0x0000000404007c0c */ /* 0x000fe4000ef41270 */
[----:B------:R-:W-:Y:S01]  /*50b80*/  ISETP.GE.AND P4, PT, R0, UR6, PT ;  /* 0x0000000600007c0c */ /* 0x000fe2000bf86270 */
[----:B------:R-:W-:Y:S01]  /*50b90*/  @P6 STG.E.U16 desc[UR58][R6.64], R116 ;  /* 0x0000007406006986 */ /* 0x000fe2000c10153a */
[----:B0-----:R-:W-:Y:S02]  /*50ba0*/  PRMT R11, R116, 0x7632, R11 ;  /* 0x00007632740b7816 */ /* 0x001fe4000000000b */
[----:B------:R-:W-:Y:S02]  /*50bb0*/  ISETP.LT.AND P5, PT, R5, UR4, !P5 ;  /* 0x0000000405007c0c */ /* 0x000fe4000efa1270 */
[----:B-1----:R-:W-:Y:S01]  /*50bc0*/  PRMT R2, R113, 0x7632, R2 ;  /* 0x0000763271027816 */ /* 0x002fe20000000002 */
[----:B------:R0:W-:Y:S01]  /*50bd0*/  @P3 STG.E.U16 desc[UR58][R8.64], R11 ;  /* 0x0000000b08003986 */ /* 0x0001e2000c10153a */
[----:B------:R-:W-:Y:S01]  /*50be0*/  ISETP.LT.AND P3, PT, R4, UR4, !P4 ;  /* 0x0000000404007c0c */ /* 0x000fe2000e761270 */
[----:B---3--:R-:W-:Y:S01]  /*50bf0*/  IMAD.WIDE R12, R195, 0x2, R64 ;  /* 0x00000002c30c7825 */ /* 0x008fe200078e0240 */
[----:B------:R-:W-:Y:S01]  /*50c00*/  ISETP.LT.AND P4, PT, R5, UR4, !P4 ;  /* 0x0000000405007c0c */ /* 0x000fe2000e781270 */
[----:B------:R-:W-:-:S02]  /*50c10*/  ULDC UR6, c[0x0][0x22c] ;  /* 0x00008b0000067ab9 */ /* 0x000fc40000000800 */
[--C-:B0-----:R-:W-:Y:S02]  /*50c20*/  IMAD.WIDE R10, R195, 0x2, R66.reuse ;  /* 0x00000002c30a7825 */ /* 0x101fe400078e0242 */
[----:B------:R-:W3:Y:S04]  /*50c30*/  LDL.LU R195, [R1+0x10c8] ;  /* 0x0010c80001c37983 */ /* 0x000ee80000300800 */
[----:B------:R0:W-:Y:S04]  /*50c40*/  @P2 STG.E.U16 desc[UR58][R10.64], R113 ;  /* 0x000000710a002986 */ /* 0x0001e8000c10153a */
[----:B------:R-:W-:Y:S01]  /*50c50*/  @P5 STG.E.U16 desc[UR58][R12.64], R2 ;  /* 0x000000020c005986 */ /* 0x000fe2000c10153a */
[----:B----4-:R-:W-:-:S04]  /*50c60*/  IMAD.WIDE R6, R194, 0x2, R66 ;  /* 0x00000002c2067825 */ /* 0x010fc800078e0242 */
[----:B------:R-:W-:Y:S01]  /*50c70*/  IMAD.WIDE R8, R194, 0x2, R64 ;  /* 0x00000002c2087825 */ /* 0x000fe200078e0240 */
[----:B0-----:R-:W-:Y:S01]  /*50c80*/  PRMT R11, R117, 0x7632, R11 ;  /* 0x00007632750b7816 */ /* 0x001fe2000000000b */
[----:B------:R-:W4:Y:S04]  /*50c90*/  LDL.LU R194, [R1+0x10b4] ;  /* 0x0010b40001c27983 */ /* 0x000f280000300800 */
[----:B------:R-:W-:Y:S04]  /*50ca0*/  @P3 STG.E.U16 desc[UR58][R6.64], R117 ;  /* 0x0000007506003986 */ /* 0x000fe8000c10153a */
[----:B------:R2:W-:Y:S02]  /*50cb0*/  @P4 STG.E.U16 desc[UR58][R8.64], R11 ;  /* 0x0000000b08004986 */ /* 0x0005e4000c10153a */
        /* <DEDUP_REMOVED lines=9> */
[----:B------:R-:W-:Y:S02]  /*50d50*/  ISETP.LT.AND P6, PT, R5, UR4, !P6 ;  /* 0x0000000405007c0c */ /* 0x000fe4000f7c1270 */
[----:B------:R-:W-:-:S07]  /*50d60*/  PRMT R2, R114, 0x7632, R2 ;  /* 0x0000763272027816 */ /* 0x000fce0000000002 */
[----:B------:R0:W-:Y:S01]  /*50d70*/  @P5 STG.E.U16 desc[UR58][R10.64], R114 ;  /* 0x000000720a005986 */ /* 0x0001e2000c10153a */
[----:B------:R-:W-:Y:S01]  /*50d80*/  ISETP.LT.AND P4, PT, R4, UR4, !P2 ;  /* 0x0000000404007c0c */ /* 0x000fe2000d781270 */
[----:B---3--:R-:W-:Y:S01]  /*50d90*/  IMAD.WIDE R6, R195, 0x2, R66 ;  /* 0x00000002c3067825 */ /* 0x008fe200078e0242 */
[----:B------:R-:W-:Y:S01]  /*50da0*/  ISETP.LT.AND P2, PT, R5, UR4, !P2 ;  /* 0x0000000405007c0c */ /* 0x000fe2000d741270 */
[----:B------:R-:W-:Y:S01]  /*50db0*/  ULDC UR6, c[0x0][0x22c] ;  /* 0x00008b0000067ab9 */ /* 0x000fe20000000800 */
[----:B0-----:R-:W-:Y:S01]  /*50dc0*/  PRMT R11, R118, 0x7632, R11 ;  /* 0x00007632760b7816 */ /* 0x001fe2000000000b */
[--C-:B------:R-:W-:Y:S02]  /*50dd0*/  IMAD.WIDE R8, R195, 0x2, R64.reuse ;  /* 0x00000002c3087825 */ /* 0x100fe400078e0240 */
[----:B------:R-:W3:Y:S04]  /*50de0*/  LDL.LU R195, [R1+0x1098] ;  /* 0x0010980001c37983 */ /* 0x000ee80000300800 */
[----:B------:R4:W-:Y:S04]  /*50df0*/  @P6 STG.E.U16 desc[UR58][R12.64], R2 ;  /* 0x000000020c006986 */ /* 0x0009e8000c10153a */
[----:B------:R-:W-:Y:S04]  /*50e00*/  @P4 STG.E.U16 desc[UR58][R6.64], R118 ;  /* 0x0000007606004986 */ /* 0x000fe8000c10153a */
[----:B------:R0:W-:Y:S01]  /*50e10*/  @P2 STG.E.U16 desc[UR58][R8.64], R11 ;  /* 0x0000000b08002986 */ /* 0x0001e2000c10153a */
[----:B----4-:R-:W-:-:S04]  /*50e20*/  IMAD.WIDE R12, R194, 0x2, R64 ;  /* 0x00000002c20c7825 */ /* 0x010fc800078e0240 */
        /* <DEDUP_REMOVED lines=33> */
[----:B0-----:R-:W-:Y:S02]  /*51040*/  IMAD.WIDE R10, R195, 0x2, R66 ;  /* 0x00000002c30a7825 */ /* 0x001fe400078e0242 */
[----:B------:R-:W3:Y:S04]  /*51050*/  LDL.LU R195, [R1+0x1074] ;  /* 0x0010740001c37983 */ /* 0x000ee80000300800 */
[----:B------:R0:W-:Y:S04]  /*51060*/  @P3 STG.E.U16 desc[UR58][R10.64], R120 ;  /* 0x000000780a003986 */ /* 0x0001e8000c10153a */
[----:B------:R-:W-:Y:S01]  /*51070*/  @P4 STG.E.U16 desc[UR58][R12.64], R2 ;  /* 0x000000020c004986 */ /* 0x000fe2000c10153a */
[----:B0-----:R-:W-:Y:S01]  /*51080*/  PRMT R11, R124, 0x7632, R11 ;  /* 0x000076327c0b7816 */ /* 0x001fe2000000000b */
[----:B----4-:R-:W-:-:S04]  /*51090*/  IMAD.WIDE R6, R194, 0x2, R66 ;  /* 0x00000002c2067825 */ /* 0x010fc800078e0242 */
[----:B------:R-:W-:Y:S02]  /*510a0*/  IMAD.WIDE R8, R194, 0x2, R64 ;  /* 0x00000002c2087825 */ /* 0x000fe400078e0240 */
        /* <DEDUP_REMOVED lines=260> */
[----:B------:R-:W3:Y:S04]  /*520f0*/  LDL.LU R193, [R1+0xdf8] ;  /* 0x000df80001c17983 */ /* 0x000ee80000300800 */
[----:B------:R-:W-:Y:S01]  /*52100*/  @P5 STG.E.U16 desc[UR58][R12.64], R2 ;  /* 0x000000020c005986 */ /* 0x000fe2000c10153a */
[----:B0-----:R-:W-:Y:S01]  /*52110*/  PRMT R11, R148, 0x7632, R11 ;  /* 0x00007632940b7816 */ /* 0x001fe2000000000b */
[----:B----4-:R-:W-:-:S04]  /*52120*/  IMAD.WIDE R6, R194, 0x2, R66 ;  /* 0x00000002c2067825 */ /* 0x010fc800078e0242 */
[----:B------:R-:W-:Y:S01]  /*52130*/  IMAD.WIDE R8, R194, 0x2, R64 ;  /* 0x00000002c2087825 */ /* 0x000fe200078e0240 */
[----:B------:R-:W-:Y:S04]  /*52140*/  @P3 STG.E.U16 desc[UR58][R6.64], R148 ;  /* 0x0000009406003986 */ /* 0x000fe8000c10153a */
[----:B------:R2:W-:Y:S04]  /*52150*/  @P4 STG.E.U16 desc[UR58][R8.64], R11 ;  /* 0x0000000b08004986 */ /* 0x0005e8000c10153a */
[----:B------:R-:W4:Y:S01]  /*52160*/  LDL.LU R194, [R1+0xdf0] ;  /* 0x000df00001c27983 */ /* 0x000f220000300800 */
        /* <DEDUP_REMOVED lines=16> */
[----:B------:R0:W-:Y:S01]  /*52270*/  @P5 STG.E.U16 desc[UR58][R10.64], R145 ;  /* 0x000000910a005986 */ /* 0x0001e2000c10153a */
[----:B---3--:R-:W-:-:S03]  /*52280*/  IMAD.WIDE R6, R195, 0x2, R66 ;  /* 0x00000002c3067825 */ /* 0x008fc600078e0242 */
[----:B------:R-:W-:Y:S01]  /*52290*/  @P6 STG.E.U16 desc[UR58][R12.64], R2 ;  /* 0x000000020c006986 */ /* 0x000fe2000c10153a */
[----:B------:R-:W-:Y:S01]  /*522a0*/  ISETP.LT.AND P6, PT, R4, UR4, !P3 ;  /* 0x0000000404007c0c */ /* 0x000fe2000dfc1270 */
[----:B------:R-:W-:Y:S01]  /*522b0*/  ULDC UR6, c[0x0][0x22c] ;  /* 0x00008b0000067ab9 */ /* 0x000fe20000000800 */
[----:B------:R-:W-:Y:S01]  /*522c0*/  IMAD.WIDE R8, R195, 0x2, R64 ;  /* 0x00000002c3087825 */ /* 0x000fe200078e0240 */
[----:B0-----:R-:W-:Y:S01]  /*522d0*/  PRMT R11, R149, 0x7632, R11 ;  /* 0x00007632950b7816 */ /* 0x001fe2000000000b */
[----:B------:R-:W-:Y:S04]  /*522e0*/  @P4 STG.E.U16 desc[UR58][R6.64], R149 ;  /* 0x0000009506004986 */ /* 0x000fe8000c10153a */
[----:B------:R-:W3:Y:S04]  /*522f0*/  LDL.LU R195, [R1+0xdd4] ;  /* 0x000dd40001c37983 */ /* 0x000ee80000300800 */
[----:B------:R0:W-:Y:S04]  /*52300*/  @P2 STG.E.U16 desc[UR58][R8.64], R11 ;  /* 0x0000000b08002986 */ /* 0x0001e8000c10153a */
[----:B------:R-:W3:Y:S01]  /*52310*/  LDL.LU R192, [R1+0xdc4] ;  /* 0x000dc40001c07983 */ /* 0x000ee20000300800 */
[----:B0-----:R-:W-:-:S05]  /*52320*/  IMAD.WIDE R10, R193, 0x2, R66 ;  /* 0x00000002c10a7825 */ /* 0x001fca00078e0242 */
[----:B------:R2:W-:Y:S02]  /*52330*/  @P6 STG.E.U16 desc[UR58][R10.64], R146 ;  /* 0x000000920a006986 */ /* 0x0005e4000c10153a */
[----:B--2---:R-:W-:-:S04]  /*52340*/  IMAD.WIDE R10, R190, 0x2, R66 ;  /* 0x00000002be0a7825 */ /* 0x004fc800078e0242 */
[----:B------:R-:W-:Y:S02]  /*52350*/  IMAD.WIDE R14, R190, 0x2, R64 ;  /* 0x00000002be0e7825 */ /* 0x000fe400078e0240 */
[----:B------:R-:W2:Y:S02]  /*52360*/  LDL.LU R190, [R1+0xdb8] ;  /* 0x000db80001be7983 */ /* 0x000ea40000300800 */
[----:B------:R-:W-:Y:S01]  /*52370*/  VIADD R0, R3, 0x1d5 ;  /* 0x000001d503007836 */ /* 0x000fe20000000000 */
[----:B------:R-:W-:-:S04]  /*52380*/  ISETP.LT.AND P3, PT, R5, UR4, !P3 ;  /* 0x0000000405007c0c */ /* 0x000fc8000df61270 */
[----:B------:R-:W-:Y:S01]  /*52390*/  ISETP.GE.AND P5, PT, R0, UR6, PT ;  /* 0x0000000600007c0c */ /* 0x000fe2000bfa6270 */
[----:B------:R-:W-:Y:S01]  /*523a0*/  VIADD R0, R3, 0x1d6 ;  /* 0x000001d603007836 */ /* 0x000fe20000000000 */
[----:B------:R-:W-:Y:S02]  /*523b0*/  ULDC UR6, c[0x0][0x22c] ;  /* 0x00008b0000067ab9 */ /* 0x000fe40000000800 */
[----:B------:R-:W-:Y:S01]  /*523c0*/  ISETP.LT.AND P2, PT, R4, UR4, !P5 ;  /* 0x0000000404007c0c */ /* 0x000fe2000ef41270 */
[----:B------:R-:W-:Y:S01]  /*523d0*/  IMAD.WIDE R12, R193, 0x2, R64 ;  /* 0x00000002c10c7825 */ /* 0x000fe200078e0240 */
[----:B------:R-:W-:Y:S02]  /*523e0*/  ISETP.LT.AND P5, PT, R5, UR4, !P5 ;  /* 0x0000000405007c0c */ /* 0x000fe4000efa1270 */
[----:B------:R-:W-:Y:S01]  /*523f0*/  PRMT R2, R146, 0x7632, R2 ;  /* 0x0000763292027816 */ /* 0x000fe20000000002 */
[----:B----4-:R-:W-:Y:S01]  /*52400*/  IMAD.WIDE R6, R194, 0x2, R66 ;  /* 0x00000002c2067825 */ /* 0x010fe200078e0242 */
[----:B------:R-:W-:Y:S01]  /*52410*/  ISETP.GE.AND P4, PT, R0, UR6, PT ;  /* 0x0000000600007c0c */ /* 0x000fe2000bf86270 */
[----:B------:R-:W-:-:S02]  /*52420*/  ULDC UR6, c[0x0][0x22c] ;  /* 0x00008b0000067ab9 */ /* 0x000fc40000000800 */
[----:B------:R-:W-:Y:S01]  /*52430*/  @P3 STG.E.U16 desc[UR58][R12.64], R2 ;  /* 0x000000020c003986 */ /* 0x000fe2000c10153a */
[----:B------:R-:W-:Y:S01]  /*52440*/  ISETP.LT.AND P3, PT, R4, UR4, !P4 ;  /* 0x0000000404007c0c */ /* 0x000fe2000e761270 */
[----:B------:R-:W-:Y:S01]  /*52450*/  IMAD.WIDE R8, R194, 0x2, R64 ;  /* 0x00000002c2087825 */ /* 0x000fe200078e0240 */
[----:B------:R-:W-:Y:S01]  /*52460*/  ISETP.LT.AND P4, PT, R5, UR4, !P4 ;  /* 0x0000000405007c0c */ /* 0x000fe2000e781270 */
[----:B------:R0:W-:Y:S04]  /*52470*/  @P2 STG.E.U16 desc[UR58][R6.64], R150 ;  /* 0x0000009606002986 */ /* 0x0001e8000c10153a */
[----:B------:R-:W4:Y:S01]  /*52480*/  LDL.LU R194, [R1+0xda8] ;  /* 0x000da80001c27983 */ /* 0x000f220000300800 */
[----:B0-----:R-:W-:Y:S02]  /*52490*/  PRMT R7, R150, 0x7632, R7 ;  /* 0x0000763296077816 */ /* 0x001fe40000000007 */
[----:B------:R-:W-:-:S03]  /*524a0*/  PRMT R13, R147, 0x7632, R13 ;  /* 0x00007632930d7816 */ /* 0x000fc6000000000d */
[----:B------:R3:W-:Y:S04]  /*524b0*/  @P5 STG.E.U16 desc[UR58][R8.64], R7 ;  /* 0x0000000708005986 */ /* 0x0007e8000c10153a */
[----:B------:R-:W-:Y:S04]  /*524c0*/  @P3 STG.E.U16 desc[UR58][R10.64], R147 ;  /* 0x000000930a003986 */ /* 0x000fe8000c10153a */
[----:B------:R2:W-:Y:S01]  /*524d0*/  @P4 STG.E.U16 desc[UR58][R14.64], R13 ;  /* 0x0000000d0e004986 */ /* 0x0005e2000c10153a */
[----:B---3--:R-:W-:-:S04]  /*524e0*/  IMAD.WIDE R6, R195, 0x2, R66 ;  /* 0x00000002c3067825 */ /* 0x008fc800078e0242 */
[----:B------:R-:W-:Y:S02]  /*524f0*/  IMAD.WIDE R8, R195, 0x2, R64 ;  /* 0x00000002c3087825 */ /* 0x000fe400078e0240 */
[----:B------:R-:W3:Y:S04]  /*52500*/  LDL.LU R195, [R1+0xda0] ;  /* 0x000da00001c37983 */ /* 0x000ee80000300800 */
[----:B------:R-:W3:Y:S01]  /*52510*/  LDL.LU R193, [R1+0xd8c] ;  /* 0x000d8c0001c17983 */ /* 0x000ee20000300800 */
        /* <DEDUP_REMOVED lines=14> */
[----:B------:R-:W-:Y:S02]  /*52600*/  ISETP.GE.AND P3, PT, R0, UR6, PT ;  /* 0x0000000600007c0c */ /* 0x000fe4000bf66270 */
[----:B------:R0:W-:Y:S01]  /*52610*/  @P2 STG.E.U16 desc[UR58][R6.64], R151 ;  /* 0x0000009706002986 */ /* 0x0001e2000c10153a */
[C---:B------:R-:W-:Y:S01]  /*52620*/  ISETP.LT.AND P5, PT, R5.reuse, UR4, !P5 ;  /* 0x0000000405007c0c */ /* 0x040fe2000efa1270 */
[----:B------:R-:W-:Y:S01]  /*52630*/  IMAD.WIDE R10, R192, 0x2, R66 ;  /* 0x00000002c00a7825 */ /* 0x000fe200078e0242 */
[----:B------:R-:W-:Y:S01]  /*52640*/  ULDC UR6, c[0x0][0x22c] ;  /* 0x00008b0000067ab9 */ /* 0x000fe20000000800 */
[----:B------:R1:W-:Y:S01]  /*52650*/  @P6 STG.E.U16 desc[UR58][R8.64], R2 ;  /* 0x0000000208006986 */ /* 0x0003e2000c10153a */
[----:B------:R-:W-:Y:S02]  /*52660*/  ISETP.LT.AND P6, PT, R4, UR4, !P3 ;  /* 0x0000000404007c0c */ /* 0x000fe4000dfc1270 */
[----:B------:R-:W-:Y:S01]  /*52670*/  ISETP.LT.AND P3, PT, R5, UR4, !P3 ;  /* 0x0000000405007c0c */ /* 0x000fe2000df61270 */
[----:B------:R-:W-:Y:S01]  /*52680*/  VIADD R0, R3, 0x1da ;  /* 0x000001da03007836 */ /* 0x000fe20000000000 */
[----:B------:R4:W-:Y:S01]  /*52690*/  @P4 STG.E.U16 desc[UR58][R10.64], R152 ;  /* 0x000000980a004986 */ /* 0x0009e2000c10153a */
[----:B0-----:R-:W-:-:S03]  /*526a0*/  IMAD.WIDE R6, R192, 0x2, R64 ;  /* 0x00000002c0067825 */ /* 0x001fc600078e0240 */
[----:B------:R-:W-:Y:S02]  /*526b0*/  ISETP.GE.AND P2, PT, R0, UR6, PT ;  /* 0x0000000600007c0c */ /* 0x000fe4000bf46270 */
[----:B-1----:R-:W-:Y:S02]  /*526c0*/  PRMT R9, R152, 0x7632, R9 ;  /* 0x0000763298097816 */ /* 0x002fe40000000009 */
[----:B----4-:R-:W-:-:S03]  /*526d0*/  PRMT R11, R156, 0x7632, R11 ;  /* 0x000076329c0b7816 */ /* 0x010fc6000000000b */
[----:B------:R0:W-:Y:S01]  /*526e0*/  @P5 STG.E.U16 desc[UR58][R6.64], R9 ;  /* 0x0000000906005986 */ /* 0x0001e2000c10153a */
[----:B------:R-:W-:-:S03]  /*526f0*/  ISETP.LT.AND P4, PT, R4, UR4, !P2 ;  /* 0x0000000404007c0c */ /* 0x000fc6000d781270 */
[----:B------:R-:W-:Y:S01]  /*52700*/  @P6 STG.E.U16 desc[UR58][R12.64], R156 ;  /* 0x0000009c0c006986 */ /* 0x000fe2000c10153a */
[----:B------:R-:W-:-:S03]  /*52710*/  ISETP.LT.AND P5, PT, R5, UR4, !P2 ;  /* 0x0000000405007c0c */ /* 0x000fc6000d7a1270 */
[----:B------:R1:W-:Y:S01]  /*52720*/  @P3 STG.E.U16 desc[UR58][R14.64], R11 ;  /* 0x0000000b0e003986 */ /* 0x0003e2000c10153a */
[----:B------:R-:W-:Y:S01]  /*52730*/  ISETP.LT.AND P6, PT, R4, UR4, !P0 ;  /* 0x0000000404007c0c */ /* 0x000fe2000c7c1270 */
[----:B0-----:R-:W-:-:S04]  /*52740*/  IMAD.WIDE R8, R194, 0x2, R66 ;  /* 0x00000002c2087825 */ /* 0x001fc800078e0242 */
[----:B-1----:R-:W-:Y:S02]  /*52750*/  IMAD.WIDE R10, R194, 0x2, R64 ;  /* 0x00000002c20a7825 */ /* 0x002fe400078e0240 */
[----:B------:R-:W4:Y:S01]  /*52760*/  LDL.LU R194, [R1+0xd70] ;  /* 0x000d700001c27983 */ /* 0x000f220000300800 */
[----:B------:R-:W-:-:S03]  /*52770*/  PRMT R2, R153, 0x7632, R2 ;  /* 0x0000763299027816 */ /* 0x000fc60000000002 */
[----:B------:R-:W-:Y:S04]  /*52780*/  @P4 STG.E.U16 desc[UR58][R8.64], R153 ;  /* 0x0000009908004986 */ /* 0x000fe8000c10153a */
[----:B------:R-:W-:Y:S01]  /*52790*/  @P5 STG.E.U16 desc[UR58][R10.64], R2 ;  /* 0x000000020a005986 */ /* 0x000fe2000c10153a */
[----:B---3--:R-:W-:-:S04]  /*527a0*/  IMAD.WIDE R6, R195, 0x2, R66 ;  /* 0x00000002c3067825 */ /* 0x008fc800078e0242 */
[----:B------:R-:W-:Y:S02]  /*527b0*/  IMAD.WIDE R12, R195, 0x2, R64 ;  /* 0x00000002c30c7825 */ /* 0x000fe400078e0240 */
[----:B------:R-:W3:Y:S04]  /*527c0*/  LDL.LU R195, [R1+0xd68] ;  /* 0x000d680001c37983 */ /* 0x000ee80000300800 */
[----:B------:R2:W-:Y:S04]  /*527d0*/  @P6 STG.E.U16 desc[UR58][R6.64], R157 ;  /* 0x0000009d06006986 */ /* 0x0005e8000c10153a */
[----:B------:R-:W3:Y:S01]  /*527e0*/  LDL.LU R192, [R1+0xd54] ;  /* 0x000d540001c07983 */ /* 0x000ee20000300800 */
[----:B--2---:R-:W-:-:S04]  /*527f0*/  IMAD.WIDE R6, R190, 0x2, R66 ;  /* 0x00000002be067825 */ /* 0x004fc800078e0242 */
[----:B------:R-:W-:Y:S02]  /*52800*/  IMAD.WIDE R14, R190, 0x2, R64 ;  /* 0x00000002be0e7825 */ /* 0x000fe400078e0240 */
[----:B------:R-:W2:Y:S01]  /*52810*/  LDL.LU R190, [R1+0xd4c] ;  /* 0x000d4c0001be7983 */ /* 0x000ea20000300800 */
[----:B------:R-:W-:Y:S01]  /*52820*/  ISETP.LT.AND P0, PT, R5, UR4, !P0 ;  /* 0x0000000405007c0c */ /* 0x000fe2000c701270 */
[----:B------:R-:W-:Y:S01]  /*52830*/  VIADD R0, R3, 0x1dd ;  /* 0x000001dd03007836 */ /* 0x000fe20000000000 */
[----:B------:R-:W-:Y:S02]  /*52840*/  ISETP.LT.AND P5, PT, R4, UR4, !P1 ;  /* 0x0000000404007c0c */ /* 0x000fe4000cfa1270 */
[----:B------:R-:W-:Y:S02]  /*52850*/  PRMT R11, R157, 0x7632, R11 ;  /* 0x000076329d0b7816 */ /* 0x000fe4000000000b */
[----:B------:R-:W-:Y:S01]  /*52860*/  ISETP.GE.AND P2, PT, R0, UR5, PT ;  /* 0x0000000500007c0c */ /* 0x000fe2000bf46270 */
[----:B------:R-:W-:Y:S01]  /*52870*/  VIADD R0, R3, 0x1de ;  /* 0x000001de03007836 */ /* 0x000fe20000000000 */
[----:B------:R-:W-:Y:S01]  /*52880*/  ISETP.LT.AND P1, PT, R5, UR4, !P1 ;  /* 0x0000000405007c0c */ /* 0x000fe2000cf21270 */
[----:B------:R-:W-:-:S04]  /*52890*/  IMAD.WIDE R8, R193, 0x2, R66 ;  /* 0x00000002c1087825 */ /* 0x000fc800078e0242 */
[----:B------:R0:W-:Y:S01]  /*528a0*/  @P0 STG.E.U16 desc[UR58][R12.64], R11 ;  /* 0x0000000b0c000986 */ /* 0x0001e2000c10153a */
[----:B------:R-:W-:Y:S02]  /*528b0*/  ISETP.LT.AND P0, PT, R4, UR4, !P2 ;  /* 0x0000000404007c0c */ /* 0x000fe4000d701270 */
[----:B------:R-:W-:Y:S02]  /*528c0*/  ISETP.LT.AND P2, PT, R5, UR4, !P2 ;  /* 0x0000000405007c0c */ /* 0x000fe4000d741270 */
[----:B------:R-:W-:Y:S01]  /*528d0*/  ISETP.GE.AND P3, PT, R0, UR5, PT ;  /* 0x0000000500007c0c */ /* 0x000fe2000bf66270 */
[----:B------:R1:W-:Y:S01]  /*528e0*/  @P5 STG.E.U16 desc[UR58][R8.64], R154 ;  /* 0x0000009a08005986 */ /* 0x0003e2000c10153a */
[----:B------:R-:W-:Y:S01]  /*528f0*/  VIADD R0, R3, 0x1df ;  /* 0x000001df03007836 */ /* 0x000fe20000000000 */
[----:B------:R-:W-:Y:S02]  /*52900*/  PRMT R2, R154, 0x7632, R2 ;  /* 0x000076329a027816 */ /* 0x000fe40000000002 */
[----:B------:R-:W-:Y:S01]  /*52910*/  ISETP.LT.AND P5, PT, R4, UR4, !P3 ;  /* 0x0000000404007c0c */ /* 0x000fe2000dfa1270 */
[----:B0-----:R-:W-:Y:S01]  /*52920*/  IMAD.WIDE R10, R193, 0x2, R64 ;  /* 0x00000002c10a7825 */ /* 0x001fe200078e0240 */
[----:B------:R-:W-:-:S02]  /*52930*/  ISETP.LT.AND P3, PT, R5, UR4, !P3 ;  /* 0x0000000405007c0c */ /* 0x000fc4000df61270 */
[----:B------:R-:W-:Y:S02]  /*52940*/  ISETP.GE.AND P4, PT, R0, UR5, PT ;  /* 0x0000000500007c0c */ /* 0x000fe4000bf86270 */
[----:B-1----:R-:W-:Y:S01]  /*52950*/  PRMT R9, R158, 0x7632, R9 ;  /* 0x000076329e097816 */ /* 0x002fe20000000009 */
[----:B------:R-:W-:Y:S04]  /*52960*/  @P1 STG.E.U16 desc[UR58][R10.64], R2 ;  /* 0x000000020a001986 */ /* 0x000fe8000c10153a */
[----:B------:R0:W-:Y:S04]  /*52970*/  @P0 STG.E.U16 desc[UR58][R6.64], R158 ;  /* 0x0000009e06000986 */ /* 0x0001e8000c10153a */
[----:B------:R4:W-:Y:S01]  /*52980*/  @P2 STG.E.U16 desc[UR58][R14.64], R9 ;  /* 0x000000090e002986 */ /* 0x0009e2000c10153a */
[----:B------:R-:W-:-:S02]  /*52990*/  ISETP.LT.AND P2, PT, R4, UR4, !P4 ;  /* 0x0000000404007c0c */ /* 0x000fc4000e741270 */
[----:B0-----:R-:W-:Y:S01]  /*529a0*/  PRMT R7, R155, 0x7632, R7 ;  /* 0x000076329b077816 */ /* 0x001fe20000000007 */
[----:B----4-:R-:W-:-:S04]  /*529b0*/  IMAD.WIDE R8, R194, 0x2, R66 ;  /* 0x00000002c2087825 */ /* 0x010fc800078e0242 */
[----:B------:R-:W-:Y:S02]  /*529c0*/  IMAD.WIDE R12, R194, 0x2, R64 ;  /* 0x00000002c20c7825 */ /* 0x000fe400078e0240 */
[----:B------:R-:W4:Y:S04]  /*529d0*/  LDL.LU R194, [R1+0xd38] ;  /* 0x000d380001c27983 */ /* 0x000f280000300800 */
[----:B------:R-:W-:Y:S04]  /*529e0*/  @P5 STG.E.U16 desc[UR58][R8.64], R155 ;  /* 0x0000009b08005986 */ /* 0x000fe8000c10153a */
[----:B------:R3:W-:Y:S02]  /*529f0*/  @P3 STG.E.U16 desc[UR58][R12.64], R7 ;  /* 0x000000070c003986 */ /* 0x0007e4000c10153a */
[----:B---3--:R-:W-:-:S04]  /*52a00*/  IMAD.WIDE R6, R195, 0x2, R66 ;  /* 0x00000002c3067825 */ /* 0x008fc800078e0242 */
[----:B------:R-:W-:Y:S02]  /*52a10*/  IMAD.WIDE R10, R195, 0x2, R64 ;  /* 0x00000002c30a7825 */ /* 0x000fe400078e0240 */
[----:B------:R-:W3:Y:S04]  /*52a20*/  LDL.LU R195, [R1+0xd30] ;  /* 0x000d300001c37983 */ /* 0x000ee80000300800 */
[----:B------:R2:W-:Y:S04]  /*52a30*/  @P2 STG.E.U16 desc[UR58][R6.64], R159 ;  /* 0x0000009f06002986 */ /* 0x0005e8000c10153a */
[----:B------:R-:W3:Y:S01]  /*52a40*/  LDL.LU R193, [R1+0xd1c] ;  /* 0x000d1c0001c17983 */ /* 0x000ee20000300800 */
[----:B--2---:R-:W-:-:S04]  /*52a50*/  IMAD.WIDE R6, R190, 0x2, R66 ;  /* 0x00000002be067825 */ /* 0x004fc800078e0242 */
[----:B------:R-:W-:Y:S02]  /*52a60*/  IMAD.WIDE R14, R190, 0x2, R64 ;  /* 0x00000002be0e7825 */ /* 0x000fe400078e0240 */
[----:B------:R-:W2:Y:S02]  /*52a70*/  LDL.LU R190, [R1+0xd14] ;  /* 0x000d140001be7983 */ /* 0x000ea40000300800 */
[----:B------:R-:W-:Y:S01]  /*52a80*/  VIADD R0, R3, 0x1e0 ;  /* 0x000001e003007836 */ /* 0x000fe20000000000 */
[----:B------:R-:W-:-:S04]  /*52a90*/  ISETP.LT.AND P4, PT, R5, UR4, !P4 ;  /* 0x0000000405007c0c */ /* 0x000fc8000e781270 */
[----:B------:R-:W-:Y:S01]  /*52aa0*/  ISETP.GE.AND P6, PT, R0, UR5, PT ;  /* 0x0000000500007c0c */ /* 0x000fe2000bfc6270 */
[----:B------:R-:W-:Y:S01]  /*52ab0*/  VIADD R0, R3, 0x1e1 ;  /* 0x000001e103007836 */ /* 0x000fe20000000000 */
[----:B------:R-:W-:Y:S02]  /*52ac0*/  PRMT R2, R159, 0x7632, R2 ;  /* 0x000076329f027816 */ /* 0x000fe40000000002 */
[----:B------:R-:W-:Y:S02]  /*52ad0*/  ISETP.LT.AND P5, PT, R4, UR4, !P6 ;  /* 0x0000000404007c0c */ /* 0x000fe4000f7a1270 */
[----:B------:R-:W-:Y:S02]  /*52ae0*/  ISETP.GE.AND P1, PT, R0, UR5, PT ;  /* 0x0000000500007c0c */ /* 0x000fe4000bf26270 */
[----:B------:R-:W-:Y:S01]  /*52af0*/  ISETP.LT.AND P6, PT, R5, UR4, !P6 ;  /* 0x0000000405007c0c */ /* 0x000fe2000f7c1270 */
[----:B------:R0:W-:Y:S01]  /*52b00*/  @P4 STG.E.U16 desc[UR58][R10.64], R2 ;  /* 0x000000020a004986 */ /* 0x0001e2000c10153a */
[----:B------:R-:W-:Y:S01]  /*52b10*/  ISETP.LT.AND P4, PT, R4, UR4, !P1 ;  /* 0x0000000404007c0c */ /* 0x000fe2000cf81270 */
[----:B------:R-:W-:Y:S01]  /*52b20*/  VIADD R0, R3, 0x1e2 ;  /* 0x000001e203007836 */ /* 0x000fe20000000000 */
[----:B------:R-:W-:Y:S01]  /*52b30*/  ISETP.LT.AND P1, PT, R5, UR4, !P1 ;  /* 0x0000000405007c0c */ /* 0x000fe2000cf21270 */
[----:B------:R-:W-:-:S03]  /*52b40*/  IMAD.WIDE R8, R192, 0x2, R66 ;  /* 0x00000002c0087825 */ /* 0x000fc600078e0242 */
[----:B------:R-:W-:Y:S01]  /*52b50*/  ISETP.GE.AND P0, PT, R0, UR5, PT ;  /* 0x0000000500007c0c */ /* 0x000fe2000bf06270 */
[----:B------:R-:W-:Y:S01]  /*52b60*/  VIADD R0, R3, 0x1e3 ;  /* 0x000001e303007836 */ /* 0x000fe20000000000 */
[----:B------:R1:W-:Y:S01]  /*52b70*/  @P5 STG.E.U16 desc[UR58][R8.64], R160 ;  /* 0x000000a008005986 */ /* 0x0003e2000c10153a */
[----:B------:R-:W-:Y:S01]  /*52b80*/  IMAD.WIDE R12, R192, 0x2, R64 ;  /* 0x00000002c00c7825 */ /* 0x000fe200078e0240 */
[----:B0-----:R-:W-:Y:S02]  /*52b90*/  PRMT R11, R164, 0x7632, R11 ;  /* 0x00007632a40b7816 */ /* 0x001fe4000000000b */
[----:B------:R-:W-:Y:S02]  /*52ba0*/  ISETP.GE.AND P3, PT, R0, UR5, PT ;  /* 0x0000000500007c0c */ /* 0x000fe4000bf66270 */
[----:B-1----:R-:W-:Y:S02]  /*52bb0*/  PRMT R9, R160, 0x7632, R9 ;  /* 0x00007632a0097816 */ /* 0x002fe40000000009 */
[----:B------:R-:W-:-:S03]  /*52bc0*/  ISETP.LT.AND P5, PT, R4, UR4, !P0 ;  /* 0x0000000404007c0c */ /* 0x000fc6000c7a1270 */
[----:B------:R4:W-:Y:S01]  /*52bd0*/  @P6 STG.E.U16 desc[UR58][R12.64], R9 ;  /* 0x000000090c006986 */ /* 0x0009e2000c10153a */
[----:B------:R-:W-:-:S03]  /*52be0*/  ISETP.LT.AND P6, PT, R5, UR4, !P0 ;  /* 0x0000000405007c0c */ /* 0x000fc6000c7c1270 */
[----:B------:R-:W-:Y:S01]  /*52bf0*/  @P4 STG.E.U16 desc[UR58][R6.64], R164 ;  /* 0x000000a406004986 */ /* 0x000fe2000c10153a */
[----:B------:R-:W-:-:S03]  /*52c00*/  ISETP.LT.AND P4, PT, R4, UR4, !P3 ;  /* 0x0000000404007c0c */ /* 0x000fc6000df81270 */
[----:B------:R0:W-:Y:S01]  /*52c10*/  @P1 STG.E.U16 desc[UR58][R14.64], R11 ;  /* 0x0000000b0e001986 */ /* 0x0001e2000c10153a */
[----:B------:R-:W-:Y:S01]  /*52c20*/  PRMT R2, R161, 0x7632, R2 ;  /* 0x00007632a1027816 */ /* 0x000fe20000000002 */
[----:B----4-:R-:W-:-:S04]  /*52c30*/  IMAD.WIDE R8, R194, 0x2, R66 ;  /* 0x00000002c2087825 */ /* 0x010fc800078e0242 */
[----:B0-----:R-:W-:Y:S02]  /*52c40*/  IMAD.WIDE R10, R194, 0x2, R64 ;  /* 0x00000002c20a7825 */ /* 0x001fe400078e0240 */
[----:B------:R-:W4:Y:S04]  /*52c50*/  LDL.LU R194, [R1+0xd04] ;  /* 0x000d040001c27983 */ /* 0x000f280000300800 */
        /* <DEDUP_REMOVED lines=16> */
[----:B------:R-:W-:Y:S02]  /*52d60*/  ISETP.LT.AND P2, PT, R5, UR4, !P2 ;  /* 0x0000000405007c0c */ /* 0x000fe4000d741270 */
[----:B------:R-:W-:Y:S01]  /*52d70*/  ISETP.GE.AND P0, PT, R0, UR5, PT ;  /* 0x0000000500007c0c */ /* 0x000fe2000bf06270 */
[----:B------:R-:W-:Y:S01]  /*52d80*/  VIADD R0, R3, 0x1e6 ;  /* 0x000001e603007836 */ /* 0x000fe20000000000 */
[----:B------:R0:W-:Y:S01]  /*52d90*/  @P3 STG.E.U16 desc[UR58][R12.64], R11 ;  /* 0x0000000b0c003986 */ /* 0x0001e2000c10153a */
[----:B------:R-:W-:Y:S01]  /*52da0*/  IMAD.WIDE R8, R193, 0x2, R66 ;  /* 0x00000002c1087825 */ /* 0x000fe200078e0242 */
[----:B------:R-:W-:-:S02]  /*52db0*/  ISETP.LT.AND P3, PT, R4, UR4, !P0 ;  /* 0x0000000404007c0c */ /* 0x000fc4000c761270 */
[----:B------:R-:W-:Y:S02]  /*52dc0*/  ISETP.LT.AND P0, PT, R5, UR4, !P0 ;  /* 0x0000000405007c0c */ /* 0x000fe4000c701270 */
[----:B------:R-:W-:Y:S02]  /*52dd0*/  PRMT R2, R162, 0x7632, R2 ;  /* 0x00007632a2027816 */ /* 0x000fe40000000002 */
[----:B------:R-:W-:Y:S01]  /*52de0*/  ISETP.GE.AND P1, PT, R0, UR5, PT ;  /* 0x0000000500007c0c */ /* 0x000fe2000bf26270 */
[----:B0-----:R-:W-:Y:S01]  /*52df0*/  IMAD.WIDE R10, R193, 0x2, R64 ;  /* 0x00000002c10a7825 */ /* 0x001fe200078e0240 */
[----:B------:R0:W-:Y:S02]  /*52e00*/  @P6 STG.E.U16 desc[UR58][R8.64], R162 ;  /* 0x000000a208006986 */ /* 0x0001e4000c10153a */
[----:B------:R-:W-:Y:S01]  /*52e10*/  ISETP.LT.AND P6, PT, R4, UR4, !P1 ;  /* 0x0000000404007c0c */ /* 0x000fe2000cfc1270 */
[----:B------:R-:W-:Y:S01]  /*52e20*/  VIADD R0, R3, 0x1e7 ;  /* 0x000001e703007836 */ /* 0x000fe20000000000 */
[----:B------:R-:W-:Y:S01]  /*52e30*/  @P2 STG.E.U16 desc[UR58][R10.64], R2 ;  /* 0x000000020a002986 */ /* 0x000fe2000c10153a */
[----:B------:R-:W-:-:S03]  /*52e40*/  ISETP.LT.AND P2, PT, R5, UR4, !P1 ;  /* 0x0000000405007c0c */ /* 0x000fc6000cf41270 */
[----:B------:R-:W-:Y:S02]  /*52e50*/  ISETP.GE.AND P5, PT, R0, UR5, PT ;  /* 0x0000000500007c0c */ /* 0x000fe4000bfa6270 */
[----:B0-----:R-:W-:Y:S01]  /*52e60*/  PRMT R9, R166, 0x7632, R9 ;  /* 0x00007632a6097816 */ /* 0x001fe20000000009 */
[----:B------:R0:W-:Y:S01]  /*52e70*/  @P3 STG.E.U16 desc[UR58][R6.64], R166 ;  /* 0x000000a606003986 */ /* 0x0001e2000c10153a */
[----:B------:R-:W-:-:S03]  /*52e80*/  ISETP.LT.AND P3, PT, R4, UR4, !P5 ;  /* 0x0000000404007c0c */ /* 0x000fc6000ef61270 */
[----:B------:R4:W-:Y:S01]  /*52e90*/  @P0 STG.E.U16 desc[UR58][R14.64], R9 ;  /* 0x000000090e000986 */ /* 0x0009e2000c10153a */
        /* <DEDUP_REMOVED lines=17> */
[----:B------:R-:W-:-:S03]  /*52fb0*/  VIADD R0, R3, 0x1e9 ;  /* 0x000001e903007836 */ /* 0x000fc60000000000 */
[----:B------:R-:W-:Y:S02]  /*52fc0*/  ISETP.LT.AND P6, PT, R4, UR4, !P4 ;  /* 0x0000000404007c0c */ /* 0x000fe4000e7c1270 */
[----:B------:R-:W-:Y:S02]  /*52fd0*/  PRMT R2, R167, 0x7632, R2 ;  /* 0x00007632a7027816 */ /* 0x000fe40000000002 */
[----:B------:R-:W-:Y:S01]  /*52fe0*/  ISETP.LT.AND P4, PT, R5, UR4, !P4 ;  /* 0x0000000405007c0c */ /* 0x000fe2000e781270 */
[----:B------:R-:W-:Y:S01]  /*52ff0*/  IMAD.WIDE R8, R192, 0x2, R66 ;  /* 0x00000002c0087825 */ /* 0x000fe200078e0242 */
[----:B------:R-:W-:Y:S01]  /*53000*/  ISETP.GE.AND P1, PT, R0, UR5, PT ;  /* 0x0000000500007c0c */ /* 0x000fe2000bf26270 */
[----:B------:R-:W-:Y:S02]  /*53010*/  @P5 STG.E.U16 desc[UR58][R10.64], R2 ;  /* 0x000000020a005986 */ /* 0x000fe4000c10153a */
[----:B------:R-:W-:Y:S01]  /*53020*/  VIADD R0, R3, 0x1ea ;  /* 0x000001ea03007836 */ /* 0x000fe20000000000 */
[----:B------:R-:W-:Y:S01]  /*53030*/  ISETP.LT.AND P5, PT, R4, UR4, !P1 ;  /* 0x0000000404007c0c */ /* 0x000fe2000cfa1270 */
[----:B------:R-:W-:Y:S01]  /*53040*/  IMAD.WIDE R12, R192, 0x2, R64 ;  /* 0x00000002c00c7825 */ /* 0x000fe200078e0240 */
[----:B------:R-:W-:Y:S01]  /*53050*/  ISETP.LT.AND P1, PT, R5, UR4, !P1 ;  /* 0x0000000405007c0c */ /* 0x000fe2000cf21270 */
[----:B------:R0:W-:Y:S01]  /*53060*/  @P6 STG.E.U16 desc[UR58][R8.64], R168 ;  /* 0x000000a808006986 */ /* 0x0001e2000c10153a */
[----:B------:R-:W-:Y:S01]  /*53070*/  ISETP.GE.AND P0, PT, R0, UR5, PT ;  /* 0x0000000500007c0c */ /* 0x000fe2000bf06270 */
[----:B------:R-:W-:-:S03]  /*53080*/  VIADD R0, R3, 0x1eb ;  /* 0x000001eb03007836 */ /* 0x000fc60000000000 */
[----:B------:R-:W-:Y:S02]  /*53090*/  ISETP.LT.AND P6, PT, R4, UR4, !P0 ;  /* 0x0000000404007c0c */ /* 0x000fe4000c7c1270 */
[----:B0-----:R-:W-:Y:S02]  /*530a0*/  PRMT R9, R168, 0x7632, R9 ;  /* 0x00007632a8097816 */ /* 0x001fe40000000009 */
[----:B------:R-:W-:-:S03]  /*530b0*/  ISETP.GE.AND P2, PT, R0, UR5, PT ;  /* 0x0000000500007c0c */ /* 0x000fc6000bf46270 */
[----:B------:R4:W-:Y:S01]  /*530c0*/  @P4 STG.E.U16 desc[UR58][R12.64], R9 ;  /* 0x000000090c004986 */ /* 0x0009e2000c10153a */
[C---:B------:R-:W-:Y:S02]  /*530d0*/  ISETP.LT.AND P4, PT, R5.reuse, UR4, !P0 ;  /* 0x0000000405007c0c */ /* 0x040fe4000c781270 */
[----:B------:R-:W-:Y:S01]  /*530e0*/  PRMT R11, R172, 0x7632, R11 ;  /* 0x00007632ac0b7816 */ /* 0x000fe2000000000b */
[----:B------:R-:W-:Y:S01]  /*530f0*/  @P5 STG.E.U16 desc[UR58][R6.64], R172 ;  /* 0x000000ac06005986 */ /* 0x000fe2000c10153a */
[----:B------:R-:W-:Y:S02]  /*53100*/  ISETP.LT.AND P5, PT, R4, UR4, !P2 ;  /* 0x0000000404007c0c */ /* 0x000fe4000d7a1270 */
[----:B------:R-:W-:Y:S01]  /*53110*/  ISETP.LT.AND P2, PT, R5, UR4, !P2 ;  /* 0x0000000405007c0c */ /* 0x000fe2000d741270 */
[----:B------:R0:W-:Y:S01]  /*53120*/  @P1 STG.E.U16 desc[UR58][R14.64], R11 ;  /* 0x0000000b0e001986 */ /* 0x0001e2000c10153a */
[----:B------:R-:W-:Y:S01]  /*53130*/  PRMT R2, R169, 0x7632, R2 ;  /* 0x00007632a9027816 */ /* 0x000fe20000000002 */
[----:B----4-:R-:W-:-:S04]  /*53140*/  IMAD.WIDE R8, R194, 0x2, R66 ;  /* 0x00000002c2087825 */ /* 0x010fc800078e0242 */
[----:B0-----:R-:W-:Y:S02]  /*53150*/  IMAD.WIDE R10, R194, 0x2, R64 ;  /* 0x00000002c20a7825 */ /* 0x001fe400078e0240 */
[----:B------:R-:W4:Y:S04]  /*53160*/  LDL.LU R194, [R1+0xca0] ;  /* 0x000ca00001c27983 */ /* 0x000f280000300800 */
[----:B------:R-:W-:Y:S04]  /*53170*/  @P6 STG.E.U16 desc[UR58][R8.64], R169 ;  /* 0x000000a908006986 */ /* 0x000fe8000c10153a */
[----:B------:R0:W-:Y:S02]  /*53180*/  @P4 STG.E.U16 desc[UR58][R10.64], R2 ;  /* 0x000000020a004986 */ /* 0x0001e4000c10153a */
[----:B0-----:R-:W-:Y:S01]  /*53190*/  PRMT R11, R173, 0x7632, R11 ;  /* 0x00007632ad0b7816 */ /* 0x001fe2000000000b */
[----:B---3--:R-:W-:-:S04]  /*531a0*/  IMAD.WIDE R6, R195, 0x2, R66 ;  /* 0x00000002c3067825 */ /* 0x008fc800078e0242 */
[----:B------:R-:W-:Y:S02]  /*531b0*/  IMAD.WIDE R12, R195, 0x2, R64 ;  /* 0x00000002c30c7825 */ /* 0x000fe400078e0240 */
[----:B------:R-:W3:Y:S02]  /*531c0*/  LDL.LU R195, [R1+0xc94] ;  /* 0x000c940001c37983 */ /* 0x000ee40000300800 */
[C---:B------:R-:W-:Y:S02]  /*531d0*/  IMAD.WIDE R8, R193.reuse, 0x2, R66 ;  /* 0x00000002c1087825 */ /* 0x040fe400078e0242 */
[----:B------:R-:W-:Y:S04]  /*531e0*/  @P5 STG.E.U16 desc[UR58][R6.64], R173 ;  /* 0x000000ad06005986 */ /* 0x000fe8000c10153a */
[----:B------:R0:W-:Y:S02]  /*531f0*/  @P2 STG.E.U16 desc[UR58][R12.64], R11 ;  /* 0x0000000b0c002986 */ /* 0x0001e4000c10153a */
[----:B0-----:R-:W-:-:S02]  /*53200*/  IMAD.WIDE R10, R193, 0x2, R64 ;  /* 0x00000002c10a7825 */ /* 0x001fc400078e0240 */
[----:B------:R-:W3:Y:S02]  /*53210*/  LDL.LU R193, [R1+0xc8c] ;  /* 0x000c8c0001c17983 */ /* 0x000ee40000300800 */
[----:B--2---:R-:W-:-:S04]  /*53220*/  IMAD.WIDE R6, R190, 0x2, R66 ;  /* 0x00000002be067825 */ /* 0x004fc800078e0242 */
[----:B------:R-:W-:Y:S02]  /*53230*/  IMAD.WIDE R14, R190, 0x2, R64 ;  /* 0x00000002be0e7825 */ /* 0x000fe400078e0240 */
[----:B------:R-:W2:Y:S02]  /*53240*/  LDL.LU R190, [R1+0xc78] ;  /* 0x000c780001be7983 */ /* 0x000ea40000300800 */
[----:B------:R-:W-:-:S05]  /*53250*/  VIADD R0, R3, 0x1ec ;  /* 0x000001ec03007836 */ /* 0x000fca0000000000 */
[----:B------:R-:W-:Y:S01]  /*53260*/  ISETP.GE.AND P3, PT, R0, UR5, PT ;  /* 0x0000000500007c0c */ /* 0x000fe2000bf66270 */
[----:B------:R-:W-:-:S03]  /*53270*/  VIADD R0, R3, 0x1ed ;  /* 0x000001ed03007836 */ /* 0x000fc60000000000 */
[----:B------:R-:W-:Y:S02]  /*53280*/  ISETP.LT.AND P6, PT, R4, UR4, !P3 ;  /* 0x0000000404007c0c */ /* 0x000fe4000dfc1270 */
[----:B------:R-:W-:Y:S02]  /*53290*/  ISETP.LT.AND P3, PT, R5, UR4, !P3 ;  /* 0x0000000405007c0c */ /* 0x000fe4000df61270 */
[----:B------:R-:W-:Y:S01]  /*532a0*/  ISETP.GE.AND P0, PT, R0, UR5, PT ;  /* 0x0000000500007c0c */ /* 0x000fe2000bf06270 */
[----:B------:R-:W-:Y:S01]  /*532b0*/  VIADD R0, R3, 0x1ee ;  /* 0x000001ee03007836 */ /* 0x000fe20000000000 */
[----:B------:R-:W-:Y:S02]  /*532c0*/  PRMT R2, R170, 0x7632, R2 ;  /* 0x00007632aa027816 */ /* 0x000fe40000000002 */
[----:B------:R-:W-:Y:S02]  /*532d0*/  ISETP.LT.AND P2, PT, R4, UR4, !P0 ;  /* 0x0000000404007c0c */ /* 0x000fe4000c741270 */
[----:B------:R-:W-:-:S02]  /*532e0*/  ISETP.LT.AND P0, PT, R5, UR4, !P0 ;  /* 0x0000000405007c0c */ /* 0x000fc4000c701270 */
[----:B------:R-:W-:Y:S01]  /*532f0*/  ISETP.GE.AND P1, PT, R0, UR5, PT ;  /* 0x0000000500007c0c */ /* 0x000fe2000bf26270 */
[----:B------:R-:W-:Y:S01]  /*53300*/  VIADD R0, R3, 0x1ef ;  /* 0x000001ef03007836 */ /* 0x000fe20000000000 */
[----:B------:R0:W-:Y:S02]  /*53310*/  @P6 STG.E.U16 desc[UR58][R8.64], R170 ;  /* 0x000000aa08006986 */ /* 0x0001e4000c10153a */
[----:B------:R-:W-:Y:S02]  /*53320*/  ISETP.LT.AND P6, PT, R4, UR4, !P1 ;  /* 0x0000000404007c0c */ /* 0x000fe4000cfc1270 */
[----:B------:R-:W-:Y:S01]  /*53330*/  @P3 STG.E.U16 desc[UR58][R10.64], R2 ;  /* 0x000000020a003986 */ /* 0x000fe2000c10153a */
[----:B------:R-:W-:Y:S02]  /*53340*/  ISETP.LT.AND P3, PT, R5, UR4, !P1 ;  /* 0x0000000405007c0c */ /* 0x000fe4000cf61270 */
[----:B------:R-:W-:Y:S01]  /*53350*/  ISETP.GE.AND P4, PT, R0, UR5, PT ;  /* 0x0000000500007c0c */ /* 0x000fe2000bf86270 */
[----:B------:R1:W-:Y:S01]  /*53360*/  @P2 STG.E.U16 desc[UR58][R6.64], R174 ;  /* 0x000000ae06002986 */ /* 0x0003e2000c10153a */
[----:B0-----:R-:W-:-:S02]  /*53370*/  PRMT R9, R174, 0x7632, R9 ;  /* 0x00007632ae097816 */ /* 0x001fc40000000009 */
[----:B------:R-:W-:-:S03]  /*53380*/  ISETP.LT.AND P2, PT, R4, UR4, !P4 ;  /* 0x0000000404007c0c */ /* 0x000fc6000e741270 */
[----:B------:R4:W-:Y:S01]  /*53390*/  @P0 STG.E.U16 desc[UR58][R14.64], R9 ;  /* 0x000000090e000986 */ /* 0x0009e2000c10153a */
[----:B-1----:R-:W-:Y:S01]  /*533a0*/  PRMT R7, R171, 0x7632, R7 ;  /* 0x00007632ab077816 */ /* 0x002fe20000000007 */
        /* <DEDUP_REMOVED lines=29> */
[----:B------:R-:W-:-:S02]  /*53580*/  VIADD R0, R3, 0x1f3 ;  /* 0x000001f303007836 */ /* 0x000fc40000000000 */
[----:B------:R-:W2:Y:S01]  /*53590*/  LDL.LU R193, [R1+0xc4c] ;  /* 0x000c4c0001c17983 */ /* 0x000ea20000300800 */
[----:B------:R-:W-:Y:S02]  /*535a0*/  ISETP.LT.AND P6, PT, R4, UR4, !P0 ;  /* 0x0000000404007c0c */ /* 0x000fe4000c7c1270 */
[----:B0-----:R-:W-:Y:S02]  /*535b0*/  PRMT R9, R176, 0x7632, R9 ;  /* 0x00007632b0097816 */ /* 0x001fe40000000009 */
[----:B------:R-:W-:-:S03]  /*535c0*/  ISETP.GE.AND P3, PT, R0, UR5, PT ;  /* 0x0000000500007c0c */ /* 0x000fc6000bf66270 */
[----:B------:R-:W-:Y:S01]  /*535d0*/  @P5 STG.E.U16 desc[UR58][R12.64], R9 ;  /* 0x000000090c005986 */ /* 0x000fe2000c10153a */
[C---:B------:R-:W-:Y:S02]  /*535e0*/  ISETP.LT.AND P5, PT, R5.reuse, UR4, !P0 ;  /* 0x0000000405007c0c */ /* 0x040fe4000c7a1270 */
[----:B------:R-:W-:Y:S01]  /*535f0*/  PRMT R11, R180, 0x7632, R11 ;  /* 0x00007632b40b7816 */ /* 0x000fe2000000000b */
[----:B------:R0:W-:Y:S01]  /*53600*/  @P4 STG.E.U16 desc[UR58][R6.64], R180 ;  /* 0x000000b406004986 */ /* 0x0001e2000c10153a */
[----:B------:R-:W-:Y:S02]  /*53610*/  ISETP.LT.AND P4, PT, R4, UR4, !P3 ;  /* 0x0000000404007c0c */ /* 0x000fe4000df81270 */
[----:B------:R-:W-:Y:S01]  /*53620*/  ISETP.LT.AND P3, PT, R5, UR4, !P3 ;  /* 0x0000000405007c0c */ /* 0x000fe2000df61270 */
[----:B------:R1:W-:Y:S01]  /*53630*/  @P1 STG.E.U16 desc[UR58][R14.64], R11 ;  /* 0x0000000b0e001986 */ /* 0x0003e2000c10153a */
[----:B0-----:R-:W-:Y:S01]  /*53640*/  PRMT R7, R177, 0x7632, R7 ;  /* 0x00007632b1077816 */ /* 0x001fe20000000007 */
[----:B----4-:R-:W-:-:S04]  /*53650*/  IMAD.WIDE R8, R194, 0x2, R66 ;  /* 0x00000002c2087825 */ /* 0x010fc800078e0242 */
[----:B-1----:R-:W-:Y:S01]  /*53660*/  IMAD.WIDE R10, R194, 0x2, R64 ;  /* 0x00000002c20a7825 */ /* 0x002fe200078e0240 */
[----:B------:R0:W-:Y:S04]  /*53670*/  @P6 STG.E.U16 desc[UR58][R8.64], R177 ;  /* 0x000000b108006986 */ /* 0x0001e8000c10153a */
[----:B------:R3:W-:Y:S04]  /*53680*/  @P5 STG.E.U16 desc[UR58][R10.64], R7 ;  /* 0x000000070a005986 */ /* 0x0007e8000c10153a */
[----:B------:R-:W4:Y:S01]  /*53690*/  LDL.LU R194, [R1+0xc3c] ;  /* 0x000c3c0001c27983 */ /* 0x000f220000300800 */
[----:B0-----:R-:W-:Y:S01]  /*536a0*/  PRMT R9, R181, 0x7632, R9 ;  /* 0x00007632b5097816 */ /* 0x001fe20000000009 */
[----:B---3--:R-:W-:-:S04]  /*536b0*/  IMAD.WIDE R6, R195, 0x2, R66 ;  /* 0x00000002c3067825 */ /* 0x008fc800078e0242 */
[----:B------:R-:W-:Y:S01]  /*536c0*/  IMAD.WIDE R12, R195, 0x2, R64 ;  /* 0x00000002c30c7825 */ /* 0x000fe200078e0240 */
[----:B------:R-:W-:Y:S04]  /*536d0*/  @P4 STG.E.U16 desc[UR58][R6.64], R181 ;  /* 0x000000b506004986 */ /* 0x000fe8000c10153a */
[----:B------:R-:W3:Y:S04]  /*536e0*/  LDL.LU R195, [R1+0xc30] ;  /* 0x000c300001c37983 */ /* 0x000ee80000300800 */
[----:B------:R2:W-:Y:S02]  /*536f0*/  @P3 STG.E.U16 desc[UR58][R12.64], R9 ;  /* 0x000000090c003986 */ /* 0x0005e4000c10153a */
[----:B--2---:R-:W-:-:S04]  /*53700*/  IMAD.WIDE R8, R190, 0x2, R66 ;  /* 0x00000002be087825 */ /* 0x004fc800078e0242 */
[----:B------:R-:W-:Y:S02]  /*53710*/  IMAD.WIDE R10, R190, 0x2, R64 ;  /* 0x00000002be0a7825 */ /* 0x000fe400078e0240 */
[----:B------:R-:W2:Y:S02]  /*53720*/  LDL.LU R190, [R1+0xc20] ;  /* 0x000c200001be7983 */ /* 0x000ea40000300800 */
[C---:B------:R-:W-:Y:S02]  /*53730*/  VIADD R0, R3.reuse, 0x1f4 ;  /* 0x000001f403007836 */ /* 0x040fe40000000000 */
[----:B------:R-:W2:Y:S03]  /*53740*/  LDL.LU R58, [R1+0xc18] ;  /* 0x000c1800013a7983 */ /* 0x000ea60000300800 */
[----:B------:R-:W-:Y:S01]  /*53750*/  ISETP.GE.AND P2, PT, R0, UR5, PT ;  /* 0x0000000500007c0c */ /* 0x000fe2000bf46270 */
[----:B------:R-:W-:-:S03]  /*53760*/  VIADD R0, R3, 0x1f5 ;  /* 0x000001f503007836 */ /* 0x000fc60000000000 */
[----:B------:R-:W-:Y:S02]  /*53770*/  ISETP.LT.AND P6, PT, R4, UR4, !P2 ;  /* 0x0000000404007c0c */ /* 0x000fe4000d7c1270 */
[----:B------:R-:W-:Y:S02]  /*53780*/  ISETP.GE.AND P0, PT, R0, UR5, PT ;  /* 0x0000000500007c0c */ /* 0x000fe4000bf06270 */
[----:B------:R-:W-:Y:S01]  /*53790*/  ISETP.LT.AND P2, PT, R5, UR4, !P2 ;  /* 0x0000000405007c0c */ /* 0x000fe2000d741270 */
[C---:B------:R-:W-:Y:S01]  /*537a0*/  VIADD R2, R3.reuse, 0x1f7 ;  /* 0x000001f703027836 */ /* 0x040fe20000000000 */
[----:B------:R-:W-:Y:S01]  /*537b0*/  ISETP.LT.AND P3, PT, R4, UR4, !P0 ;  /* 0x0000000404007c0c */ /* 0x000fe2000c761270 */
[----:B------:R-:W-:Y:S02]  /*537c0*/  VIADD R0, R3, 0x1f6 ;  /* 0x000001f603007836 */ /* 0x000fe40000000000 */
[----:B------:R-:W-:Y:S01]  /*537d0*/  IMAD.WIDE R14, R192, 0x2, R66 ;  /* 0x00000002c00e7825 */ /* 0x000fe200078e0242 */
[----:B------:R-:W-:-:S02]  /*537e0*/  ISETP.GE.AND P5, PT, R2, UR5, PT ;  /* 0x0000000502007c0c */ /* 0x000fc4000bfa6270 */
[----:B------:R-:W-:Y:S01]  /*537f0*/  PRMT R2, R178, 0x7632, R2 ;  /* 0x00007632b2027816 */ /* 0x000fe20000000002 */
[----:B------:R-:W-:Y:S01]  /*53800*/  IMAD.WIDE R6, R192, 0x2, R64 ;  /* 0x00000002c0067825 */ /* 0x000fe200078e0240 */
[----:B------:R-:W-:Y:S01]  /*53810*/  ISETP.GE.AND P1, PT, R0, UR5, PT ;  /* 0x0000000500007c0c */ /* 0x000fe2000bf26270 */
[----:B------:R-:W-:Y:S01]  /*53820*/  @P6 STG.E.U16 desc[UR58][R14.64], R178 ;  /* 0x000000b20e006986 */ /* 0x000fe2000c10153a */
[----:B------:R-:W-:Y:S01]  /*53830*/  ISETP.LT.AND P0, PT, R5, UR4, !P0 ;  /* 0x0000000405007c0c */ /* 0x000fe2000c701270 */
[----:B------:R-:W-:Y:S02]  /*53840*/  IMAD.WIDE R12, R193, 0x2, R66 ;  /* 0x00000002c10c7825 */ /* 0x000fe400078e0242 */
[----:B------:R0:W-:Y:S01]  /*53850*/  @P2 STG.E.U16 desc[UR58][R6.64], R2 ;  /* 0x0000000206002986 */ /* 0x0001e2000c10153a */
[----:B------:R-:W-:-:S03]  /*53860*/  ISETP.LT.AND P6, PT, R4, UR4, !P1 ;  /* 0x0000000404007c0c */ /* 0x000fc6000cfc1270 */
[----:B------:R-:W2:Y:S01]  /*53870*/  LDL.LU R192, [R1+0xc08] ;  /* 0x000c080001c07983 */ /* 0x000ea20000300800 */
[----:B------:R-:W-:-:S03]  /*53880*/  ISETP.LT.AND P1, PT, R5, UR4, !P1 ;  /* 0x0000000405007c0c */ /* 0x000fc6000cf21270 */
[----:B------:R4:W-:Y:S01]  /*53890*/  @P3 STG.E.U16 desc[UR58][R8.64], R182 ;  /* 0x000000b608003986 */ /* 0x0009e2000c10153a */
[----:B------:R-:W-:Y:S01]  /*538a0*/  ISETP.LT.AND P3, PT, R4, UR4, !P5 ;  /* 0x0000000404007c0c */ /* 0x000fe2000ef61270 */
[----:B0-----:R-:W-:Y:S02]  /*538b0*/  IMAD.WIDE R6, R193, 0x2, R64 ;  /* 0x00000002c1067825 */ /* 0x001fe400078e0240 */
[----:B------:R-:W2:Y:S01]  /*538c0*/  LDL.LU R193, [R1+0xaec] ;  /* 0x000aec0001c17983 */ /* 0x000ea20000300800 */
[----:B------:R-:W-:Y:S02]  /*538d0*/  ISETP.LT.AND P5, PT, R5, UR4, !P5 ;  /* 0x0000000405007c0c */ /* 0x000fe4000efa1270 */
[----:B------:R-:W-:Y:S02]  /*538e0*/  PRMT R15, R182, 0x7632, R15 ;  /* 0x00007632b60f7816 */ /* 0x000fe4000000000f */
[----:B------:R-:W-:Y:S02]  /*538f0*/  PRMT R2, R179, 0x7632, R2 ;  /* 0x00007632b3027816 */ /* 0x000fe40000000002 */
[----:B------:R-:W-:Y:S01]  /*53900*/  PRMT R14, R183, 0x7632, R14 ;  /* 0x00007632b70e7816 */ /* 0x000fe2000000000e */
[----:B------:R0:W-:Y:S04]  /*53910*/  @P0 STG.E.U16 desc[UR58][R10.64], R15 ;  /* 0x0000000f0a000986 */ /* 0x0001e8000c10153a */
[----:B------:R3:W-:Y:S04]  /*53920*/  @P6 STG.E.U16 desc[UR58][R12.64], R179 ;  /* 0x000000b30c006986 */ /* 0x0007e8000c10153a */
[----:B------:R1:W-:Y:S01]  /*53930*/  @P1 STG.E.U16 desc[UR58][R6.64], R2 ;  /* 0x0000000206001986 */ /* 0x0003e2000c10153a */
[----:B----4-:R-:W-:-:S04]  /*53940*/  IMAD.WIDE R8, R194, 0x2, R66 ;  /* 0x00000002c2087825 */ /* 0x010fc800078e0242 */
[----:B0-----:R-:W-:Y:S01]  /*53950*/  IMAD.WIDE R10, R194, 0x2, R64 ;  /* 0x00000002c20a7825 */ /* 0x001fe200078e0240 */
[----:B------:R2:W-:Y:S04]  /*53960*/  @P3 STG.E.U16 desc[UR58][R8.64], R183 ;  /* 0x000000b708003986 */ /* 0x0005e8000c10153a */
[----:B------:R-:W4:Y:S04]  /*53970*/  LDL.LU R194, [R1+0xadc] ;  /* 0x000adc0001c27983 */ /* 0x000f280000300800 */
[----:B------:R0:W-:Y:S01]  /*53980*/  @P5 STG.E.U16 desc[UR58][R10.64], R14 ;  /* 0x0000000e0a005986 */ /* 0x0001e2000c10153a */
[----:B---3--:R-:W-:-:S04]  /*53990*/  IMAD.WIDE R12, R195, 0x2, R66 ;  /* 0x00000002c30c7825 */ /* 0x008fc800078e0242 */
[----:B-1----:R-:W-:Y:S02]  /*539a0*/  IMAD.WIDE R6, R195, 0x2, R64 ;  /* 0x00000002c3067825 */ /* 0x002fe400078e0240 */
[----:B------:R-:W3:Y:S02]  /*539b0*/  LDL.LU R195, [R1+0xad4] ;  /* 0x000ad40001c37983 */ /* 0x000ee40000300800 */
[----:B--2---:R-:W-:-:S04]  /*539c0*/  IMAD.WIDE R8, R190, 0x2, R66 ;  /* 0x00000002be087825 */ /* 0x004fc800078e0242 */
[----:B0-----:R-:W-:Y:S02]  /*539d0*/  IMAD.WIDE R10, R190, 0x2, R64 ;  /* 0x00000002be0a7825 */ /* 0x001fe400078e0240 */
[----:B------:R-:W2:Y:S02]  /*539e0*/  LDL.LU R190, [R1+0x110c] ;  /* 0x00110c0001be7983 */ /* 0x000ea40000300800 */
[----:B------:R-:W-:-:S05]  /*539f0*/  VIADD R0, R3, 0x1f8 ;  /* 0x000001f803007836 */ /* 0x000fca0000000000 */
[----:B------:R-:W-:Y:S01]  /*53a00*/  ISETP.GE.AND P4, PT, R0, UR5, PT ;  /* 0x0000000500007c0c */ /* 0x000fe2000bf86270 */
[----:B------:R-:W-:-:S03]  /*53a10*/  VIADD R0, R3, 0x1f9 ;  /* 0x000001f903007836 */ /* 0x000fc60000000000 */
[----:B------:R-:W-:Y:S02]  /*53a20*/  ISETP.LT.AND P6, PT, R4, UR4, !P4 ;  /* 0x0000000404007c0c */ /* 0x000fe4000e7c1270 */
[----:B------:R-:W-:Y:S01]  /*53a30*/  ISETP.GE.AND P2, PT, R0, UR5, PT ;  /* 0x0000000500007c0c */ /* 0x000fe2000bf46270 */
[----:B------:R-:W-:Y:S01]  /*53a40*/  VIADD R0, R3, 0x1fa ;  /* 0x000001fa03007836 */ /* 0x000fe20000000000 */
[----:B------:R-:W-:-:S04]  /*53a50*/  ISETP.LT.AND P4, PT, R5, UR4, !P4 ;  /* 0x0000000405007c0c */ /* 0x000fc8000e781270 */
[----:B------:R-:W-:Y:S01]  /*53a60*/  ISETP.GE.AND P0, PT, R0, UR5, PT ;  /* 0x0000000500007c0c */ /* 0x000fe2000bf06270 */
[----:B------:R-:W-:Y:S01]  /*53a70*/  VIADD R0, R3, 0x1fb ;  /* 0x000001fb03007836 */ /* 0x000fe20000000000 */
[----:B------:R-:W-:Y:S02]  /*53a80*/  ISETP.LT.AND P5, PT, R4, UR4, !P2 ;  /* 0x0000000404007c0c */ /* 0x000fe4000d7a1270 */
[----:B------:R-:W-:Y:S01]  /*53a90*/  ISETP.LT.AND P3, PT, R5, UR4, !P2 ;  /* 0x0000000405007c0c */ /* 0x000fe2000d761270 */
[----:B------:R0:W-:Y:S01]  /*53aa0*/  @P6 STG.E.U16 desc[UR58][R12.64], R184 ;  /* 0x000000b80c006986 */ /* 0x0001e2000c10153a */
[----:B------:R-:W-:Y:S01]  /*53ab0*/  ISETP.GE.AND P1, PT, R0, UR5, PT ;  /* 0x0000000500007c0c */ /* 0x000fe2000bf26270 */
[----:B------:R-:W-:Y:S01]  /*53ac0*/  VIADD R0, R3, 0x1fc ;  /* 0x000001fc03007836 */ /* 0x000fe20000000000 */
[----:B------:R-:W-:Y:S02]  /*53ad0*/  ISETP.LT.AND P6, PT, R4, UR4, !P0 ;  /* 0x0000000404007c0c */ /* 0x000fe4000c7c1270 */
[----:B------:R-:W-:-:S02]  /*53ae0*/  PRMT R2, R184, 0x7632, R2 ;  /* 0x00007632b8027816 */ /* 0x000fc40000000002 */
[----:B------:R-:W-:Y:S01]  /*53af0*/  ISETP.GE.AND P2, PT, R0, UR5, PT ;  /* 0x0000000500007c0c */ /* 0x000fe2000bf46270 */
[----:B------:R-:W-:Y:S01]  /*53b00*/  VIADD R0, R3, 0x1fd ;  /* 0x000001fd03007836 */ /* 0x000fe20000000000 */
[----:B------:R-:W-:Y:S01]  /*53b10*/  PRMT R14, R16, 0x7632, R14 ;  /* 0x00007632100e7816 */ /* 0x000fe2000000000e */
[----:B------:R1:W-:Y:S01]  /*53b20*/  @P4 STG.E.U16 desc[UR58][R6.64], R2 ;  /* 0x0000000206004986 */ /* 0x0003e2000c10153a */
[----:B0-----:R-:W-:Y:S02]  /*53b30*/  IMAD.WIDE R12, R58, 0x2, R66 ;  /* 0x000000023a0c7825 */ /* 0x001fe400078e0242 */
[----:B------:R-:W-:Y:S01]  /*53b40*/  ISETP.GE.AND P4, PT, R0, UR5, PT ;  /* 0x0000000500007c0c */ /* 0x000fe2000bf86270 */
[----:B------:R-:W-:Y:S01]  /*53b50*/  @P5 STG.E.U16 desc[UR58][R8.64], R16 ;  /* 0x0000001008005986 */ /* 0x000fe2000c10153a */
[----:B------:R-:W-:Y:S01]  /*53b60*/  ISETP.LT.AND P0, PT, R5, UR4, !P0 ;  /* 0x0000000405007c0c */ /* 0x000fe2000c701270 */
[----:B------:R-:W-:Y:S01]  /*53b70*/  VIADD R0, R3, 0x1fe ;  /* 0x000001fe03007836 */ /* 0x000fe20000000000 */
[----:B------:R-:W-:Y:S01]  /*53b80*/  ISETP.LT.AND P5, PT, R4, UR4, !P1 ;  /* 0x0000000404007c0c */ /* 0x000fe2000cfa1270 */
[----:B------:R0:W-:Y:S01]  /*53b90*/  @P3 STG.E.U16 desc[UR58][R10.64], R14 ;  /* 0x0000000e0a003986 */ /* 0x0001e2000c10153a */
[----:B------:R-:W-:-:S03]  /*53ba0*/  ISETP.LT.AND P3, PT, R5, UR4, !P1 ;  /* 0x0000000405007c0c */ /* 0x000fc6000cf61270 */
[----:B------:R0:W-:Y:S01]  /*53bb0*/  @P6 STG.E.U16 desc[UR58][R12.64], R185 ;  /* 0x000000b90c006986 */ /* 0x0001e2000c10153a */
[----:B------:R-:W-:Y:S02]  /*53bc0*/  ISETP.LT.AND P6, PT, R4, UR4, !P2 ;  /* 0x0000000404007c0c */ /* 0x000fe4000d7c1270 */
[----:B------:R-:W-:Y:S01]  /*53bd0*/  ISETP.GE.AND P1, PT, R0, UR5, PT ;  /* 0x0000000500007c0c */ /* 0x000fe2000bf26270 */
[----:B------:R-:W-:Y:S02]  /*53be0*/  VIADD R0, R3, 0x1ff ;  /* 0x000001ff03007836 */ /* 0x000fe40000000000 */
[----:B-1----:R-:W-:Y:S01]  /*53bf0*/  IMAD.WIDE R2, R58, 0x2, R64 ;  /* 0x000000023a027825 */ /* 0x002fe200078e0240 */
[----:B0-----:R-:W-:-:S03]  /*53c00*/  PRMT R14, R17, 0x7632, R14 ;  /* 0x00007632110e7816 */ /* 0x001fc6000000000e */
[----:B------:R-:W-:Y:S01]  /*53c10*/  IMAD.WIDE R6, R192, 0x2, R66 ;  /* 0x00000002c0067825 */ /* 0x000fe200078e0242 */
[----:B------:R-:W-:-:S03]  /*53c20*/  PRMT R13, R185, 0x7632, R13 ;  /* 0x00007632b90d7816 */ /* 0x000fc6000000000d */
[----:B------:R-:W-:-:S04]  /*53c30*/  IMAD.WIDE R8, R192, 0x2, R64 ;  /* 0x00000002c0087825 */ /* 0x000fc800078e0240 */
[----:B------:R-:W-:Y:S01]  /*53c40*/  IMAD.WIDE R10, R193, 0x2, R66 ;  /* 0x00000002c10a7825 */ /* 0x000fe200078e0242 */
[----:B------:R0:W-:Y:S01]  /*53c50*/  @P0 STG.E.U16 desc[UR58][R2.64], R13 ;  /* 0x0000000d02000986 */ /* 0x0001e2000c10153a */
[----:B------:R-:W-:-:S03]  /*53c60*/  ISETP.LT.AND P2, PT, R5, UR4, !P2 ;  /* 0x0000000405007c0c */ /* 0x000fc6000d741270 */
[----:B------:R1:W-:Y:S01]  /*53c70*/  @P5 STG.E.U16 desc[UR58][R6.64], R17 ;  /* 0x0000001106005986 */ /* 0x0003e2000c10153a */
[----:B------:R-:W-:-:S03]  /*53c80*/  ISETP.GE.AND P0, PT, R0, UR5, PT ;  /* 0x0000000500007c0c */ /* 0x000fc6000bf06270 */
[----:B------:R3:W-:Y:S01]  /*53c90*/  @P3 STG.E.U16 desc[UR58][R8.64], R14 ;  /* 0x0000000e08003986 */ /* 0x0007e2000c10153a */
[----:B------:R-:W-:-:S03]  /*53ca0*/  ISETP.LT.AND P5, PT, R4, UR4, !P1 ;  /* 0x0000000404007c0c */ /* 0x000fc6000cfa1270 */
[----:B------:R3:W-:Y:S01]  /*53cb0*/  @P6 STG.E.U16 desc[UR58][R10.64], R186 ;  /* 0x000000ba0a006986 */ /* 0x0007e2000c10153a */
[C---:B------:R-:W-:Y:S02]  /*53cc0*/  ISETP.LT.AND P6, PT, R4.reuse, UR4, !P4 ;  /* 0x0000000404007c0c */ /* 0x040fe4000e7c1270 */
[C---:B------:R-:W-:Y:S02]  /*53cd0*/  ISETP.LT.AND P4, PT, R5.reuse, UR4, !P4 ;  /* 0x0000000405007c0c */ /* 0x040fe4000e781270 */
[C---:B------:R-:W-:Y:S02]  /*53ce0*/  ISETP.LT.AND P1, PT, R5.reuse, UR4, !P1 ;  /* 0x0000000405007c0c */ /* 0x040fe4000cf21270 */
[----:B------:R-:W-:Y:S02]  /*53cf0*/  ISETP.LT.AND P3, PT, R4, UR4, !P0 ;  /* 0x0000000404007c0c */ /* 0x000fe4000c761270 */
[----:B------:R-:W-:Y:S01]  /*53d00*/  ISETP.LT.AND P0, PT, R5, UR4, !P0 ;  /* 0x0000000405007c0c */ /* 0x000fe2000c701270 */
[----:B0-----:R-:W-:Y:S01]  /*53d10*/  IMAD.WIDE R12, R193, 0x2, R64 ;  /* 0x00000002c10c7825 */ /* 0x001fe200078e0240 */
[----:B------:R-:W-:-:S02]  /*53d20*/  PRMT R0, R186, 0x7632, R0 ;  /* 0x00007632ba007816 */ /* 0x000fc40000000000 */
[----:B------:R-:W-:Y:S01]  /*53d30*/  PRMT R4, R18, 0x7632, R4 ;  /* 0x0000763212047816 */ /* 0x000fe20000000004 */
[----:B----4-:R-:W-:Y:S01]  /*53d40*/  IMAD.WIDE R2, R194, 0x2, R66 ;  /* 0x00000002c2027825 */ /* 0x010fe200078e0242 */
[----:B------:R-:W-:-:S03]  /*53d50*/  PRMT R5, R187, 0x7632, R5 ;  /* 0x00007632bb057816 */ /* 0x000fc60000000005 */
[----:B-1----:R-:W-:Y:S01]  /*53d60*/  IMAD.WIDE R6, R194, 0x2, R64 ;  /* 0x00000002c2067825 */ /* 0x002fe200078e0240 */
[----:B------:R0:W-:Y:S04]  /*53d70*/  @P2 STG.E.U16 desc[UR58][R12.64], R0 ;  /* 0x000000000c002986 */ /* 0x0001e8000c10153a */
[----:B------:R0:W-:Y:S04]  /*53d80*/  @P6 STG.E.U16 desc[UR58][R2.64], R18 ;  /* 0x0000001202006986 */ /* 0x0001e8000c10153a */
[----:B------:R0:W-:Y:S01]  /*53d90*/  @P4 STG.E.U16 desc[UR58][R6.64], R4 ;  /* 0x0000000406004986 */ /* 0x0001e2000c10153a */
[----:B---3--:R-:W-:-:S04]  /*53da0*/  IMAD.WIDE R8, R195, 0x2, R66 ;  /* 0x00000002c3087825 */ /* 0x008fc800078e0242 */
[----:B------:R-:W-:Y:S01]  /*53db0*/  IMAD.WIDE R10, R195, 0x2, R64 ;  /* 0x00000002c30a7825 */ /* 0x000fe200078e0240 */
[----:B------:R0:W-:Y:S04]  /*53dc0*/  @P5 STG.E.U16 desc[UR58][R8.64], R187 ;  /* 0x000000bb08005986 */ /* 0x0001e8000c10153a */
[----:B------:R0:W-:Y:S01]  /*53dd0*/  @P1 STG.E.U16 desc[UR58][R10.64], R5 ;  /* 0x000000050a001986 */ /* 0x0001e2000c10153a */
[----:B--2---:R-:W-:-:S05]  /*53de0*/  IMAD.WIDE R66, R190, 0x2, R66 ;  /* 0x00000002be427825 */ /* 0x004fca00078e0242 */
[----:B------:R0:W-:Y:S01]  /*53df0*/  @P3 STG.E.U16 desc[UR58][R66.64], R19 ;  /* 0x0000001342003986 */ /* 0x0001e2000c10153a */
[----:B------:R-:W-:Y:S01]  /*53e00*/  IMAD.WIDE R64, R190, 0x2, R64 ;  /* 0x00000002be407825 */ /* 0x000fe200078e0240 */
[----:B------:R-:W-:Y:S06]  /*53e10*/  @!P0 EXIT ;  /* 0x000000000000894d */ /* 0x000fec0003800000 */
[----:B------:R-:W-:-:S05]  /*53e20*/  PRMT R32, R19, 0x7632, R32 ;  /* 0x0000763213207816 */ /* 0x000fca0000000020 */
[----:B------:R-:W-:Y:S01]  /*53e30*/  STG.E.U16 desc[UR58][R64.64], R32 ;  /* 0x0000002040007986 */ /* 0x000fe2000c10153a */
[----:B------:R-:W-:Y:S05]  /*53e40*/  EXIT ;  /* 0x000000000000794d */ /* 0x000fea0003800000 */
.L_x_2:
[----:B------:R-:W-:-:S00]  /*53e50*/  BRA `(.L_x_2) ;  /* 0xfffffffc00fc7947 */ /* 0x000fc0000383ffff */
[----:B------:R-:W-:-:S00]  /*53e60*/  NOP ;  /* 0x0000000000007918 */ /* 0x000fc00000000000 */
        /* <DEDUP_REMOVED lines=9> */
.L_x_3:


//--------------------- .nv.shared.matmul_kernel  --------------------------
	.section	.nv.shared.matmul_kernel,"aw",@nobits
	.sectionflags	@""
	.align	16
	.zero		1024


//--------------------- .nv.shared.reserved.0     --------------------------
	.section	.nv.shared.reserved.0,"aw",@nobits
	.weak		__nv_reservedSMEM_offset_0_alias
	.size		__nv_reservedSMEM_offset_0_alias, 0, 0
	.other		__nv_reservedSMEM_offset_0_alias,@"STO_CUDA_RESERVED_SHARED STV_DEFAULT"
__nv_reservedSMEM_offset_0_alias:
	.zero		0


//--------------------- .nv.constant0.matmul_kernel --------------------------
	.section	.nv.constant0.matmul_kernel,"a",@progbits
	.sectionflags	@""
	.align	4
.nv.constant0.matmul_kernel:
	.zero		608


//--------------------- SYMBOLS --------------------------

	.type		.nv.reservedSmem.offset0,@object
	.size		.nv.reservedSmem.offset0,0x4
